//
// Generated by NVIDIA NVVM Compiler
//
// Compiler Build ID: CL-36424714
// Cuda compilation tools, release 13.0, V13.0.88
// Based on NVVM 20.0.0
//

.version 9.0
.target sm_100
.address_size 64

	// .globl	_Z8BWKernelPdPhj
.global .align 8 .b8 Gauss[200] = {0, 0, 0, 0, 0, 0, 0, 64, 0, 0, 0, 0, 0, 0, 16, 64, 0, 0, 0, 0, 0, 0, 20, 64, 0, 0, 0, 0, 0, 0, 16, 64, 0, 0, 0, 0, 0, 0, 0, 64, 0, 0, 0, 0, 0, 0, 16, 64, 0, 0, 0, 0, 0, 0, 34, 64, 0, 0, 0, 0, 0, 0, 40, 64, 0, 0, 0, 0, 0, 0, 34, 64, 0, 0, 0, 0, 0, 0, 16, 64, 0, 0, 0, 0, 0, 0, 20, 64, 0, 0, 0, 0, 0, 0, 40, 64, 0, 0, 0, 0, 0, 0, 46, 64, 0, 0, 0, 0, 0, 0, 40, 64, 0, 0, 0, 0, 0, 0, 20, 64, 0, 0, 0, 0, 0, 0, 16, 64, 0, 0, 0, 0, 0, 0, 34, 64, 0, 0, 0, 0, 0, 0, 40, 64, 0, 0, 0, 0, 0, 0, 34, 64, 0, 0, 0, 0, 0, 0, 16, 64, 0, 0, 0, 0, 0, 0, 0, 64, 0, 0, 0, 0, 0, 0, 16, 64, 0, 0, 0, 0, 0, 0, 20, 64, 0, 0, 0, 0, 0, 0, 16, 64, 0, 0, 0, 0, 0, 0, 0, 64};
.const .align 8 .b8 GaussC[200] = {0, 0, 0, 0, 0, 0, 0, 64, 0, 0, 0, 0, 0, 0, 16, 64, 0, 0, 0, 0, 0, 0, 20, 64, 0, 0, 0, 0, 0, 0, 16, 64, 0, 0, 0, 0, 0, 0, 0, 64, 0, 0, 0, 0, 0, 0, 16, 64, 0, 0, 0, 0, 0, 0, 34, 64, 0, 0, 0, 0, 0, 0, 40, 64, 0, 0, 0, 0, 0, 0, 34, 64, 0, 0, 0, 0, 0, 0, 16, 64, 0, 0, 0, 0, 0, 0, 20, 64, 0, 0, 0, 0, 0, 0, 40, 64, 0, 0, 0, 0, 0, 0, 46, 64, 0, 0, 0, 0, 0, 0, 40, 64, 0, 0, 0, 0, 0, 0, 20, 64, 0, 0, 0, 0, 0, 0, 16, 64, 0, 0, 0, 0, 0, 0, 34, 64, 0, 0, 0, 0, 0, 0, 40, 64, 0, 0, 0, 0, 0, 0, 34, 64, 0, 0, 0, 0, 0, 0, 16, 64, 0, 0, 0, 0, 0, 0, 0, 64, 0, 0, 0, 0, 0, 0, 16, 64, 0, 0, 0, 0, 0, 0, 20, 64, 0, 0, 0, 0, 0, 0, 16, 64, 0, 0, 0, 0, 0, 0, 0, 64};
// _ZZ12GaussKernel4PdS_jjE9Neighbors has been demoted
// _ZZ12GaussKernel5PdS_jjE9Neighbors has been demoted
// _ZZ12GaussKernel6PdS_jjE9Neighbors has been demoted
// _ZZ12GaussKernel7PdS_jjE9Neighbors has been demoted
// _ZZ12GaussKernel8PdS_jjE9Neighbors has been demoted
.global .align 8 .b8 Gx[72] = {0, 0, 0, 0, 0, 0, 240, 191, 0, 0, 0, 0, 0, 0, 0, 0, 0, 0, 0, 0, 0, 0, 240, 63, 0, 0, 0, 0, 0, 0, 0, 192, 0, 0, 0, 0, 0, 0, 0, 0, 0, 0, 0, 0, 0, 0, 0, 64, 0, 0, 0, 0, 0, 0, 240, 191, 0, 0, 0, 0, 0, 0, 0, 0, 0, 0, 0, 0, 0, 0, 240, 63};
.global .align 8 .b8 Gy[72] = {0, 0, 0, 0, 0, 0, 240, 191, 0, 0, 0, 0, 0, 0, 0, 192, 0, 0, 0, 0, 0, 0, 240, 191, 0, 0, 0, 0, 0, 0, 0, 0, 0, 0, 0, 0, 0, 0, 0, 0, 0, 0, 0, 0, 0, 0, 0, 0, 0, 0, 0, 0, 0, 0, 240, 63, 0, 0, 0, 0, 0, 0, 0, 64, 0, 0, 0, 0, 0, 0, 240, 63};

.visible .entry _Z8BWKernelPdPhj(
	.param .u64 .ptr .align 1 _Z8BWKernelPdPhj_param_0,
	.param .u64 .ptr .align 1 _Z8BWKernelPdPhj_param_1,
	.param .u32 _Z8BWKernelPdPhj_param_2
)
{
	.reg .pred 	%p<2>;
	.reg .b16 	%rs<4>;
	.reg .b32 	%r<19>;
	.reg .b64 	%rd<13>;
	.reg .b64 	%fd<7>;

	ld.param.u64 	%rd1, [_Z8BWKernelPdPhj_param_0];
	ld.param.u64 	%rd2, [_Z8BWKernelPdPhj_param_1];
	ld.param.u32 	%r3, [_Z8BWKernelPdPhj_param_2];
	mov.u32 	%r4, %ntid.x;
	mov.u32 	%r5, %ctaid.x;
	mov.u32 	%r6, %tid.x;
	add.s32 	%r7, %r4, %r3;
	add.s32 	%r8, %r7, -1;
	div.u32 	%r9, %r8, %r4;
	div.u32 	%r1, %r5, %r9;
	mul.lo.s32 	%r10, %r1, %r9;
	sub.s32 	%r11, %r5, %r10;
	mad.lo.s32 	%r2, %r11, %r4, %r6;
	setp.ge.u32 	%p1, %r2, %r3;
	@%p1 bra 	$L__BB0_2;
	cvta.to.global.u64 	%rd3, %rd2;
	cvta.to.global.u64 	%rd4, %rd1;
	mad.lo.s32 	%r12, %r3, 3, 3;
	and.b32  	%r13, %r12, -4;
	mul.lo.s32 	%r14, %r1, %r13;
	mad.lo.s32 	%r15, %r2, 3, %r14;
	mad.lo.s32 	%r16, %r1, %r3, %r2;
	cvt.u64.u32 	%rd5, %r15;
	add.s64 	%rd6, %rd3, %rd5;
	ld.global.u8 	%rs1, [%rd6];
	cvt.rn.f64.u16 	%fd1, %rs1;
	add.s32 	%r17, %r15, 1;
	cvt.u64.u32 	%rd7, %r17;
	add.s64 	%rd8, %rd3, %rd7;
	ld.global.u8 	%rs2, [%rd8];
	cvt.rn.f64.u16 	%fd2, %rs2;
	add.s32 	%r18, %r15, 2;
	cvt.u64.u32 	%rd9, %r18;
	add.s64 	%rd10, %rd3, %rd9;
	ld.global.u8 	%rs3, [%rd10];
	cvt.rn.f64.u16 	%fd3, %rs3;
	add.f64 	%fd4, %fd2, %fd3;
	add.f64 	%fd5, %fd4, %fd1;
	div.rn.f64 	%fd6, %fd5, 0d4008000000000000;
	mul.wide.u32 	%rd11, %r16, 8;
	add.s64 	%rd12, %rd4, %rd11;
	st.global.f64 	[%rd12], %fd6;
$L__BB0_2:
	ret;

}
	// .globl	_Z9BWKernel2PdPhjj
.visible .entry _Z9BWKernel2PdPhjj(
	.param .u64 .ptr .align 1 _Z9BWKernel2PdPhjj_param_0,
	.param .u64 .ptr .align 1 _Z9BWKernel2PdPhjj_param_1,
	.param .u32 _Z9BWKernel2PdPhjj_param_2,
	.param .u32 _Z9BWKernel2PdPhjj_param_3
)
{
	.reg .pred 	%p<2>;
	.reg .b16 	%rs<4>;
	.reg .b32 	%r<13>;
	.reg .b64 	%rd<13>;
	.reg .b64 	%fd<7>;

	ld.param.u64 	%rd1, [_Z9BWKernel2PdPhjj_param_0];
	ld.param.u64 	%rd2, [_Z9BWKernel2PdPhjj_param_1];
	ld.param.u32 	%r2, [_Z9BWKernel2PdPhjj_param_2];
	ld.param.u32 	%r3, [_Z9BWKernel2PdPhjj_param_3];
	mov.u32 	%r4, %ntid.x;
	mov.u32 	%r5, %ctaid.x;
	mov.u32 	%r6, %tid.x;
	mad.lo.s32 	%r1, %r5, %r4, %r6;
	setp.ge.u32 	%p1, %r1, %r2;
	@%p1 bra 	$L__BB1_2;
	cvta.to.global.u64 	%rd3, %rd2;
	cvta.to.global.u64 	%rd4, %rd1;
	mov.u32 	%r7, %ctaid.y;
	mul.lo.s32 	%r8, %r3, %r7;
	mad.lo.s32 	%r9, %r1, 3, %r8;
	mad.lo.s32 	%r10, %r2, %r7, %r1;
	cvt.u64.u32 	%rd5, %r9;
	add.s64 	%rd6, %rd3, %rd5;
	ld.global.u8 	%rs1, [%rd6];
	cvt.rn.f64.u16 	%fd1, %rs1;
	add.s32 	%r11, %r9, 1;
	cvt.u64.u32 	%rd7, %r11;
	add.s64 	%rd8, %rd3, %rd7;
	ld.global.u8 	%rs2, [%rd8];
	cvt.rn.f64.u16 	%fd2, %rs2;
	add.s32 	%r12, %r9, 2;
	cvt.u64.u32 	%rd9, %r12;
	add.s64 	%rd10, %rd3, %rd9;
	ld.global.u8 	%rs3, [%rd10];
	cvt.rn.f64.u16 	%fd3, %rs3;
	add.f64 	%fd4, %fd2, %fd3;
	add.f64 	%fd5, %fd4, %fd1;
	div.rn.f64 	%fd6, %fd5, 0d4008000000000000;
	mul.wide.u32 	%rd11, %r10, 8;
	add.s64 	%rd12, %rd4, %rd11;
	st.global.f64 	[%rd12], %fd6;
$L__BB1_2:
	ret;

}
	// .globl	_Z9BWKernel3PdPjjj
.visible .entry _Z9BWKernel3PdPjjj(
	.param .u64 .ptr .align 1 _Z9BWKernel3PdPjjj_param_0,
	.param .u64 .ptr .align 1 _Z9BWKernel3PdPjjj_param_1,
	.param .u32 _Z9BWKernel3PdPjjj_param_2,
	.param .u32 _Z9BWKernel3PdPjjj_param_3
)
{
	.reg .pred 	%p<2>;
	.reg .b32 	%r<46>;
	.reg .b64 	%rd<19>;
	.reg .b64 	%fd<9>;

	ld.param.u64 	%rd1, [_Z9BWKernel3PdPjjj_param_0];
	ld.param.u64 	%rd2, [_Z9BWKernel3PdPjjj_param_1];
	ld.param.u32 	%r3, [_Z9BWKernel3PdPjjj_param_2];
	ld.param.u32 	%r4, [_Z9BWKernel3PdPjjj_param_3];
	mov.u32 	%r5, %ntid.x;
	mov.u32 	%r6, %ctaid.x;
	mov.u32 	%r7, %tid.x;
	mad.lo.s32 	%r1, %r6, %r5, %r7;
	mul.lo.s32 	%r2, %r1, 3;
	setp.ge.u32 	%p1, %r2, %r4;
	@%p1 bra 	$L__BB2_2;
	cvta.to.global.u64 	%rd3, %rd2;
	cvta.to.global.u64 	%rd4, %rd1;
	mov.u32 	%r8, %ctaid.y;
	mad.lo.s32 	%r9, %r4, %r8, %r2;
	shl.b32 	%r10, %r1, 2;
	mad.lo.s32 	%r11, %r3, %r8, %r10;
	mul.wide.u32 	%rd5, %r9, 4;
	add.s64 	%rd6, %rd3, %rd5;
	ld.global.u32 	%r12, [%rd6];
	add.s32 	%r13, %r9, 1;
	mul.wide.u32 	%rd7, %r13, 4;
	add.s64 	%rd8, %rd3, %rd7;
	ld.global.u32 	%r14, [%rd8];
	add.s32 	%r15, %r9, 2;
	mul.wide.u32 	%rd9, %r15, 4;
	add.s64 	%rd10, %rd3, %rd9;
	ld.global.u32 	%r16, [%rd10];
	and.b32  	%r17, %r12, 255;
	shr.u32 	%r18, %r12, 8;
	and.b32  	%r19, %r18, 255;
	add.s32 	%r20, %r19, %r17;
	shr.u32 	%r21, %r12, 16;
	and.b32  	%r22, %r21, 255;
	add.s32 	%r23, %r20, %r22;
	shr.u32 	%r24, %r12, 24;
	and.b32  	%r25, %r14, 255;
	add.s32 	%r26, %r25, %r24;
	shr.u32 	%r27, %r14, 8;
	and.b32  	%r28, %r27, 255;
	add.s32 	%r29, %r26, %r28;
	and.b32  	%r30, %r16, 255;
	shr.u32 	%r31, %r14, 16;
	and.b32  	%r32, %r31, 255;
	shr.u32 	%r33, %r14, 24;
	add.s32 	%r34, %r32, %r33;
	add.s32 	%r35, %r34, %r30;
	shr.u32 	%r36, %r16, 8;
	and.b32  	%r37, %r36, 255;
	shr.u32 	%r38, %r16, 16;
	and.b32  	%r39, %r38, 255;
	shr.u32 	%r40, %r16, 24;
	add.s32 	%r41, %r39, %r40;
	add.s32 	%r42, %r41, %r37;
	cvt.rn.f64.u32 	%fd1, %r23;
	mul.f64 	%fd2, %fd1, 0d3FD5555551C112DA;
	mul.wide.u32 	%rd11, %r11, 8;
	add.s64 	%rd12, %rd4, %rd11;
	st.global.f64 	[%rd12], %fd2;
	cvt.rn.f64.u32 	%fd3, %r29;
	mul.f64 	%fd4, %fd3, 0d3FD5555551C112DA;
	add.s32 	%r43, %r11, 1;
	mul.wide.u32 	%rd13, %r43, 8;
	add.s64 	%rd14, %rd4, %rd13;
	st.global.f64 	[%rd14], %fd4;
	cvt.rn.f64.u32 	%fd5, %r35;
	mul.f64 	%fd6, %fd5, 0d3FD5555551C112DA;
	add.s32 	%r44, %r11, 2;
	mul.wide.u32 	%rd15, %r44, 8;
	add.s64 	%rd16, %rd4, %rd15;
	st.global.f64 	[%rd16], %fd6;
	cvt.rn.f64.u32 	%fd7, %r42;
	mul.f64 	%fd8, %fd7, 0d3FD5555551C112DA;
	add.s32 	%r45, %r11, 3;
	mul.wide.u32 	%rd17, %r45, 8;
	add.s64 	%rd18, %rd4, %rd17;
	st.global.f64 	[%rd18], %fd8;
$L__BB2_2:
	ret;

}
	// .globl	_Z11GaussKernelPdS_jj
.visible .entry _Z11GaussKernelPdS_jj(
	.param .u64 .ptr .align 1 _Z11GaussKernelPdS_jj_param_0,
	.param .u64 .ptr .align 1 _Z11GaussKernelPdS_jj_param_1,
	.param .u32 _Z11GaussKernelPdS_jj_param_2,
	.param .u32 _Z11GaussKernelPdS_jj_param_3
)
{
	.reg .pred 	%p<9>;
	.reg .b32 	%r<19>;
	.reg .b64 	%rd<17>;
	.reg .b64 	%fd<77>;

	ld.param.u64 	%rd3, [_Z11GaussKernelPdS_jj_param_0];
	ld.param.u64 	%rd2, [_Z11GaussKernelPdS_jj_param_1];
	ld.param.u32 	%r4, [_Z11GaussKernelPdS_jj_param_2];
	ld.param.u32 	%r5, [_Z11GaussKernelPdS_jj_param_3];
	cvta.to.global.u64 	%rd1, %rd3;
	mov.u32 	%r6, %ntid.x;
	mov.u32 	%r7, %ctaid.x;
	mov.u32 	%r8, %tid.x;
	add.s32 	%r9, %r6, %r4;
	add.s32 	%r10, %r9, -1;
	div.u32 	%r11, %r10, %r6;
	div.u32 	%r1, %r7, %r11;
	mul.lo.s32 	%r12, %r1, %r11;
	sub.s32 	%r13, %r7, %r12;
	mad.lo.s32 	%r2, %r13, %r6, %r8;
	setp.ge.u32 	%p1, %r2, %r4;
	@%p1 bra 	$L__BB3_4;
	mad.lo.s32 	%r3, %r1, %r4, %r2;
	setp.gt.u32 	%p2, %r1, 1;
	add.s32 	%r14, %r5, -3;
	setp.le.u32 	%p3, %r1, %r14;
	and.pred  	%p4, %p2, %p3;
	setp.gt.s32 	%p5, %r2, 1;
	and.pred  	%p6, %p4, %p5;
	add.s32 	%r15, %r4, -3;
	setp.le.u32 	%p7, %r2, %r15;
	and.pred  	%p8, %p7, %p6;
	@%p8 bra 	$L__BB3_3;
	mul.wide.u32 	%rd14, %r3, 8;
	add.s64 	%rd15, %rd1, %rd14;
	mov.b64 	%rd16, 0;
	st.global.u64 	[%rd15], %rd16;
	bra.uni 	$L__BB3_4;
$L__BB3_3:
	add.s32 	%r16, %r1, -2;
	mad.lo.s32 	%r17, %r16, %r4, %r2;
	add.s32 	%r18, %r17, -2;
	cvta.to.global.u64 	%rd4, %rd2;
	mul.wide.s32 	%rd5, %r18, 8;
	add.s64 	%rd6, %rd4, %rd5;
	ld.global.f64 	%fd1, [%rd6];
	ld.global.f64 	%fd2, [Gauss];
	fma.rn.f64 	%fd3, %fd1, %fd2, 0d0000000000000000;
	ld.global.f64 	%fd4, [%rd6+8];
	ld.global.f64 	%fd5, [Gauss+8];
	fma.rn.f64 	%fd6, %fd4, %fd5, %fd3;
	ld.global.f64 	%fd7, [%rd6+16];
	ld.global.f64 	%fd8, [Gauss+16];
	fma.rn.f64 	%fd9, %fd7, %fd8, %fd6;
	ld.global.f64 	%fd10, [%rd6+24];
	ld.global.f64 	%fd11, [Gauss+24];
	fma.rn.f64 	%fd12, %fd10, %fd11, %fd9;
	ld.global.f64 	%fd13, [%rd6+32];
	ld.global.f64 	%fd14, [Gauss+32];
	fma.rn.f64 	%fd15, %fd13, %fd14, %fd12;
	mul.wide.s32 	%rd7, %r4, 8;
	add.s64 	%rd8, %rd6, %rd7;
	ld.global.f64 	%fd16, [%rd8];
	ld.global.f64 	%fd17, [Gauss+40];
	fma.rn.f64 	%fd18, %fd16, %fd17, %fd15;
	ld.global.f64 	%fd19, [%rd8+8];
	ld.global.f64 	%fd20, [Gauss+48];
	fma.rn.f64 	%fd21, %fd19, %fd20, %fd18;
	ld.global.f64 	%fd22, [%rd8+16];
	ld.global.f64 	%fd23, [Gauss+56];
	fma.rn.f64 	%fd24, %fd22, %fd23, %fd21;
	ld.global.f64 	%fd25, [%rd8+24];
	ld.global.f64 	%fd26, [Gauss+64];
	fma.rn.f64 	%fd27, %fd25, %fd26, %fd24;
	ld.global.f64 	%fd28, [%rd8+32];
	ld.global.f64 	%fd29, [Gauss+72];
	fma.rn.f64 	%fd30, %fd28, %fd29, %fd27;
	add.s64 	%rd9, %rd8, %rd7;
	ld.global.f64 	%fd31, [%rd9];
	ld.global.f64 	%fd32, [Gauss+80];
	fma.rn.f64 	%fd33, %fd31, %fd32, %fd30;
	ld.global.f64 	%fd34, [%rd9+8];
	ld.global.f64 	%fd35, [Gauss+88];
	fma.rn.f64 	%fd36, %fd34, %fd35, %fd33;
	ld.global.f64 	%fd37, [%rd9+16];
	ld.global.f64 	%fd38, [Gauss+96];
	fma.rn.f64 	%fd39, %fd37, %fd38, %fd36;
	ld.global.f64 	%fd40, [%rd9+24];
	ld.global.f64 	%fd41, [Gauss+104];
	fma.rn.f64 	%fd42, %fd40, %fd41, %fd39;
	ld.global.f64 	%fd43, [%rd9+32];
	ld.global.f64 	%fd44, [Gauss+112];
	fma.rn.f64 	%fd45, %fd43, %fd44, %fd42;
	add.s64 	%rd10, %rd9, %rd7;
	ld.global.f64 	%fd46, [%rd10];
	ld.global.f64 	%fd47, [Gauss+120];
	fma.rn.f64 	%fd48, %fd46, %fd47, %fd45;
	ld.global.f64 	%fd49, [%rd10+8];
	ld.global.f64 	%fd50, [Gauss+128];
	fma.rn.f64 	%fd51, %fd49, %fd50, %fd48;
	ld.global.f64 	%fd52, [%rd10+16];
	ld.global.f64 	%fd53, [Gauss+136];
	fma.rn.f64 	%fd54, %fd52, %fd53, %fd51;
	ld.global.f64 	%fd55, [%rd10+24];
	ld.global.f64 	%fd56, [Gauss+144];
	fma.rn.f64 	%fd57, %fd55, %fd56, %fd54;
	ld.global.f64 	%fd58, [%rd10+32];
	ld.global.f64 	%fd59, [Gauss+152];
	fma.rn.f64 	%fd60, %fd58, %fd59, %fd57;
	add.s64 	%rd11, %rd10, %rd7;
	ld.global.f64 	%fd61, [%rd11];
	ld.global.f64 	%fd62, [Gauss+160];
	fma.rn.f64 	%fd63, %fd61, %fd62, %fd60;
	ld.global.f64 	%fd64, [%rd11+8];
	ld.global.f64 	%fd65, [Gauss+168];
	fma.rn.f64 	%fd66, %fd64, %fd65, %fd63;
	ld.global.f64 	%fd67, [%rd11+16];
	ld.global.f64 	%fd68, [Gauss+176];
	fma.rn.f64 	%fd69, %fd67, %fd68, %fd66;
	ld.global.f64 	%fd70, [%rd11+24];
	ld.global.f64 	%fd71, [Gauss+184];
	fma.rn.f64 	%fd72, %fd70, %fd71, %fd69;
	ld.global.f64 	%fd73, [%rd11+32];
	ld.global.f64 	%fd74, [Gauss+192];
	fma.rn.f64 	%fd75, %fd73, %fd74, %fd72;
	div.rn.f64 	%fd76, %fd75, 0d4063E00000000000;
	mul.wide.u32 	%rd12, %r3, 8;
	add.s64 	%rd13, %rd1, %rd12;
	st.global.f64 	[%rd13], %fd76;
$L__BB3_4:
	ret;

}
	// .globl	_Z12GaussKernel2PdS_jj
.visible .entry _Z12GaussKernel2PdS_jj(
	.param .u64 .ptr .align 1 _Z12GaussKernel2PdS_jj_param_0,
	.param .u64 .ptr .align 1 _Z12GaussKernel2PdS_jj_param_1,
	.param .u32 _Z12GaussKernel2PdS_jj_param_2,
	.param .u32 _Z12GaussKernel2PdS_jj_param_3
)
{
	.reg .pred 	%p<7>;
	.reg .b32 	%r<15>;
	.reg .b64 	%rd<17>;
	.reg .b64 	%fd<77>;

	ld.param.u64 	%rd3, [_Z12GaussKernel2PdS_jj_param_0];
	ld.param.u64 	%rd2, [_Z12GaussKernel2PdS_jj_param_1];
	ld.param.u32 	%r4, [_Z12GaussKernel2PdS_jj_param_2];
	ld.param.u32 	%r5, [_Z12GaussKernel2PdS_jj_param_3];
	cvta.to.global.u64 	%rd1, %rd3;
	mov.u32 	%r6, %ntid.x;
	mov.u32 	%r7, %ctaid.x;
	mov.u32 	%r8, %tid.x;
	mad.lo.s32 	%r1, %r7, %r6, %r8;
	setp.ge.u32 	%p1, %r1, %r4;
	@%p1 bra 	$L__BB4_4;
	mov.u32 	%r2, %ctaid.y;
	mad.lo.s32 	%r3, %r4, %r2, %r1;
	add.s32 	%r9, %r5, -3;
	setp.le.u32 	%p2, %r2, %r9;
	min.u32 	%r10, %r2, %r1;
	setp.gt.u32 	%p3, %r10, 1;
	add.s32 	%r11, %r4, -3;
	setp.le.u32 	%p4, %r1, %r11;
	and.pred  	%p5, %p2, %p4;
	and.pred  	%p6, %p5, %p3;
	@%p6 bra 	$L__BB4_3;
	mul.wide.u32 	%rd14, %r3, 8;
	add.s64 	%rd15, %rd1, %rd14;
	mov.b64 	%rd16, 0;
	st.global.u64 	[%rd15], %rd16;
	bra.uni 	$L__BB4_4;
$L__BB4_3:
	add.s32 	%r12, %r2, -2;
	mad.lo.s32 	%r13, %r4, %r12, %r1;
	add.s32 	%r14, %r13, -2;
	cvta.to.global.u64 	%rd4, %rd2;
	mul.wide.s32 	%rd5, %r14, 8;
	add.s64 	%rd6, %rd4, %rd5;
	ld.global.f64 	%fd1, [%rd6];
	ld.global.f64 	%fd2, [Gauss];
	fma.rn.f64 	%fd3, %fd1, %fd2, 0d0000000000000000;
	ld.global.f64 	%fd4, [%rd6+8];
	ld.global.f64 	%fd5, [Gauss+8];
	fma.rn.f64 	%fd6, %fd4, %fd5, %fd3;
	ld.global.f64 	%fd7, [%rd6+16];
	ld.global.f64 	%fd8, [Gauss+16];
	fma.rn.f64 	%fd9, %fd7, %fd8, %fd6;
	ld.global.f64 	%fd10, [%rd6+24];
	ld.global.f64 	%fd11, [Gauss+24];
	fma.rn.f64 	%fd12, %fd10, %fd11, %fd9;
	ld.global.f64 	%fd13, [%rd6+32];
	ld.global.f64 	%fd14, [Gauss+32];
	fma.rn.f64 	%fd15, %fd13, %fd14, %fd12;
	mul.wide.s32 	%rd7, %r4, 8;
	add.s64 	%rd8, %rd6, %rd7;
	ld.global.f64 	%fd16, [%rd8];
	ld.global.f64 	%fd17, [Gauss+40];
	fma.rn.f64 	%fd18, %fd16, %fd17, %fd15;
	ld.global.f64 	%fd19, [%rd8+8];
	ld.global.f64 	%fd20, [Gauss+48];
	fma.rn.f64 	%fd21, %fd19, %fd20, %fd18;
	ld.global.f64 	%fd22, [%rd8+16];
	ld.global.f64 	%fd23, [Gauss+56];
	fma.rn.f64 	%fd24, %fd22, %fd23, %fd21;
	ld.global.f64 	%fd25, [%rd8+24];
	ld.global.f64 	%fd26, [Gauss+64];
	fma.rn.f64 	%fd27, %fd25, %fd26, %fd24;
	ld.global.f64 	%fd28, [%rd8+32];
	ld.global.f64 	%fd29, [Gauss+72];
	fma.rn.f64 	%fd30, %fd28, %fd29, %fd27;
	add.s64 	%rd9, %rd8, %rd7;
	ld.global.f64 	%fd31, [%rd9];
	ld.global.f64 	%fd32, [Gauss+80];
	fma.rn.f64 	%fd33, %fd31, %fd32, %fd30;
	ld.global.f64 	%fd34, [%rd9+8];
	ld.global.f64 	%fd35, [Gauss+88];
	fma.rn.f64 	%fd36, %fd34, %fd35, %fd33;
	ld.global.f64 	%fd37, [%rd9+16];
	ld.global.f64 	%fd38, [Gauss+96];
	fma.rn.f64 	%fd39, %fd37, %fd38, %fd36;
	ld.global.f64 	%fd40, [%rd9+24];
	ld.global.f64 	%fd41, [Gauss+104];
	fma.rn.f64 	%fd42, %fd40, %fd41, %fd39;
	ld.global.f64 	%fd43, [%rd9+32];
	ld.global.f64 	%fd44, [Gauss+112];
	fma.rn.f64 	%fd45, %fd43, %fd44, %fd42;
	add.s64 	%rd10, %rd9, %rd7;
	ld.global.f64 	%fd46, [%rd10];
	ld.global.f64 	%fd47, [Gauss+120];
	fma.rn.f64 	%fd48, %fd46, %fd47, %fd45;
	ld.global.f64 	%fd49, [%rd10+8];
	ld.global.f64 	%fd50, [Gauss+128];
	fma.rn.f64 	%fd51, %fd49, %fd50, %fd48;
	ld.global.f64 	%fd52, [%rd10+16];
	ld.global.f64 	%fd53, [Gauss+136];
	fma.rn.f64 	%fd54, %fd52, %fd53, %fd51;
	ld.global.f64 	%fd55, [%rd10+24];
	ld.global.f64 	%fd56, [Gauss+144];
	fma.rn.f64 	%fd57, %fd55, %fd56, %fd54;
	ld.global.f64 	%fd58, [%rd10+32];
	ld.global.f64 	%fd59, [Gauss+152];
	fma.rn.f64 	%fd60, %fd58, %fd59, %fd57;
	add.s64 	%rd11, %rd10, %rd7;
	ld.global.f64 	%fd61, [%rd11];
	ld.global.f64 	%fd62, [Gauss+160];
	fma.rn.f64 	%fd63, %fd61, %fd62, %fd60;
	ld.global.f64 	%fd64, [%rd11+8];
	ld.global.f64 	%fd65, [Gauss+168];
	fma.rn.f64 	%fd66, %fd64, %fd65, %fd63;
	ld.global.f64 	%fd67, [%rd11+16];
	ld.global.f64 	%fd68, [Gauss+176];
	fma.rn.f64 	%fd69, %fd67, %fd68, %fd66;
	ld.global.f64 	%fd70, [%rd11+24];
	ld.global.f64 	%fd71, [Gauss+184];
	fma.rn.f64 	%fd72, %fd70, %fd71, %fd69;
	ld.global.f64 	%fd73, [%rd11+32];
	ld.global.f64 	%fd74, [Gauss+192];
	fma.rn.f64 	%fd75, %fd73, %fd74, %fd72;
	div.rn.f64 	%fd76, %fd75, 0d4063E00000000000;
	mul.wide.u32 	%rd12, %r3, 8;
	add.s64 	%rd13, %rd1, %rd12;
	st.global.f64 	[%rd13], %fd76;
$L__BB4_4:
	ret;

}
	// .globl	_Z12GaussKernel3PdS_jj
.visible .entry _Z12GaussKernel3PdS_jj(
	.param .u64 .ptr .align 1 _Z12GaussKernel3PdS_jj_param_0,
	.param .u64 .ptr .align 1 _Z12GaussKernel3PdS_jj_param_1,
	.param .u32 _Z12GaussKernel3PdS_jj_param_2,
	.param .u32 _Z12GaussKernel3PdS_jj_param_3
)
{
	.reg .pred 	%p<7>;
	.reg .b32 	%r<15>;
	.reg .b64 	%rd<17>;
	.reg .b64 	%fd<77>;

	ld.param.u64 	%rd3, [_Z12GaussKernel3PdS_jj_param_0];
	ld.param.u64 	%rd2, [_Z12GaussKernel3PdS_jj_param_1];
	ld.param.u32 	%r4, [_Z12GaussKernel3PdS_jj_param_2];
	ld.param.u32 	%r5, [_Z12GaussKernel3PdS_jj_param_3];
	cvta.to.global.u64 	%rd1, %rd3;
	mov.u32 	%r6, %ntid.x;
	mov.u32 	%r7, %ctaid.x;
	mov.u32 	%r8, %tid.x;
	mad.lo.s32 	%r1, %r7, %r6, %r8;
	setp.ge.u32 	%p1, %r1, %r4;
	@%p1 bra 	$L__BB5_4;
	mov.u32 	%r2, %ctaid.y;
	mad.lo.s32 	%r3, %r4, %r2, %r1;
	add.s32 	%r9, %r5, -3;
	setp.le.u32 	%p2, %r2, %r9;
	min.u32 	%r10, %r2, %r1;
	setp.gt.u32 	%p3, %r10, 1;
	add.s32 	%r11, %r4, -3;
	setp.le.u32 	%p4, %r1, %r11;
	and.pred  	%p5, %p2, %p4;
	and.pred  	%p6, %p5, %p3;
	@%p6 bra 	$L__BB5_3;
	mul.wide.u32 	%rd14, %r3, 8;
	add.s64 	%rd15, %rd1, %rd14;
	mov.b64 	%rd16, 0;
	st.global.u64 	[%rd15], %rd16;
	bra.uni 	$L__BB5_4;
$L__BB5_3:
	add.s32 	%r12, %r2, -2;
	mad.lo.s32 	%r13, %r4, %r12, %r1;
	add.s32 	%r14, %r13, -2;
	cvta.to.global.u64 	%rd4, %rd2;
	mul.wide.s32 	%rd5, %r14, 8;
	add.s64 	%rd6, %rd4, %rd5;
	ld.global.f64 	%fd1, [%rd6];
	ld.const.f64 	%fd2, [GaussC];
	fma.rn.f64 	%fd3, %fd1, %fd2, 0d0000000000000000;
	ld.global.f64 	%fd4, [%rd6+8];
	ld.const.f64 	%fd5, [GaussC+8];
	fma.rn.f64 	%fd6, %fd4, %fd5, %fd3;
	ld.global.f64 	%fd7, [%rd6+16];
	ld.const.f64 	%fd8, [GaussC+16];
	fma.rn.f64 	%fd9, %fd7, %fd8, %fd6;
	ld.global.f64 	%fd10, [%rd6+24];
	ld.const.f64 	%fd11, [GaussC+24];
	fma.rn.f64 	%fd12, %fd10, %fd11, %fd9;
	ld.global.f64 	%fd13, [%rd6+32];
	ld.const.f64 	%fd14, [GaussC+32];
	fma.rn.f64 	%fd15, %fd13, %fd14, %fd12;
	mul.wide.s32 	%rd7, %r4, 8;
	add.s64 	%rd8, %rd6, %rd7;
	ld.global.f64 	%fd16, [%rd8];
	ld.const.f64 	%fd17, [GaussC+40];
	fma.rn.f64 	%fd18, %fd16, %fd17, %fd15;
	ld.global.f64 	%fd19, [%rd8+8];
	ld.const.f64 	%fd20, [GaussC+48];
	fma.rn.f64 	%fd21, %fd19, %fd20, %fd18;
	ld.global.f64 	%fd22, [%rd8+16];
	ld.const.f64 	%fd23, [GaussC+56];
	fma.rn.f64 	%fd24, %fd22, %fd23, %fd21;
	ld.global.f64 	%fd25, [%rd8+24];
	ld.const.f64 	%fd26, [GaussC+64];
	fma.rn.f64 	%fd27, %fd25, %fd26, %fd24;
	ld.global.f64 	%fd28, [%rd8+32];
	ld.const.f64 	%fd29, [GaussC+72];
	fma.rn.f64 	%fd30, %fd28, %fd29, %fd27;
	add.s64 	%rd9, %rd8, %rd7;
	ld.global.f64 	%fd31, [%rd9];
	ld.const.f64 	%fd32, [GaussC+80];
	fma.rn.f64 	%fd33, %fd31, %fd32, %fd30;
	ld.global.f64 	%fd34, [%rd9+8];
	ld.const.f64 	%fd35, [GaussC+88];
	fma.rn.f64 	%fd36, %fd34, %fd35, %fd33;
	ld.global.f64 	%fd37, [%rd9+16];
	ld.const.f64 	%fd38, [GaussC+96];
	fma.rn.f64 	%fd39, %fd37, %fd38, %fd36;
	ld.global.f64 	%fd40, [%rd9+24];
	ld.const.f64 	%fd41, [GaussC+104];
	fma.rn.f64 	%fd42, %fd40, %fd41, %fd39;
	ld.global.f64 	%fd43, [%rd9+32];
	ld.const.f64 	%fd44, [GaussC+112];
	fma.rn.f64 	%fd45, %fd43, %fd44, %fd42;
	add.s64 	%rd10, %rd9, %rd7;
	ld.global.f64 	%fd46, [%rd10];
	ld.const.f64 	%fd47, [GaussC+120];
	fma.rn.f64 	%fd48, %fd46, %fd47, %fd45;
	ld.global.f64 	%fd49, [%rd10+8];
	ld.const.f64 	%fd50, [GaussC+128];
	fma.rn.f64 	%fd51, %fd49, %fd50, %fd48;
	ld.global.f64 	%fd52, [%rd10+16];
	ld.const.f64 	%fd53, [GaussC+136];
	fma.rn.f64 	%fd54, %fd52, %fd53, %fd51;
	ld.global.f64 	%fd55, [%rd10+24];
	ld.const.f64 	%fd56, [GaussC+144];
	fma.rn.f64 	%fd57, %fd55, %fd56, %fd54;
	ld.global.f64 	%fd58, [%rd10+32];
	ld.const.f64 	%fd59, [GaussC+152];
	fma.rn.f64 	%fd60, %fd58, %fd59, %fd57;
	add.s64 	%rd11, %rd10, %rd7;
	ld.global.f64 	%fd61, [%rd11];
	ld.const.f64 	%fd62, [GaussC+160];
	fma.rn.f64 	%fd63, %fd61, %fd62, %fd60;
	ld.global.f64 	%fd64, [%rd11+8];
	ld.const.f64 	%fd65, [GaussC+168];
	fma.rn.f64 	%fd66, %fd64, %fd65, %fd63;
	ld.global.f64 	%fd67, [%rd11+16];
	ld.const.f64 	%fd68, [GaussC+176];
	fma.rn.f64 	%fd69, %fd67, %fd68, %fd66;
	ld.global.f64 	%fd70, [%rd11+24];
	ld.const.f64 	%fd71, [GaussC+184];
	fma.rn.f64 	%fd72, %fd70, %fd71, %fd69;
	ld.global.f64 	%fd73, [%rd11+32];
	ld.const.f64 	%fd74, [GaussC+192];
	fma.rn.f64 	%fd75, %fd73, %fd74, %fd72;
	div.rn.f64 	%fd76, %fd75, 0d4063E00000000000;
	mul.wide.u32 	%rd12, %r3, 8;
	add.s64 	%rd13, %rd1, %rd12;
	st.global.f64 	[%rd13], %fd76;
$L__BB5_4:
	ret;

}
	// .globl	_Z12GaussKernel4PdS_jj
.visible .entry _Z12GaussKernel4PdS_jj(
	.param .u64 .ptr .align 1 _Z12GaussKernel4PdS_jj_param_0,
	.param .u64 .ptr .align 1 _Z12GaussKernel4PdS_jj_param_1,
	.param .u32 _Z12GaussKernel4PdS_jj_param_2,
	.param .u32 _Z12GaussKernel4PdS_jj_param_3
)
{
	.reg .pred 	%p<7>;
	.reg .b32 	%r<18>;
	.reg .b64 	%rd<20>;
	.reg .b64 	%fd<102>;
	// demoted variable
	.shared .align 8 .b8 _ZZ12GaussKernel4PdS_jjE9Neighbors[25600];
	ld.param.u64 	%rd2, [_Z12GaussKernel4PdS_jj_param_0];
	ld.param.u32 	%r5, [_Z12GaussKernel4PdS_jj_param_2];
	ld.param.u32 	%r6, [_Z12GaussKernel4PdS_jj_param_3];
	cvta.to.global.u64 	%rd1, %rd2;
	mov.u32 	%r7, %ntid.x;
	mov.u32 	%r8, %ctaid.x;
	mov.u32 	%r1, %tid.x;
	mad.lo.s32 	%r2, %r8, %r7, %r1;
	setp.ge.u32 	%p1, %r2, %r5;
	@%p1 bra 	$L__BB6_4;
	mov.u32 	%r3, %ctaid.y;
	mad.lo.s32 	%r4, %r5, %r3, %r2;
	add.s32 	%r9, %r6, -3;
	setp.gt.u32 	%p2, %r3, %r9;
	min.u32 	%r10, %r3, %r2;
	setp.lt.u32 	%p3, %r10, 2;
	add.s32 	%r11, %r5, -3;
	setp.gt.u32 	%p4, %r2, %r11;
	or.pred  	%p5, %p2, %p4;
	or.pred  	%p6, %p5, %p3;
	@%p6 bra 	$L__BB6_3;
	ld.param.u64 	%rd19, [_Z12GaussKernel4PdS_jj_param_1];
	ld.param.u64 	%rd18, [_Z12GaussKernel4PdS_jj_param_0];
	add.s32 	%r12, %r3, -2;
	mad.lo.s32 	%r13, %r5, %r12, %r2;
	mov.u32 	%r14, _ZZ12GaussKernel4PdS_jjE9Neighbors;
	mad.lo.s32 	%r15, %r1, 200, %r14;
	add.s32 	%r16, %r13, -2;
	cvta.to.global.u64 	%rd4, %rd19;
	mul.wide.s32 	%rd5, %r16, 8;
	add.s64 	%rd6, %rd4, %rd5;
	ld.global.f64 	%fd1, [%rd6];
	st.shared.f64 	[%r15], %fd1;
	ld.global.f64 	%fd2, [%rd6+8];
	st.shared.f64 	[%r15+8], %fd2;
	ld.global.f64 	%fd3, [%rd6+16];
	st.shared.f64 	[%r15+16], %fd3;
	ld.global.f64 	%fd4, [%rd6+24];
	st.shared.f64 	[%r15+24], %fd4;
	ld.global.f64 	%fd5, [%rd6+32];
	st.shared.f64 	[%r15+32], %fd5;
	mul.wide.s32 	%rd7, %r5, 8;
	add.s64 	%rd8, %rd6, %rd7;
	ld.global.f64 	%fd6, [%rd8];
	st.shared.f64 	[%r15+40], %fd6;
	ld.global.f64 	%fd7, [%rd8+8];
	st.shared.f64 	[%r15+48], %fd7;
	ld.global.f64 	%fd8, [%rd8+16];
	st.shared.f64 	[%r15+56], %fd8;
	ld.global.f64 	%fd9, [%rd8+24];
	st.shared.f64 	[%r15+64], %fd9;
	ld.global.f64 	%fd10, [%rd8+32];
	st.shared.f64 	[%r15+72], %fd10;
	add.s64 	%rd9, %rd8, %rd7;
	ld.global.f64 	%fd11, [%rd9];
	st.shared.f64 	[%r15+80], %fd11;
	ld.global.f64 	%fd12, [%rd9+8];
	st.shared.f64 	[%r15+88], %fd12;
	ld.global.f64 	%fd13, [%rd9+16];
	st.shared.f64 	[%r15+96], %fd13;
	ld.global.f64 	%fd14, [%rd9+24];
	st.shared.f64 	[%r15+104], %fd14;
	ld.global.f64 	%fd15, [%rd9+32];
	st.shared.f64 	[%r15+112], %fd15;
	add.s64 	%rd10, %rd9, %rd7;
	ld.global.f64 	%fd16, [%rd10];
	st.shared.f64 	[%r15+120], %fd16;
	ld.global.f64 	%fd17, [%rd10+8];
	st.shared.f64 	[%r15+128], %fd17;
	ld.global.f64 	%fd18, [%rd10+16];
	st.shared.f64 	[%r15+136], %fd18;
	ld.global.f64 	%fd19, [%rd10+24];
	st.shared.f64 	[%r15+144], %fd19;
	ld.global.f64 	%fd20, [%rd10+32];
	st.shared.f64 	[%r15+152], %fd20;
	add.s64 	%rd11, %rd10, %rd7;
	ld.global.f64 	%fd21, [%rd11];
	st.shared.f64 	[%r15+160], %fd21;
	ld.global.f64 	%fd22, [%rd11+8];
	st.shared.f64 	[%r15+168], %fd22;
	ld.global.f64 	%fd23, [%rd11+16];
	st.shared.f64 	[%r15+176], %fd23;
	ld.global.f64 	%fd24, [%rd11+24];
	st.shared.f64 	[%r15+184], %fd24;
	ld.global.f64 	%fd25, [%rd11+32];
	st.shared.f64 	[%r15+192], %fd25;
	bar.sync 	0;
	ld.shared.f64 	%fd26, [%r15];
	ld.const.f64 	%fd27, [GaussC];
	fma.rn.f64 	%fd28, %fd26, %fd27, 0d0000000000000000;
	ld.shared.f64 	%fd29, [%r15+8];
	ld.const.f64 	%fd30, [GaussC+8];
	fma.rn.f64 	%fd31, %fd29, %fd30, %fd28;
	ld.shared.f64 	%fd32, [%r15+16];
	ld.const.f64 	%fd33, [GaussC+16];
	fma.rn.f64 	%fd34, %fd32, %fd33, %fd31;
	ld.shared.f64 	%fd35, [%r15+24];
	ld.const.f64 	%fd36, [GaussC+24];
	fma.rn.f64 	%fd37, %fd35, %fd36, %fd34;
	ld.shared.f64 	%fd38, [%r15+32];
	ld.const.f64 	%fd39, [GaussC+32];
	fma.rn.f64 	%fd40, %fd38, %fd39, %fd37;
	ld.shared.f64 	%fd41, [%r15+40];
	ld.const.f64 	%fd42, [GaussC+40];
	fma.rn.f64 	%fd43, %fd41, %fd42, %fd40;
	ld.shared.f64 	%fd44, [%r15+48];
	ld.const.f64 	%fd45, [GaussC+48];
	fma.rn.f64 	%fd46, %fd44, %fd45, %fd43;
	ld.shared.f64 	%fd47, [%r15+56];
	ld.const.f64 	%fd48, [GaussC+56];
	fma.rn.f64 	%fd49, %fd47, %fd48, %fd46;
	ld.shared.f64 	%fd50, [%r15+64];
	ld.const.f64 	%fd51, [GaussC+64];
	fma.rn.f64 	%fd52, %fd50, %fd51, %fd49;
	ld.shared.f64 	%fd53, [%r15+72];
	ld.const.f64 	%fd54, [GaussC+72];
	fma.rn.f64 	%fd55, %fd53, %fd54, %fd52;
	ld.shared.f64 	%fd56, [%r15+80];
	ld.const.f64 	%fd57, [GaussC+80];
	fma.rn.f64 	%fd58, %fd56, %fd57, %fd55;
	ld.shared.f64 	%fd59, [%r15+88];
	ld.const.f64 	%fd60, [GaussC+88];
	fma.rn.f64 	%fd61, %fd59, %fd60, %fd58;
	ld.shared.f64 	%fd62, [%r15+96];
	ld.const.f64 	%fd63, [GaussC+96];
	fma.rn.f64 	%fd64, %fd62, %fd63, %fd61;
	ld.shared.f64 	%fd65, [%r15+104];
	ld.const.f64 	%fd66, [GaussC+104];
	fma.rn.f64 	%fd67, %fd65, %fd66, %fd64;
	ld.shared.f64 	%fd68, [%r15+112];
	ld.const.f64 	%fd69, [GaussC+112];
	fma.rn.f64 	%fd70, %fd68, %fd69, %fd67;
	ld.shared.f64 	%fd71, [%r15+120];
	ld.const.f64 	%fd72, [GaussC+120];
	fma.rn.f64 	%fd73, %fd71, %fd72, %fd70;
	ld.shared.f64 	%fd74, [%r15+128];
	ld.const.f64 	%fd75, [GaussC+128];
	fma.rn.f64 	%fd76, %fd74, %fd75, %fd73;
	ld.shared.f64 	%fd77, [%r15+136];
	ld.const.f64 	%fd78, [GaussC+136];
	fma.rn.f64 	%fd79, %fd77, %fd78, %fd76;
	ld.shared.f64 	%fd80, [%r15+144];
	ld.const.f64 	%fd81, [GaussC+144];
	fma.rn.f64 	%fd82, %fd80, %fd81, %fd79;
	ld.shared.f64 	%fd83, [%r15+152];
	ld.const.f64 	%fd84, [GaussC+152];
	fma.rn.f64 	%fd85, %fd83, %fd84, %fd82;
	ld.shared.f64 	%fd86, [%r15+160];
	ld.const.f64 	%fd87, [GaussC+160];
	fma.rn.f64 	%fd88, %fd86, %fd87, %fd85;
	ld.shared.f64 	%fd89, [%r15+168];
	ld.const.f64 	%fd90, [GaussC+168];
	fma.rn.f64 	%fd91, %fd89, %fd90, %fd88;
	ld.shared.f64 	%fd92, [%r15+176];
	ld.const.f64 	%fd93, [GaussC+176];
	fma.rn.f64 	%fd94, %fd92, %fd93, %fd91;
	ld.shared.f64 	%fd95, [%r15+184];
	ld.const.f64 	%fd96, [GaussC+184];
	fma.rn.f64 	%fd97, %fd95, %fd96, %fd94;
	ld.shared.f64 	%fd98, [%r15+192];
	ld.const.f64 	%fd99, [GaussC+192];
	fma.rn.f64 	%fd100, %fd98, %fd99, %fd97;
	div.rn.f64 	%fd101, %fd100, 0d4063E00000000000;
	cvta.to.global.u64 	%rd12, %rd18;
	mul.wide.u32 	%rd13, %r4, 8;
	add.s64 	%rd14, %rd12, %rd13;
	st.global.f64 	[%rd14], %fd101;
	bra.uni 	$L__BB6_4;
$L__BB6_3:
	mul.wide.u32 	%rd15, %r4, 8;
	add.s64 	%rd16, %rd1, %rd15;
	mov.b64 	%rd17, 0;
	st.global.u64 	[%rd16], %rd17;
$L__BB6_4:
	ret;

}
	// .globl	_Z12GaussKernel5PdS_jj
.visible .entry _Z12GaussKernel5PdS_jj(
	.param .u64 .ptr .align 1 _Z12GaussKernel5PdS_jj_param_0,
	.param .u64 .ptr .align 1 _Z12GaussKernel5PdS_jj_param_1,
	.param .u32 _Z12GaussKernel5PdS_jj_param_2,
	.param .u32 _Z12GaussKernel5PdS_jj_param_3
)
{
	.reg .pred 	%p<7>;
	.reg .b32 	%r<35>;
	.reg .b64 	%rd<42>;
	.reg .b64 	%fd<210>;
	// demoted variable
	.shared .align 8 .b8 _ZZ12GaussKernel5PdS_jjE9Neighbors[40960];
	ld.param.u64 	%rd2, [_Z12GaussKernel5PdS_jj_param_0];
	ld.param.u32 	%r3, [_Z12GaussKernel5PdS_jj_param_2];
	ld.param.u32 	%r4, [_Z12GaussKernel5PdS_jj_param_3];
	cvta.to.global.u64 	%rd1, %rd2;
	mov.u32 	%r5, %ntid.x;
	mov.u32 	%r6, %ctaid.x;
	mov.u32 	%r7, %tid.x;
	mad.lo.s32 	%r8, %r6, %r5, %r7;
	shl.b32 	%r1, %r8, 2;
	setp.ge.u32 	%p1, %r1, %r3;
	@%p1 bra 	$L__BB7_8;
	ld.param.u32 	%r32, [_Z12GaussKernel5PdS_jj_param_2];
	mov.u32 	%r9, %ctaid.y;
	mad.lo.s32 	%r2, %r32, %r9, %r1;
	setp.gt.u32 	%p2, %r9, 1;
	add.s32 	%r10, %r4, -3;
	setp.le.u32 	%p3, %r9, %r10;
	and.pred  	%p4, %p2, %p3;
	@%p4 bra 	$L__BB7_3;
	mul.wide.u32 	%rd31, %r2, 8;
	add.s64 	%rd32, %rd1, %rd31;
	mov.b64 	%rd33, 0;
	st.global.u64 	[%rd32], %rd33;
	add.s32 	%r29, %r2, 1;
	mul.wide.u32 	%rd34, %r29, 8;
	add.s64 	%rd35, %rd1, %rd34;
	st.global.u64 	[%rd35], %rd33;
	add.s32 	%r30, %r2, 2;
	mul.wide.u32 	%rd36, %r30, 8;
	add.s64 	%rd37, %rd1, %rd36;
	st.global.u64 	[%rd37], %rd33;
	add.s32 	%r31, %r2, 3;
	mul.wide.u32 	%rd38, %r31, 8;
	add.s64 	%rd39, %rd1, %rd38;
	st.global.u64 	[%rd39], %rd33;
	bra.uni 	$L__BB7_8;
$L__BB7_3:
	ld.param.u32 	%r33, [_Z12GaussKernel5PdS_jj_param_2];
	add.s32 	%r11, %r33, -3;
	setp.le.u32 	%p5, %r1, %r11;
	@%p5 bra 	$L__BB7_5;
	mul.wide.u32 	%rd26, %r2, 8;
	add.s64 	%rd27, %rd1, %rd26;
	mov.b64 	%rd28, 0;
	st.global.u64 	[%rd27], %rd28;
	add.s32 	%r28, %r2, 1;
	mul.wide.u32 	%rd29, %r28, 8;
	add.s64 	%rd30, %rd1, %rd29;
	st.global.u64 	[%rd30], %rd28;
	bra.uni 	$L__BB7_8;
$L__BB7_5:
	setp.ne.s32 	%p6, %r1, 0;
	@%p6 bra 	$L__BB7_7;
	mul.wide.u32 	%rd21, %r2, 8;
	add.s64 	%rd22, %rd1, %rd21;
	mov.b64 	%rd23, 0;
	st.global.u64 	[%rd22], %rd23;
	add.s32 	%r27, %r2, 1;
	mul.wide.u32 	%rd24, %r27, 8;
	add.s64 	%rd25, %rd1, %rd24;
	st.global.u64 	[%rd25], %rd23;
	bra.uni 	$L__BB7_8;
$L__BB7_7:
	ld.param.u32 	%r34, [_Z12GaussKernel5PdS_jj_param_2];
	ld.param.u64 	%rd41, [_Z12GaussKernel5PdS_jj_param_1];
	ld.param.u64 	%rd40, [_Z12GaussKernel5PdS_jj_param_0];
	mov.u32 	%r12, %ctaid.y;
	mov.u32 	%r13, %ctaid.x;
	mov.u32 	%r14, %ntid.x;
	mov.u32 	%r15, %tid.x;
	mad.lo.s32 	%r16, %r13, %r14, %r15;
	shl.b32 	%r17, %r16, 2;
	mad.lo.s32 	%r18, %r34, %r12, %r17;
	add.s32 	%r19, %r18, 2;
	mov.u32 	%r20, _ZZ12GaussKernel5PdS_jjE9Neighbors;
	mad.lo.s32 	%r21, %r15, 320, %r20;
	add.s32 	%r22, %r12, -2;
	mad.lo.s32 	%r23, %r34, %r22, %r17;
	cvta.to.global.u64 	%rd4, %rd41;
	mul.wide.s32 	%rd5, %r23, 8;
	add.s64 	%rd6, %rd4, %rd5;
	ld.global.f64 	%fd1, [%rd6];
	st.shared.f64 	[%r21], %fd1;
	ld.global.f64 	%fd2, [%rd6+8];
	st.shared.f64 	[%r21+8], %fd2;
	ld.global.f64 	%fd3, [%rd6+16];
	st.shared.f64 	[%r21+16], %fd3;
	ld.global.f64 	%fd4, [%rd6+24];
	st.shared.f64 	[%r21+24], %fd4;
	ld.global.f64 	%fd5, [%rd6+32];
	st.shared.f64 	[%r21+32], %fd5;
	ld.global.f64 	%fd6, [%rd6+40];
	st.shared.f64 	[%r21+40], %fd6;
	ld.global.f64 	%fd7, [%rd6+48];
	st.shared.f64 	[%r21+48], %fd7;
	ld.global.f64 	%fd8, [%rd6+56];
	st.shared.f64 	[%r21+56], %fd8;
	mul.wide.s32 	%rd7, %r34, 8;
	add.s64 	%rd8, %rd6, %rd7;
	ld.global.f64 	%fd9, [%rd8];
	st.shared.f64 	[%r21+64], %fd9;
	ld.global.f64 	%fd10, [%rd8+8];
	st.shared.f64 	[%r21+72], %fd10;
	ld.global.f64 	%fd11, [%rd8+16];
	st.shared.f64 	[%r21+80], %fd11;
	ld.global.f64 	%fd12, [%rd8+24];
	st.shared.f64 	[%r21+88], %fd12;
	ld.global.f64 	%fd13, [%rd8+32];
	st.shared.f64 	[%r21+96], %fd13;
	ld.global.f64 	%fd14, [%rd8+40];
	st.shared.f64 	[%r21+104], %fd14;
	ld.global.f64 	%fd15, [%rd8+48];
	st.shared.f64 	[%r21+112], %fd15;
	ld.global.f64 	%fd16, [%rd8+56];
	st.shared.f64 	[%r21+120], %fd16;
	add.s64 	%rd9, %rd8, %rd7;
	ld.global.f64 	%fd17, [%rd9];
	st.shared.f64 	[%r21+128], %fd17;
	ld.global.f64 	%fd18, [%rd9+8];
	st.shared.f64 	[%r21+136], %fd18;
	ld.global.f64 	%fd19, [%rd9+16];
	st.shared.f64 	[%r21+144], %fd19;
	add.s32 	%r24, %r18, 3;
	ld.global.f64 	%fd20, [%rd9+24];
	st.shared.f64 	[%r21+152], %fd20;
	add.s32 	%r25, %r18, 4;
	ld.global.f64 	%fd21, [%rd9+32];
	st.shared.f64 	[%r21+160], %fd21;
	add.s32 	%r26, %r18, 5;
	ld.global.f64 	%fd22, [%rd9+40];
	st.shared.f64 	[%r21+168], %fd22;
	ld.global.f64 	%fd23, [%rd9+48];
	st.shared.f64 	[%r21+176], %fd23;
	ld.global.f64 	%fd24, [%rd9+56];
	st.shared.f64 	[%r21+184], %fd24;
	add.s64 	%rd10, %rd9, %rd7;
	ld.global.f64 	%fd25, [%rd10];
	st.shared.f64 	[%r21+192], %fd25;
	ld.global.f64 	%fd26, [%rd10+8];
	st.shared.f64 	[%r21+200], %fd26;
	ld.global.f64 	%fd27, [%rd10+16];
	st.shared.f64 	[%r21+208], %fd27;
	ld.global.f64 	%fd28, [%rd10+24];
	st.shared.f64 	[%r21+216], %fd28;
	ld.global.f64 	%fd29, [%rd10+32];
	st.shared.f64 	[%r21+224], %fd29;
	ld.global.f64 	%fd30, [%rd10+40];
	st.shared.f64 	[%r21+232], %fd30;
	ld.global.f64 	%fd31, [%rd10+48];
	st.shared.f64 	[%r21+240], %fd31;
	ld.global.f64 	%fd32, [%rd10+56];
	st.shared.f64 	[%r21+248], %fd32;
	add.s64 	%rd11, %rd10, %rd7;
	ld.global.f64 	%fd33, [%rd11];
	st.shared.f64 	[%r21+256], %fd33;
	ld.global.f64 	%fd34, [%rd11+8];
	st.shared.f64 	[%r21+264], %fd34;
	ld.global.f64 	%fd35, [%rd11+16];
	st.shared.f64 	[%r21+272], %fd35;
	ld.global.f64 	%fd36, [%rd11+24];
	st.shared.f64 	[%r21+280], %fd36;
	ld.global.f64 	%fd37, [%rd11+32];
	st.shared.f64 	[%r21+288], %fd37;
	ld.global.f64 	%fd38, [%rd11+40];
	st.shared.f64 	[%r21+296], %fd38;
	ld.global.f64 	%fd39, [%rd11+48];
	st.shared.f64 	[%r21+304], %fd39;
	ld.global.f64 	%fd40, [%rd11+56];
	st.shared.f64 	[%r21+312], %fd40;
	bar.sync 	0;
	ld.shared.f64 	%fd41, [%r21];
	ld.const.f64 	%fd42, [GaussC];
	fma.rn.f64 	%fd43, %fd41, %fd42, 0d0000000000000000;
	ld.shared.f64 	%fd44, [%r21+8];
	ld.const.f64 	%fd45, [GaussC+8];
	fma.rn.f64 	%fd46, %fd44, %fd45, %fd43;
	ld.shared.f64 	%fd47, [%r21+16];
	ld.const.f64 	%fd48, [GaussC+16];
	fma.rn.f64 	%fd49, %fd47, %fd48, %fd46;
	ld.shared.f64 	%fd50, [%r21+24];
	ld.const.f64 	%fd51, [GaussC+24];
	fma.rn.f64 	%fd52, %fd50, %fd51, %fd49;
	ld.shared.f64 	%fd53, [%r21+32];
	ld.const.f64 	%fd54, [GaussC+32];
	fma.rn.f64 	%fd55, %fd53, %fd54, %fd52;
	ld.shared.f64 	%fd56, [%r21+64];
	ld.const.f64 	%fd57, [GaussC+40];
	fma.rn.f64 	%fd58, %fd56, %fd57, %fd55;
	ld.shared.f64 	%fd59, [%r21+72];
	ld.const.f64 	%fd60, [GaussC+48];
	fma.rn.f64 	%fd61, %fd59, %fd60, %fd58;
	ld.shared.f64 	%fd62, [%r21+80];
	ld.const.f64 	%fd63, [GaussC+56];
	fma.rn.f64 	%fd64, %fd62, %fd63, %fd61;
	ld.shared.f64 	%fd65, [%r21+88];
	ld.const.f64 	%fd66, [GaussC+64];
	fma.rn.f64 	%fd67, %fd65, %fd66, %fd64;
	ld.shared.f64 	%fd68, [%r21+96];
	ld.const.f64 	%fd69, [GaussC+72];
	fma.rn.f64 	%fd70, %fd68, %fd69, %fd67;
	ld.shared.f64 	%fd71, [%r21+128];
	ld.const.f64 	%fd72, [GaussC+80];
	fma.rn.f64 	%fd73, %fd71, %fd72, %fd70;
	ld.shared.f64 	%fd74, [%r21+136];
	ld.const.f64 	%fd75, [GaussC+88];
	fma.rn.f64 	%fd76, %fd74, %fd75, %fd73;
	ld.shared.f64 	%fd77, [%r21+144];
	ld.const.f64 	%fd78, [GaussC+96];
	fma.rn.f64 	%fd79, %fd77, %fd78, %fd76;
	ld.shared.f64 	%fd80, [%r21+152];
	ld.const.f64 	%fd81, [GaussC+104];
	fma.rn.f64 	%fd82, %fd80, %fd81, %fd79;
	ld.shared.f64 	%fd83, [%r21+160];
	ld.const.f64 	%fd84, [GaussC+112];
	fma.rn.f64 	%fd85, %fd83, %fd84, %fd82;
	ld.shared.f64 	%fd86, [%r21+192];
	ld.const.f64 	%fd87, [GaussC+120];
	fma.rn.f64 	%fd88, %fd86, %fd87, %fd85;
	ld.shared.f64 	%fd89, [%r21+200];
	ld.const.f64 	%fd90, [GaussC+128];
	fma.rn.f64 	%fd91, %fd89, %fd90, %fd88;
	ld.shared.f64 	%fd92, [%r21+208];
	ld.const.f64 	%fd93, [GaussC+136];
	fma.rn.f64 	%fd94, %fd92, %fd93, %fd91;
	ld.shared.f64 	%fd95, [%r21+216];
	ld.const.f64 	%fd96, [GaussC+144];
	fma.rn.f64 	%fd97, %fd95, %fd96, %fd94;
	ld.shared.f64 	%fd98, [%r21+224];
	ld.const.f64 	%fd99, [GaussC+152];
	fma.rn.f64 	%fd100, %fd98, %fd99, %fd97;
	ld.shared.f64 	%fd101, [%r21+256];
	ld.const.f64 	%fd102, [GaussC+160];
	fma.rn.f64 	%fd103, %fd101, %fd102, %fd100;
	ld.shared.f64 	%fd104, [%r21+264];
	ld.const.f64 	%fd105, [GaussC+168];
	fma.rn.f64 	%fd106, %fd104, %fd105, %fd103;
	ld.shared.f64 	%fd107, [%r21+272];
	ld.const.f64 	%fd108, [GaussC+176];
	fma.rn.f64 	%fd109, %fd107, %fd108, %fd106;
	ld.shared.f64 	%fd110, [%r21+280];
	ld.const.f64 	%fd111, [GaussC+184];
	fma.rn.f64 	%fd112, %fd110, %fd111, %fd109;
	ld.shared.f64 	%fd113, [%r21+288];
	ld.const.f64 	%fd114, [GaussC+192];
	fma.rn.f64 	%fd115, %fd113, %fd114, %fd112;
	div.rn.f64 	%fd116, %fd115, 0d4063E00000000000;
	cvta.to.global.u64 	%rd12, %rd40;
	mul.wide.u32 	%rd13, %r19, 8;
	add.s64 	%rd14, %rd12, %rd13;
	st.global.f64 	[%rd14], %fd116;
	fma.rn.f64 	%fd117, %fd44, %fd42, 0d0000000000000000;
	fma.rn.f64 	%fd118, %fd47, %fd45, %fd117;
	fma.rn.f64 	%fd119, %fd50, %fd48, %fd118;
	fma.rn.f64 	%fd120, %fd53, %fd51, %fd119;
	ld.shared.f64 	%fd121, [%r21+40];
	fma.rn.f64 	%fd122, %fd121, %fd54, %fd120;
	fma.rn.f64 	%fd123, %fd59, %fd57, %fd122;
	fma.rn.f64 	%fd124, %fd62, %fd60, %fd123;
	fma.rn.f64 	%fd125, %fd65, %fd63, %fd124;
	fma.rn.f64 	%fd126, %fd68, %fd66, %fd125;
	ld.shared.f64 	%fd127, [%r21+104];
	fma.rn.f64 	%fd128, %fd127, %fd69, %fd126;
	fma.rn.f64 	%fd129, %fd74, %fd72, %fd128;
	fma.rn.f64 	%fd130, %fd77, %fd75, %fd129;
	fma.rn.f64 	%fd131, %fd80, %fd78, %fd130;
	fma.rn.f64 	%fd132, %fd83, %fd81, %fd131;
	ld.shared.f64 	%fd133, [%r21+168];
	fma.rn.f64 	%fd134, %fd133, %fd84, %fd132;
	fma.rn.f64 	%fd135, %fd89, %fd87, %fd134;
	fma.rn.f64 	%fd136, %fd92, %fd90, %fd135;
	fma.rn.f64 	%fd137, %fd95, %fd93, %fd136;
	fma.rn.f64 	%fd138, %fd98, %fd96, %fd137;
	ld.shared.f64 	%fd139, [%r21+232];
	fma.rn.f64 	%fd140, %fd139, %fd99, %fd138;
	fma.rn.f64 	%fd141, %fd104, %fd102, %fd140;
	fma.rn.f64 	%fd142, %fd107, %fd105, %fd141;
	fma.rn.f64 	%fd143, %fd110, %fd108, %fd142;
	fma.rn.f64 	%fd144, %fd113, %fd111, %fd143;
	ld.shared.f64 	%fd145, [%r21+296];
	fma.rn.f64 	%fd146, %fd145, %fd114, %fd144;
	div.rn.f64 	%fd147, %fd146, 0d4063E00000000000;
	mul.wide.u32 	%rd15, %r24, 8;
	add.s64 	%rd16, %rd12, %rd15;
	st.global.f64 	[%rd16], %fd147;
	fma.rn.f64 	%fd148, %fd47, %fd42, 0d0000000000000000;
	fma.rn.f64 	%fd149, %fd50, %fd45, %fd148;
	fma.rn.f64 	%fd150, %fd53, %fd48, %fd149;
	fma.rn.f64 	%fd151, %fd121, %fd51, %fd150;
	ld.shared.f64 	%fd152, [%r21+48];
	fma.rn.f64 	%fd153, %fd152, %fd54, %fd151;
	fma.rn.f64 	%fd154, %fd62, %fd57, %fd153;
	fma.rn.f64 	%fd155, %fd65, %fd60, %fd154;
	fma.rn.f64 	%fd156, %fd68, %fd63, %fd155;
	fma.rn.f64 	%fd157, %fd127, %fd66, %fd156;
	ld.shared.f64 	%fd158, [%r21+112];
	fma.rn.f64 	%fd159, %fd158, %fd69, %fd157;
	fma.rn.f64 	%fd160, %fd77, %fd72, %fd159;
	fma.rn.f64 	%fd161, %fd80, %fd75, %fd160;
	fma.rn.f64 	%fd162, %fd83, %fd78, %fd161;
	fma.rn.f64 	%fd163, %fd133, %fd81, %fd162;
	ld.shared.f64 	%fd164, [%r21+176];
	fma.rn.f64 	%fd165, %fd164, %fd84, %fd163;
	fma.rn.f64 	%fd166, %fd92, %fd87, %fd165;
	fma.rn.f64 	%fd167, %fd95, %fd90, %fd166;
	fma.rn.f64 	%fd168, %fd98, %fd93, %fd167;
	fma.rn.f64 	%fd169, %fd139, %fd96, %fd168;
	ld.shared.f64 	%fd170, [%r21+240];
	fma.rn.f64 	%fd171, %fd170, %fd99, %fd169;
	fma.rn.f64 	%fd172, %fd107, %fd102, %fd171;
	fma.rn.f64 	%fd173, %fd110, %fd105, %fd172;
	fma.rn.f64 	%fd174, %fd113, %fd108, %fd173;
	fma.rn.f64 	%fd175, %fd145, %fd111, %fd174;
	ld.shared.f64 	%fd176, [%r21+304];
	fma.rn.f64 	%fd177, %fd176, %fd114, %fd175;
	div.rn.f64 	%fd178, %fd177, 0d4063E00000000000;
	mul.wide.u32 	%rd17, %r25, 8;
	add.s64 	%rd18, %rd12, %rd17;
	st.global.f64 	[%rd18], %fd178;
	fma.rn.f64 	%fd179, %fd50, %fd42, 0d0000000000000000;
	fma.rn.f64 	%fd180, %fd53, %fd45, %fd179;
	fma.rn.f64 	%fd181, %fd121, %fd48, %fd180;
	fma.rn.f64 	%fd182, %fd152, %fd51, %fd181;
	ld.shared.f64 	%fd183, [%r21+56];
	fma.rn.f64 	%fd184, %fd183, %fd54, %fd182;
	fma.rn.f64 	%fd185, %fd65, %fd57, %fd184;
	fma.rn.f64 	%fd186, %fd68, %fd60, %fd185;
	fma.rn.f64 	%fd187, %fd127, %fd63, %fd186;
	fma.rn.f64 	%fd188, %fd158, %fd66, %fd187;
	ld.shared.f64 	%fd189, [%r21+120];
	fma.rn.f64 	%fd190, %fd189, %fd69, %fd188;
	fma.rn.f64 	%fd191, %fd80, %fd72, %fd190;
	fma.rn.f64 	%fd192, %fd83, %fd75, %fd191;
	fma.rn.f64 	%fd193, %fd133, %fd78, %fd192;
	fma.rn.f64 	%fd194, %fd164, %fd81, %fd193;
	ld.shared.f64 	%fd195, [%r21+184];
	fma.rn.f64 	%fd196, %fd195, %fd84, %fd194;
	fma.rn.f64 	%fd197, %fd95, %fd87, %fd196;
	fma.rn.f64 	%fd198, %fd98, %fd90, %fd197;
	fma.rn.f64 	%fd199, %fd139, %fd93, %fd198;
	fma.rn.f64 	%fd200, %fd170, %fd96, %fd199;
	ld.shared.f64 	%fd201, [%r21+248];
	fma.rn.f64 	%fd202, %fd201, %fd99, %fd200;
	fma.rn.f64 	%fd203, %fd110, %fd102, %fd202;
	fma.rn.f64 	%fd204, %fd113, %fd105, %fd203;
	fma.rn.f64 	%fd205, %fd145, %fd108, %fd204;
	fma.rn.f64 	%fd206, %fd176, %fd111, %fd205;
	ld.shared.f64 	%fd207, [%r21+312];
	fma.rn.f64 	%fd208, %fd207, %fd114, %fd206;
	div.rn.f64 	%fd209, %fd208, 0d4063E00000000000;
	mul.wide.u32 	%rd19, %r26, 8;
	add.s64 	%rd20, %rd12, %rd19;
	st.global.f64 	[%rd20], %fd209;
$L__BB7_8:
	ret;

}
	// .globl	_Z12GaussKernel6PdS_jj
.visible .entry _Z12GaussKernel6PdS_jj(
	.param .u64 .ptr .align 1 _Z12GaussKernel6PdS_jj_param_0,
	.param .u64 .ptr .align 1 _Z12GaussKernel6PdS_jj_param_1,
	.param .u32 _Z12GaussKernel6PdS_jj_param_2,
	.param .u32 _Z12GaussKernel6PdS_jj_param_3
)
{
	.reg .pred 	%p<8>;
	.reg .b32 	%r<18>;
	.reg .b64 	%rd<24>;
	.reg .b64 	%fd<107>;
	// demoted variable
	.shared .align 8 .b8 _ZZ12GaussKernel6PdS_jjE9Neighbors[41120];
	ld.param.u64 	%rd3, [_Z12GaussKernel6PdS_jj_param_0];
	ld.param.u64 	%rd4, [_Z12GaussKernel6PdS_jj_param_1];
	ld.param.u32 	%r7, [_Z12GaussKernel6PdS_jj_param_2];
	ld.param.u32 	%r8, [_Z12GaussKernel6PdS_jj_param_3];
	cvta.to.global.u64 	%rd1, %rd3;
	cvta.to.global.u64 	%rd2, %rd4;
	mov.u32 	%r1, %ntid.x;
	mov.u32 	%r9, %ctaid.x;
	mov.u32 	%r2, %tid.x;
	mad.lo.s32 	%r3, %r9, %r1, %r2;
	setp.ge.u32 	%p1, %r3, %r7;
	@%p1 bra 	$L__BB8_7;
	mov.u32 	%r10, %ctaid.y;
	mad.lo.s32 	%r4, %r7, %r10, %r3;
	add.s32 	%r11, %r8, -3;
	setp.le.u32 	%p2, %r10, %r11;
	min.u32 	%r12, %r10, %r3;
	setp.gt.u32 	%p3, %r12, 1;
	add.s32 	%r13, %r7, -3;
	setp.le.u32 	%p4, %r3, %r13;
	and.pred  	%p5, %p2, %p4;
	and.pred  	%p6, %p5, %p3;
	@%p6 bra 	$L__BB8_3;
	mul.wide.u32 	%rd21, %r4, 8;
	add.s64 	%rd22, %rd1, %rd21;
	mov.b64 	%rd23, 0;
	st.global.u64 	[%rd22], %rd23;
	bra.uni 	$L__BB8_7;
$L__BB8_3:
	add.s32 	%r14, %r1, -1;
	setp.eq.s32 	%p7, %r2, %r14;
	shl.b32 	%r15, %r7, 1;
	sub.s32 	%r16, %r4, %r15;
	add.s32 	%r5, %r16, -2;
	mov.u32 	%r17, _ZZ12GaussKernel6PdS_jjE9Neighbors;
	mad.lo.s32 	%r6, %r2, 40, %r17;
	@%p7 bra 	$L__BB8_5;
	mul.wide.s32 	%rd5, %r5, 8;
	add.s64 	%rd6, %rd2, %rd5;
	ld.global.f64 	%fd1, [%rd6];
	st.shared.f64 	[%r6], %fd1;
	mul.wide.s32 	%rd7, %r7, 8;
	add.s64 	%rd8, %rd6, %rd7;
	ld.global.f64 	%fd2, [%rd8];
	st.shared.f64 	[%r6+8], %fd2;
	add.s64 	%rd9, %rd8, %rd7;
	ld.global.f64 	%fd3, [%rd9];
	st.shared.f64 	[%r6+16], %fd3;
	add.s64 	%rd10, %rd9, %rd7;
	ld.global.f64 	%fd4, [%rd10];
	st.shared.f64 	[%r6+24], %fd4;
	add.s64 	%rd11, %rd10, %rd7;
	ld.global.f64 	%fd5, [%rd11];
	st.shared.f64 	[%r6+32], %fd5;
	bra.uni 	$L__BB8_6;
$L__BB8_5:
	mul.wide.s32 	%rd12, %r5, 8;
	add.s64 	%rd13, %rd2, %rd12;
	ld.global.f64 	%fd6, [%rd13];
	st.shared.f64 	[%r6], %fd6;
	ld.global.f64 	%fd7, [%rd13+8];
	st.shared.f64 	[%r6+40], %fd7;
	ld.global.f64 	%fd8, [%rd13+16];
	st.shared.f64 	[%r6+80], %fd8;
	ld.global.f64 	%fd9, [%rd13+24];
	st.shared.f64 	[%r6+120], %fd9;
	ld.global.f64 	%fd10, [%rd13+32];
	st.shared.f64 	[%r6+160], %fd10;
	mul.wide.s32 	%rd14, %r7, 8;
	add.s64 	%rd15, %rd13, %rd14;
	ld.global.f64 	%fd11, [%rd15];
	st.shared.f64 	[%r6+8], %fd11;
	ld.global.f64 	%fd12, [%rd15+8];
	st.shared.f64 	[%r6+48], %fd12;
	ld.global.f64 	%fd13, [%rd15+16];
	st.shared.f64 	[%r6+88], %fd13;
	ld.global.f64 	%fd14, [%rd15+24];
	st.shared.f64 	[%r6+128], %fd14;
	ld.global.f64 	%fd15, [%rd15+32];
	st.shared.f64 	[%r6+168], %fd15;
	add.s64 	%rd16, %rd15, %rd14;
	ld.global.f64 	%fd16, [%rd16];
	st.shared.f64 	[%r6+16], %fd16;
	ld.global.f64 	%fd17, [%rd16+8];
	st.shared.f64 	[%r6+56], %fd17;
	ld.global.f64 	%fd18, [%rd16+16];
	st.shared.f64 	[%r6+96], %fd18;
	ld.global.f64 	%fd19, [%rd16+24];
	st.shared.f64 	[%r6+136], %fd19;
	ld.global.f64 	%fd20, [%rd16+32];
	st.shared.f64 	[%r6+176], %fd20;
	add.s64 	%rd17, %rd16, %rd14;
	ld.global.f64 	%fd21, [%rd17];
	st.shared.f64 	[%r6+24], %fd21;
	ld.global.f64 	%fd22, [%rd17+8];
	st.shared.f64 	[%r6+64], %fd22;
	ld.global.f64 	%fd23, [%rd17+16];
	st.shared.f64 	[%r6+104], %fd23;
	ld.global.f64 	%fd24, [%rd17+24];
	st.shared.f64 	[%r6+144], %fd24;
	ld.global.f64 	%fd25, [%rd17+32];
	st.shared.f64 	[%r6+184], %fd25;
	add.s64 	%rd18, %rd17, %rd14;
	ld.global.f64 	%fd26, [%rd18];
	st.shared.f64 	[%r6+32], %fd26;
	ld.global.f64 	%fd27, [%rd18+8];
	st.shared.f64 	[%r6+72], %fd27;
	ld.global.f64 	%fd28, [%rd18+16];
	st.shared.f64 	[%r6+112], %fd28;
	ld.global.f64 	%fd29, [%rd18+24];
	st.shared.f64 	[%r6+152], %fd29;
	ld.global.f64 	%fd30, [%rd18+32];
	st.shared.f64 	[%r6+192], %fd30;
$L__BB8_6:
	bar.sync 	0;
	ld.shared.f64 	%fd31, [%r6];
	ld.const.f64 	%fd32, [GaussC];
	fma.rn.f64 	%fd33, %fd31, %fd32, 0d0000000000000000;
	ld.shared.f64 	%fd34, [%r6+8];
	ld.const.f64 	%fd35, [GaussC+8];
	fma.rn.f64 	%fd36, %fd34, %fd35, %fd33;
	ld.shared.f64 	%fd37, [%r6+16];
	ld.const.f64 	%fd38, [GaussC+16];
	fma.rn.f64 	%fd39, %fd37, %fd38, %fd36;
	ld.shared.f64 	%fd40, [%r6+24];
	ld.const.f64 	%fd41, [GaussC+24];
	fma.rn.f64 	%fd42, %fd40, %fd41, %fd39;
	ld.shared.f64 	%fd43, [%r6+32];
	ld.const.f64 	%fd44, [GaussC+32];
	fma.rn.f64 	%fd45, %fd43, %fd44, %fd42;
	ld.shared.f64 	%fd46, [%r6+40];
	ld.const.f64 	%fd47, [GaussC+40];
	fma.rn.f64 	%fd48, %fd46, %fd47, %fd45;
	ld.shared.f64 	%fd49, [%r6+48];
	ld.const.f64 	%fd50, [GaussC+48];
	fma.rn.f64 	%fd51, %fd49, %fd50, %fd48;
	ld.shared.f64 	%fd52, [%r6+56];
	ld.const.f64 	%fd53, [GaussC+56];
	fma.rn.f64 	%fd54, %fd52, %fd53, %fd51;
	ld.shared.f64 	%fd55, [%r6+64];
	ld.const.f64 	%fd56, [GaussC+64];
	fma.rn.f64 	%fd57, %fd55, %fd56, %fd54;
	ld.shared.f64 	%fd58, [%r6+72];
	ld.const.f64 	%fd59, [GaussC+72];
	fma.rn.f64 	%fd60, %fd58, %fd59, %fd57;
	ld.shared.f64 	%fd61, [%r6+80];
	ld.const.f64 	%fd62, [GaussC+80];
	fma.rn.f64 	%fd63, %fd61, %fd62, %fd60;
	ld.shared.f64 	%fd64, [%r6+88];
	ld.const.f64 	%fd65, [GaussC+88];
	fma.rn.f64 	%fd66, %fd64, %fd65, %fd63;
	ld.shared.f64 	%fd67, [%r6+96];
	ld.const.f64 	%fd68, [GaussC+96];
	fma.rn.f64 	%fd69, %fd67, %fd68, %fd66;
	ld.shared.f64 	%fd70, [%r6+104];
	ld.const.f64 	%fd71, [GaussC+104];
	fma.rn.f64 	%fd72, %fd70, %fd71, %fd69;
	ld.shared.f64 	%fd73, [%r6+112];
	ld.const.f64 	%fd74, [GaussC+112];
	fma.rn.f64 	%fd75, %fd73, %fd74, %fd72;
	ld.shared.f64 	%fd76, [%r6+120];
	ld.const.f64 	%fd77, [GaussC+120];
	fma.rn.f64 	%fd78, %fd76, %fd77, %fd75;
	ld.shared.f64 	%fd79, [%r6+128];
	ld.const.f64 	%fd80, [GaussC+128];
	fma.rn.f64 	%fd81, %fd79, %fd80, %fd78;
	ld.shared.f64 	%fd82, [%r6+136];
	ld.const.f64 	%fd83, [GaussC+136];
	fma.rn.f64 	%fd84, %fd82, %fd83, %fd81;
	ld.shared.f64 	%fd85, [%r6+144];
	ld.const.f64 	%fd86, [GaussC+144];
	fma.rn.f64 	%fd87, %fd85, %fd86, %fd84;
	ld.shared.f64 	%fd88, [%r6+152];
	ld.const.f64 	%fd89, [GaussC+152];
	fma.rn.f64 	%fd90, %fd88, %fd89, %fd87;
	ld.shared.f64 	%fd91, [%r6+160];
	ld.const.f64 	%fd92, [GaussC+160];
	fma.rn.f64 	%fd93, %fd91, %fd92, %fd90;
	ld.shared.f64 	%fd94, [%r6+168];
	ld.const.f64 	%fd95, [GaussC+168];
	fma.rn.f64 	%fd96, %fd94, %fd95, %fd93;
	ld.shared.f64 	%fd97, [%r6+176];
	ld.const.f64 	%fd98, [GaussC+176];
	fma.rn.f64 	%fd99, %fd97, %fd98, %fd96;
	ld.shared.f64 	%fd100, [%r6+184];
	ld.const.f64 	%fd101, [GaussC+184];
	fma.rn.f64 	%fd102, %fd100, %fd101, %fd99;
	ld.shared.f64 	%fd103, [%r6+192];
	ld.const.f64 	%fd104, [GaussC+192];
	fma.rn.f64 	%fd105, %fd103, %fd104, %fd102;
	div.rn.f64 	%fd106, %fd105, 0d4063E00000000000;
	mul.wide.u32 	%rd19, %r4, 8;
	add.s64 	%rd20, %rd1, %rd19;
	st.global.f64 	[%rd20], %fd106;
$L__BB8_7:
	ret;

}
	// .globl	_Z12GaussKernel7PdS_jj
.visible .entry _Z12GaussKernel7PdS_jj(
	.param .u64 .ptr .align 1 _Z12GaussKernel7PdS_jj_param_0,
	.param .u64 .ptr .align 1 _Z12GaussKernel7PdS_jj_param_1,
	.param .u32 _Z12GaussKernel7PdS_jj_param_2,
	.param .u32 _Z12GaussKernel7PdS_jj_param_3
)
{
	.reg .pred 	%p<8>;
	.reg .b32 	%r<18>;
	.reg .b64 	%rd<17>;
	.reg .b64 	%fd<82>;
	// demoted variable
	.shared .align 8 .b8 _ZZ12GaussKernel7PdS_jjE9Neighbors[40960];
	ld.param.u64 	%rd3, [_Z12GaussKernel7PdS_jj_param_0];
	ld.param.u64 	%rd2, [_Z12GaussKernel7PdS_jj_param_1];
	ld.param.u32 	%r6, [_Z12GaussKernel7PdS_jj_param_2];
	ld.param.u32 	%r7, [_Z12GaussKernel7PdS_jj_param_3];
	cvta.to.global.u64 	%rd1, %rd3;
	mov.u32 	%r8, %ntid.x;
	mov.u32 	%r9, %ctaid.x;
	mov.u32 	%r1, %tid.x;
	add.s32 	%r2, %r8, -4;
	mad.lo.s32 	%r3, %r2, %r9, %r1;
	setp.ge.u32 	%p1, %r3, %r6;
	@%p1 bra 	$L__BB9_5;
	mov.u32 	%r10, %ctaid.y;
	mad.lo.s32 	%r4, %r6, %r10, %r3;
	add.s32 	%r11, %r7, -3;
	setp.le.u32 	%p2, %r10, %r11;
	min.u32 	%r12, %r10, %r3;
	setp.gt.u32 	%p3, %r12, 1;
	add.s32 	%r13, %r6, -3;
	setp.le.u32 	%p4, %r3, %r13;
	and.pred  	%p5, %p2, %p4;
	and.pred  	%p6, %p5, %p3;
	@%p6 bra 	$L__BB9_3;
	mul.wide.u32 	%rd14, %r4, 8;
	add.s64 	%rd15, %rd1, %rd14;
	mov.b64 	%rd16, 0;
	st.global.u64 	[%rd15], %rd16;
	bra.uni 	$L__BB9_5;
$L__BB9_3:
	shl.b32 	%r14, %r6, 1;
	sub.s32 	%r15, %r4, %r14;
	mov.u32 	%r16, _ZZ12GaussKernel7PdS_jjE9Neighbors;
	mad.lo.s32 	%r5, %r1, 40, %r16;
	add.s32 	%r17, %r15, -2;
	cvta.to.global.u64 	%rd4, %rd2;
	mul.wide.s32 	%rd5, %r17, 8;
	add.s64 	%rd6, %rd4, %rd5;
	ld.global.f64 	%fd1, [%rd6];
	st.shared.f64 	[%r5], %fd1;
	mul.wide.s32 	%rd7, %r6, 8;
	add.s64 	%rd8, %rd6, %rd7;
	ld.global.f64 	%fd2, [%rd8];
	st.shared.f64 	[%r5+8], %fd2;
	add.s64 	%rd9, %rd8, %rd7;
	ld.global.f64 	%fd3, [%rd9];
	st.shared.f64 	[%r5+16], %fd3;
	add.s64 	%rd10, %rd9, %rd7;
	ld.global.f64 	%fd4, [%rd10];
	st.shared.f64 	[%r5+24], %fd4;
	add.s64 	%rd11, %rd10, %rd7;
	ld.global.f64 	%fd5, [%rd11];
	st.shared.f64 	[%r5+32], %fd5;
	bar.sync 	0;
	setp.ge.u32 	%p7, %r1, %r2;
	@%p7 bra 	$L__BB9_5;
	ld.shared.f64 	%fd6, [%r5];
	ld.const.f64 	%fd7, [GaussC];
	fma.rn.f64 	%fd8, %fd6, %fd7, 0d0000000000000000;
	ld.shared.f64 	%fd9, [%r5+8];
	ld.const.f64 	%fd10, [GaussC+8];
	fma.rn.f64 	%fd11, %fd9, %fd10, %fd8;
	ld.shared.f64 	%fd12, [%r5+16];
	ld.const.f64 	%fd13, [GaussC+16];
	fma.rn.f64 	%fd14, %fd12, %fd13, %fd11;
	ld.shared.f64 	%fd15, [%r5+24];
	ld.const.f64 	%fd16, [GaussC+24];
	fma.rn.f64 	%fd17, %fd15, %fd16, %fd14;
	ld.shared.f64 	%fd18, [%r5+32];
	ld.const.f64 	%fd19, [GaussC+32];
	fma.rn.f64 	%fd20, %fd18, %fd19, %fd17;
	ld.shared.f64 	%fd21, [%r5+40];
	ld.const.f64 	%fd22, [GaussC+40];
	fma.rn.f64 	%fd23, %fd21, %fd22, %fd20;
	ld.shared.f64 	%fd24, [%r5+48];
	ld.const.f64 	%fd25, [GaussC+48];
	fma.rn.f64 	%fd26, %fd24, %fd25, %fd23;
	ld.shared.f64 	%fd27, [%r5+56];
	ld.const.f64 	%fd28, [GaussC+56];
	fma.rn.f64 	%fd29, %fd27, %fd28, %fd26;
	ld.shared.f64 	%fd30, [%r5+64];
	ld.const.f64 	%fd31, [GaussC+64];
	fma.rn.f64 	%fd32, %fd30, %fd31, %fd29;
	ld.shared.f64 	%fd33, [%r5+72];
	ld.const.f64 	%fd34, [GaussC+72];
	fma.rn.f64 	%fd35, %fd33, %fd34, %fd32;
	ld.shared.f64 	%fd36, [%r5+80];
	ld.const.f64 	%fd37, [GaussC+80];
	fma.rn.f64 	%fd38, %fd36, %fd37, %fd35;
	ld.shared.f64 	%fd39, [%r5+88];
	ld.const.f64 	%fd40, [GaussC+88];
	fma.rn.f64 	%fd41, %fd39, %fd40, %fd38;
	ld.shared.f64 	%fd42, [%r5+96];
	ld.const.f64 	%fd43, [GaussC+96];
	fma.rn.f64 	%fd44, %fd42, %fd43, %fd41;
	ld.shared.f64 	%fd45, [%r5+104];
	ld.const.f64 	%fd46, [GaussC+104];
	fma.rn.f64 	%fd47, %fd45, %fd46, %fd44;
	ld.shared.f64 	%fd48, [%r5+112];
	ld.const.f64 	%fd49, [GaussC+112];
	fma.rn.f64 	%fd50, %fd48, %fd49, %fd47;
	ld.shared.f64 	%fd51, [%r5+120];
	ld.const.f64 	%fd52, [GaussC+120];
	fma.rn.f64 	%fd53, %fd51, %fd52, %fd50;
	ld.shared.f64 	%fd54, [%r5+128];
	ld.const.f64 	%fd55, [GaussC+128];
	fma.rn.f64 	%fd56, %fd54, %fd55, %fd53;
	ld.shared.f64 	%fd57, [%r5+136];
	ld.const.f64 	%fd58, [GaussC+136];
	fma.rn.f64 	%fd59, %fd57, %fd58, %fd56;
	ld.shared.f64 	%fd60, [%r5+144];
	ld.const.f64 	%fd61, [GaussC+144];
	fma.rn.f64 	%fd62, %fd60, %fd61, %fd59;
	ld.shared.f64 	%fd63, [%r5+152];
	ld.const.f64 	%fd64, [GaussC+152];
	fma.rn.f64 	%fd65, %fd63, %fd64, %fd62;
	ld.shared.f64 	%fd66, [%r5+160];
	ld.const.f64 	%fd67, [GaussC+160];
	fma.rn.f64 	%fd68, %fd66, %fd67, %fd65;
	ld.shared.f64 	%fd69, [%r5+168];
	ld.const.f64 	%fd70, [GaussC+168];
	fma.rn.f64 	%fd71, %fd69, %fd70, %fd68;
	ld.shared.f64 	%fd72, [%r5+176];
	ld.const.f64 	%fd73, [GaussC+176];
	fma.rn.f64 	%fd74, %fd72, %fd73, %fd71;
	ld.shared.f64 	%fd75, [%r5+184];
	ld.const.f64 	%fd76, [GaussC+184];
	fma.rn.f64 	%fd77, %fd75, %fd76, %fd74;
	ld.shared.f64 	%fd78, [%r5+192];
	ld.const.f64 	%fd79, [GaussC+192];
	fma.rn.f64 	%fd80, %fd78, %fd79, %fd77;
	div.rn.f64 	%fd81, %fd80, 0d4063E00000000000;
	mul.wide.u32 	%rd12, %r4, 8;
	add.s64 	%rd13, %rd1, %rd12;
	st.global.f64 	[%rd13], %fd81;
$L__BB9_5:
	ret;

}
	// .globl	_Z12GaussKernel8PdS_jj
.visible .entry _Z12GaussKernel8PdS_jj(
	.param .u64 .ptr .align 1 _Z12GaussKernel8PdS_jj_param_0,
	.param .u64 .ptr .align 1 _Z12GaussKernel8PdS_jj_param_1,
	.param .u32 _Z12GaussKernel8PdS_jj_param_2,
	.param .u32 _Z12GaussKernel8PdS_jj_param_3
)
{
	.reg .pred 	%p<21>;
	.reg .b32 	%r<84>;
	.reg .b64 	%rd<69>;
	.reg .b64 	%fd<306>;
	// demoted variable
	.shared .align 8 .b8 _ZZ12GaussKernel8PdS_jjE9Neighbors[24576];
	ld.param.u64 	%rd6, [_Z12GaussKernel8PdS_jj_param_0];
	ld.param.u64 	%rd7, [_Z12GaussKernel8PdS_jj_param_1];
	ld.param.u32 	%r29, [_Z12GaussKernel8PdS_jj_param_2];
	ld.param.u32 	%r30, [_Z12GaussKernel8PdS_jj_param_3];
	cvta.to.global.u64 	%rd1, %rd7;
	cvta.to.global.u64 	%rd2, %rd6;
	mov.u32 	%r31, %ntid.x;
	mov.u32 	%r32, %ctaid.x;
	mov.u32 	%r1, %tid.x;
	mov.u32 	%r2, %ctaid.y;
	shl.b32 	%r3, %r2, 3;
	add.s32 	%r4, %r31, -4;
	mad.lo.s32 	%r5, %r4, %r32, %r1;
	setp.ge.u32 	%p1, %r5, %r29;
	setp.ge.u32 	%p2, %r3, %r30;
	or.pred  	%p3, %p1, %p2;
	@%p3 bra 	$L__BB10_42;
	ld.param.u32 	%r60, [_Z12GaussKernel8PdS_jj_param_2];
	mad.lo.s32 	%r6, %r60, %r3, %r5;
	setp.gt.u32 	%p4, %r5, 1;
	add.s32 	%r33, %r60, -3;
	setp.le.u32 	%p5, %r5, %r33;
	and.pred  	%p6, %p4, %p5;
	@%p6 bra 	$L__BB10_3;
	mul.wide.u32 	%rd65, %r6, 8;
	add.s64 	%rd66, %rd2, %rd65;
	mov.b64 	%rd67, 0;
	st.global.u64 	[%rd66], %rd67;
	bra.uni 	$L__BB10_42;
$L__BB10_3:
	ld.param.u32 	%r61, [_Z12GaussKernel8PdS_jj_param_2];
	setp.ne.s32 	%p7, %r2, 0;
	mul.wide.u32 	%rd8, %r6, 8;
	add.s64 	%rd3, %rd2, %rd8;
	add.s32 	%r7, %r6, %r61;
	mul.wide.u32 	%rd9, %r7, 8;
	add.s64 	%rd4, %rd2, %rd9;
	@%p7 bra 	$L__BB10_5;
	mov.b64 	%rd10, 0;
	st.global.u64 	[%rd3], %rd10;
	st.global.u64 	[%rd4], %rd10;
$L__BB10_5:
	mov.u32 	%r34, %ntid.y;
	add.s32 	%r35, %r34, -1;
	setp.ne.s32 	%p8, %r2, %r35;
	@%p8 bra 	$L__BB10_7;
	ld.param.u32 	%r62, [_Z12GaussKernel8PdS_jj_param_2];
	add.s32 	%r36, %r30, -2;
	mad.lo.s32 	%r37, %r36, %r62, %r5;
	mul.wide.s32 	%rd11, %r37, 8;
	add.s64 	%rd12, %rd2, %rd11;
	mov.b64 	%rd13, 0;
	st.global.u64 	[%rd12], %rd13;
	add.s32 	%r38, %r37, %r62;
	mul.wide.u32 	%rd14, %r38, 8;
	add.s64 	%rd15, %rd2, %rd14;
	st.global.u64 	[%rd15], %rd13;
$L__BB10_7:
	mov.u32 	%r39, _ZZ12GaussKernel8PdS_jjE9Neighbors;
	mad.lo.s32 	%r8, %r1, 96, %r39;
	mul.wide.s32 	%rd16, %r6, 8;
	add.s64 	%rd5, %rd1, %rd16;
	ld.global.f64 	%fd1, [%rd5];
	st.shared.f64 	[%r8], %fd1;
	add.s32 	%r40, %r3, 1;
	setp.lt.u32 	%p9, %r40, %r30;
	@%p9 bra 	$L__BB10_9;
	mov.b64 	%rd17, 0;
	st.shared.u64 	[%r8+8], %rd17;
	mov.u32 	%r75, %r7;
	bra.uni 	$L__BB10_10;
$L__BB10_9:
	ld.param.u32 	%r63, [_Z12GaussKernel8PdS_jj_param_2];
	mul.wide.s32 	%rd18, %r63, 8;
	add.s64 	%rd19, %rd5, %rd18;
	ld.global.f64 	%fd2, [%rd19];
	st.shared.f64 	[%r8+8], %fd2;
	add.s32 	%r75, %r7, %r63;
$L__BB10_10:
	add.s32 	%r41, %r3, 2;
	setp.lt.u32 	%p10, %r41, %r30;
	@%p10 bra 	$L__BB10_12;
	mov.b64 	%rd20, 0;
	st.shared.u64 	[%r8+16], %rd20;
	bra.uni 	$L__BB10_13;
$L__BB10_12:
	ld.param.u32 	%r64, [_Z12GaussKernel8PdS_jj_param_2];
	mul.wide.s32 	%rd21, %r75, 8;
	add.s64 	%rd22, %rd1, %rd21;
	ld.global.f64 	%fd3, [%rd22];
	st.shared.f64 	[%r8+16], %fd3;
	add.s32 	%r75, %r75, %r64;
$L__BB10_13:
	add.s32 	%r42, %r3, 3;
	setp.lt.u32 	%p11, %r42, %r30;
	@%p11 bra 	$L__BB10_15;
	mov.b64 	%rd23, 0;
	st.shared.u64 	[%r8+24], %rd23;
	bra.uni 	$L__BB10_16;
$L__BB10_15:
	ld.param.u32 	%r65, [_Z12GaussKernel8PdS_jj_param_2];
	mul.wide.s32 	%rd24, %r75, 8;
	add.s64 	%rd25, %rd1, %rd24;
	ld.global.f64 	%fd4, [%rd25];
	st.shared.f64 	[%r8+24], %fd4;
	add.s32 	%r75, %r75, %r65;
$L__BB10_16:
	add.s32 	%r43, %r3, 4;
	setp.lt.u32 	%p12, %r43, %r30;
	@%p12 bra 	$L__BB10_18;
	mov.b64 	%rd26, 0;
	st.shared.u64 	[%r8+32], %rd26;
	bra.uni 	$L__BB10_19;
$L__BB10_18:
	ld.param.u32 	%r66, [_Z12GaussKernel8PdS_jj_param_2];
	mul.wide.s32 	%rd27, %r75, 8;
	add.s64 	%rd28, %rd1, %rd27;
	ld.global.f64 	%fd5, [%rd28];
	st.shared.f64 	[%r8+32], %fd5;
	add.s32 	%r75, %r75, %r66;
$L__BB10_19:
	add.s32 	%r44, %r3, 5;
	setp.lt.u32 	%p13, %r44, %r30;
	@%p13 bra 	$L__BB10_21;
	mov.b64 	%rd29, 0;
	st.shared.u64 	[%r8+40], %rd29;
	bra.uni 	$L__BB10_22;
$L__BB10_21:
	ld.param.u32 	%r67, [_Z12GaussKernel8PdS_jj_param_2];
	mul.wide.s32 	%rd30, %r75, 8;
	add.s64 	%rd31, %rd1, %rd30;
	ld.global.f64 	%fd6, [%rd31];
	st.shared.f64 	[%r8+40], %fd6;
	add.s32 	%r75, %r75, %r67;
$L__BB10_22:
	add.s32 	%r45, %r3, 6;
	setp.lt.u32 	%p14, %r45, %r30;
	@%p14 bra 	$L__BB10_24;
	mov.b64 	%rd32, 0;
	st.shared.u64 	[%r8+48], %rd32;
	bra.uni 	$L__BB10_25;
$L__BB10_24:
	ld.param.u32 	%r68, [_Z12GaussKernel8PdS_jj_param_2];
	mul.wide.s32 	%rd33, %r75, 8;
	add.s64 	%rd34, %rd1, %rd33;
	ld.global.f64 	%fd7, [%rd34];
	st.shared.f64 	[%r8+48], %fd7;
	add.s32 	%r75, %r75, %r68;
$L__BB10_25:
	add.s32 	%r46, %r3, 7;
	setp.lt.u32 	%p15, %r46, %r30;
	@%p15 bra 	$L__BB10_27;
	mov.b64 	%rd35, 0;
	st.shared.u64 	[%r8+56], %rd35;
	bra.uni 	$L__BB10_28;
$L__BB10_27:
	ld.param.u32 	%r69, [_Z12GaussKernel8PdS_jj_param_2];
	mul.wide.s32 	%rd36, %r75, 8;
	add.s64 	%rd37, %rd1, %rd36;
	ld.global.f64 	%fd8, [%rd37];
	st.shared.f64 	[%r8+56], %fd8;
	add.s32 	%r75, %r75, %r69;
$L__BB10_28:
	add.s32 	%r47, %r3, 8;
	setp.lt.u32 	%p16, %r47, %r30;
	@%p16 bra 	$L__BB10_30;
	mov.b64 	%rd38, 0;
	st.shared.u64 	[%r8+64], %rd38;
	bra.uni 	$L__BB10_31;
$L__BB10_30:
	ld.param.u32 	%r70, [_Z12GaussKernel8PdS_jj_param_2];
	mul.wide.s32 	%rd39, %r75, 8;
	add.s64 	%rd40, %rd1, %rd39;
	ld.global.f64 	%fd9, [%rd40];
	st.shared.f64 	[%r8+64], %fd9;
	add.s32 	%r75, %r75, %r70;
$L__BB10_31:
	add.s32 	%r48, %r3, 9;
	setp.lt.u32 	%p17, %r48, %r30;
	@%p17 bra 	$L__BB10_33;
	mov.b64 	%rd41, 0;
	st.shared.u64 	[%r8+72], %rd41;
	bra.uni 	$L__BB10_34;
$L__BB10_33:
	ld.param.u32 	%r71, [_Z12GaussKernel8PdS_jj_param_2];
	mul.wide.s32 	%rd42, %r75, 8;
	add.s64 	%rd43, %rd1, %rd42;
	ld.global.f64 	%fd10, [%rd43];
	st.shared.f64 	[%r8+72], %fd10;
	add.s32 	%r75, %r75, %r71;
$L__BB10_34:
	add.s32 	%r49, %r3, 10;
	setp.lt.u32 	%p18, %r49, %r30;
	@%p18 bra 	$L__BB10_36;
	mov.b64 	%rd44, 0;
	st.shared.u64 	[%r8+80], %rd44;
	bra.uni 	$L__BB10_37;
$L__BB10_36:
	ld.param.u32 	%r72, [_Z12GaussKernel8PdS_jj_param_2];
	mul.wide.s32 	%rd45, %r75, 8;
	add.s64 	%rd46, %rd1, %rd45;
	ld.global.f64 	%fd11, [%rd46];
	st.shared.f64 	[%r8+80], %fd11;
	add.s32 	%r75, %r75, %r72;
$L__BB10_37:
	add.s32 	%r50, %r3, 11;
	setp.lt.u32 	%p19, %r50, %r30;
	@%p19 bra 	$L__BB10_39;
	mov.b64 	%rd47, 0;
	st.shared.u64 	[%r8+88], %rd47;
	bra.uni 	$L__BB10_40;
$L__BB10_39:
	mul.wide.s32 	%rd48, %r75, 8;
	add.s64 	%rd49, %rd1, %rd48;
	ld.global.f64 	%fd12, [%rd49];
	st.shared.f64 	[%r8+88], %fd12;
$L__BB10_40:
	bar.sync 	0;
	setp.ge.u32 	%p20, %r1, %r4;
	@%p20 bra 	$L__BB10_42;
	ld.param.u32 	%r73, [_Z12GaussKernel8PdS_jj_param_2];
	ld.param.u64 	%rd68, [_Z12GaussKernel8PdS_jj_param_0];
	mov.u32 	%r51, %tid.x;
	mov.u32 	%r52, _ZZ12GaussKernel8PdS_jjE9Neighbors;
	mad.lo.s32 	%r53, %r51, 96, %r52;
	ld.shared.f64 	%fd13, [%r53];
	ld.const.f64 	%fd14, [GaussC];
	fma.rn.f64 	%fd15, %fd13, %fd14, 0d0000000000000000;
	ld.shared.f64 	%fd16, [%r53+8];
	ld.const.f64 	%fd17, [GaussC+8];
	fma.rn.f64 	%fd18, %fd16, %fd17, %fd15;
	ld.shared.f64 	%fd19, [%r53+16];
	ld.const.f64 	%fd20, [GaussC+16];
	fma.rn.f64 	%fd21, %fd19, %fd20, %fd18;
	ld.shared.f64 	%fd22, [%r53+24];
	ld.const.f64 	%fd23, [GaussC+24];
	fma.rn.f64 	%fd24, %fd22, %fd23, %fd21;
	ld.shared.f64 	%fd25, [%r53+32];
	ld.const.f64 	%fd26, [GaussC+32];
	fma.rn.f64 	%fd27, %fd25, %fd26, %fd24;
	ld.shared.f64 	%fd28, [%r53+96];
	ld.const.f64 	%fd29, [GaussC+40];
	fma.rn.f64 	%fd30, %fd28, %fd29, %fd27;
	ld.shared.f64 	%fd31, [%r53+104];
	ld.const.f64 	%fd32, [GaussC+48];
	fma.rn.f64 	%fd33, %fd31, %fd32, %fd30;
	ld.shared.f64 	%fd34, [%r53+112];
	ld.const.f64 	%fd35, [GaussC+56];
	fma.rn.f64 	%fd36, %fd34, %fd35, %fd33;
	ld.shared.f64 	%fd37, [%r53+120];
	ld.const.f64 	%fd38, [GaussC+64];
	fma.rn.f64 	%fd39, %fd37, %fd38, %fd36;
	ld.shared.f64 	%fd40, [%r53+128];
	ld.const.f64 	%fd41, [GaussC+72];
	fma.rn.f64 	%fd42, %fd40, %fd41, %fd39;
	ld.shared.f64 	%fd43, [%r53+192];
	ld.const.f64 	%fd44, [GaussC+80];
	fma.rn.f64 	%fd45, %fd43, %fd44, %fd42;
	ld.shared.f64 	%fd46, [%r53+200];
	ld.const.f64 	%fd47, [GaussC+88];
	fma.rn.f64 	%fd48, %fd46, %fd47, %fd45;
	ld.shared.f64 	%fd49, [%r53+208];
	ld.const.f64 	%fd50, [GaussC+96];
	fma.rn.f64 	%fd51, %fd49, %fd50, %fd48;
	ld.shared.f64 	%fd52, [%r53+216];
	ld.const.f64 	%fd53, [GaussC+104];
	fma.rn.f64 	%fd54, %fd52, %fd53, %fd51;
	ld.shared.f64 	%fd55, [%r53+224];
	ld.const.f64 	%fd56, [GaussC+112];
	fma.rn.f64 	%fd57, %fd55, %fd56, %fd54;
	ld.shared.f64 	%fd58, [%r53+288];
	ld.const.f64 	%fd59, [GaussC+120];
	fma.rn.f64 	%fd60, %fd58, %fd59, %fd57;
	ld.shared.f64 	%fd61, [%r53+296];
	ld.const.f64 	%fd62, [GaussC+128];
	fma.rn.f64 	%fd63, %fd61, %fd62, %fd60;
	ld.shared.f64 	%fd64, [%r53+304];
	ld.const.f64 	%fd65, [GaussC+136];
	fma.rn.f64 	%fd66, %fd64, %fd65, %fd63;
	ld.shared.f64 	%fd67, [%r53+312];
	ld.const.f64 	%fd68, [GaussC+144];
	fma.rn.f64 	%fd69, %fd67, %fd68, %fd66;
	ld.shared.f64 	%fd70, [%r53+320];
	ld.const.f64 	%fd71, [GaussC+152];
	fma.rn.f64 	%fd72, %fd70, %fd71, %fd69;
	ld.shared.f64 	%fd73, [%r53+384];
	ld.const.f64 	%fd74, [GaussC+160];
	fma.rn.f64 	%fd75, %fd73, %fd74, %fd72;
	ld.shared.f64 	%fd76, [%r53+392];
	ld.const.f64 	%fd77, [GaussC+168];
	fma.rn.f64 	%fd78, %fd76, %fd77, %fd75;
	ld.shared.f64 	%fd79, [%r53+400];
	ld.const.f64 	%fd80, [GaussC+176];
	fma.rn.f64 	%fd81, %fd79, %fd80, %fd78;
	ld.shared.f64 	%fd82, [%r53+408];
	ld.const.f64 	%fd83, [GaussC+184];
	fma.rn.f64 	%fd84, %fd82, %fd83, %fd81;
	ld.shared.f64 	%fd85, [%r53+416];
	ld.const.f64 	%fd86, [GaussC+192];
	fma.rn.f64 	%fd87, %fd85, %fd86, %fd84;
	fma.rn.f64 	%fd88, %fd16, %fd14, 0d0000000000000000;
	fma.rn.f64 	%fd89, %fd19, %fd17, %fd88;
	fma.rn.f64 	%fd90, %fd22, %fd20, %fd89;
	fma.rn.f64 	%fd91, %fd25, %fd23, %fd90;
	ld.shared.f64 	%fd92, [%r53+40];
	fma.rn.f64 	%fd93, %fd92, %fd26, %fd91;
	fma.rn.f64 	%fd94, %fd31, %fd29, %fd93;
	fma.rn.f64 	%fd95, %fd34, %fd32, %fd94;
	fma.rn.f64 	%fd96, %fd37, %fd35, %fd95;
	fma.rn.f64 	%fd97, %fd40, %fd38, %fd96;
	ld.shared.f64 	%fd98, [%r53+136];
	fma.rn.f64 	%fd99, %fd98, %fd41, %fd97;
	fma.rn.f64 	%fd100, %fd46, %fd44, %fd99;
	fma.rn.f64 	%fd101, %fd49, %fd47, %fd100;
	fma.rn.f64 	%fd102, %fd52, %fd50, %fd101;
	fma.rn.f64 	%fd103, %fd55, %fd53, %fd102;
	ld.shared.f64 	%fd104, [%r53+232];
	fma.rn.f64 	%fd105, %fd104, %fd56, %fd103;
	fma.rn.f64 	%fd106, %fd61, %fd59, %fd105;
	fma.rn.f64 	%fd107, %fd64, %fd62, %fd106;
	fma.rn.f64 	%fd108, %fd67, %fd65, %fd107;
	fma.rn.f64 	%fd109, %fd70, %fd68, %fd108;
	ld.shared.f64 	%fd110, [%r53+328];
	fma.rn.f64 	%fd111, %fd110, %fd71, %fd109;
	fma.rn.f64 	%fd112, %fd76, %fd74, %fd111;
	fma.rn.f64 	%fd113, %fd79, %fd77, %fd112;
	fma.rn.f64 	%fd114, %fd82, %fd80, %fd113;
	fma.rn.f64 	%fd115, %fd85, %fd83, %fd114;
	ld.shared.f64 	%fd116, [%r53+424];
	fma.rn.f64 	%fd117, %fd116, %fd86, %fd115;
	fma.rn.f64 	%fd118, %fd19, %fd14, 0d0000000000000000;
	fma.rn.f64 	%fd119, %fd22, %fd17, %fd118;
	fma.rn.f64 	%fd120, %fd25, %fd20, %fd119;
	fma.rn.f64 	%fd121, %fd92, %fd23, %fd120;
	ld.shared.f64 	%fd122, [%r53+48];
	fma.rn.f64 	%fd123, %fd122, %fd26, %fd121;
	fma.rn.f64 	%fd124, %fd34, %fd29, %fd123;
	fma.rn.f64 	%fd125, %fd37, %fd32, %fd124;
	fma.rn.f64 	%fd126, %fd40, %fd35, %fd125;
	fma.rn.f64 	%fd127, %fd98, %fd38, %fd126;
	ld.shared.f64 	%fd128, [%r53+144];
	fma.rn.f64 	%fd129, %fd128, %fd41, %fd127;
	fma.rn.f64 	%fd130, %fd49, %fd44, %fd129;
	fma.rn.f64 	%fd131, %fd52, %fd47, %fd130;
	fma.rn.f64 	%fd132, %fd55, %fd50, %fd131;
	fma.rn.f64 	%fd133, %fd104, %fd53, %fd132;
	ld.shared.f64 	%fd134, [%r53+240];
	fma.rn.f64 	%fd135, %fd134, %fd56, %fd133;
	fma.rn.f64 	%fd136, %fd64, %fd59, %fd135;
	fma.rn.f64 	%fd137, %fd67, %fd62, %fd136;
	fma.rn.f64 	%fd138, %fd70, %fd65, %fd137;
	fma.rn.f64 	%fd139, %fd110, %fd68, %fd138;
	ld.shared.f64 	%fd140, [%r53+336];
	fma.rn.f64 	%fd141, %fd140, %fd71, %fd139;
	fma.rn.f64 	%fd142, %fd79, %fd74, %fd141;
	fma.rn.f64 	%fd143, %fd82, %fd77, %fd142;
	fma.rn.f64 	%fd144, %fd85, %fd80, %fd143;
	fma.rn.f64 	%fd145, %fd116, %fd83, %fd144;
	ld.shared.f64 	%fd146, [%r53+432];
	fma.rn.f64 	%fd147, %fd146, %fd86, %fd145;
	fma.rn.f64 	%fd148, %fd22, %fd14, 0d0000000000000000;
	fma.rn.f64 	%fd149, %fd25, %fd17, %fd148;
	fma.rn.f64 	%fd150, %fd92, %fd20, %fd149;
	fma.rn.f64 	%fd151, %fd122, %fd23, %fd150;
	ld.shared.f64 	%fd152, [%r53+56];
	fma.rn.f64 	%fd153, %fd152, %fd26, %fd151;
	fma.rn.f64 	%fd154, %fd37, %fd29, %fd153;
	fma.rn.f64 	%fd155, %fd40, %fd32, %fd154;
	fma.rn.f64 	%fd156, %fd98, %fd35, %fd155;
	fma.rn.f64 	%fd157, %fd128, %fd38, %fd156;
	ld.shared.f64 	%fd158, [%r53+152];
	fma.rn.f64 	%fd159, %fd158, %fd41, %fd157;
	fma.rn.f64 	%fd160, %fd52, %fd44, %fd159;
	fma.rn.f64 	%fd161, %fd55, %fd47, %fd160;
	fma.rn.f64 	%fd162, %fd104, %fd50, %fd161;
	fma.rn.f64 	%fd163, %fd134, %fd53, %fd162;
	ld.shared.f64 	%fd164, [%r53+248];
	fma.rn.f64 	%fd165, %fd164, %fd56, %fd163;
	fma.rn.f64 	%fd166, %fd67, %fd59, %fd165;
	fma.rn.f64 	%fd167, %fd70, %fd62, %fd166;
	fma.rn.f64 	%fd168, %fd110, %fd65, %fd167;
	fma.rn.f64 	%fd169, %fd140, %fd68, %fd168;
	ld.shared.f64 	%fd170, [%r53+344];
	fma.rn.f64 	%fd171, %fd170, %fd71, %fd169;
	fma.rn.f64 	%fd172, %fd82, %fd74, %fd171;
	fma.rn.f64 	%fd173, %fd85, %fd77, %fd172;
	fma.rn.f64 	%fd174, %fd116, %fd80, %fd173;
	fma.rn.f64 	%fd175, %fd146, %fd83, %fd174;
	ld.shared.f64 	%fd176, [%r53+440];
	fma.rn.f64 	%fd177, %fd176, %fd86, %fd175;
	fma.rn.f64 	%fd178, %fd25, %fd14, 0d0000000000000000;
	fma.rn.f64 	%fd179, %fd92, %fd17, %fd178;
	fma.rn.f64 	%fd180, %fd122, %fd20, %fd179;
	fma.rn.f64 	%fd181, %fd152, %fd23, %fd180;
	ld.shared.f64 	%fd182, [%r53+64];
	fma.rn.f64 	%fd183, %fd182, %fd26, %fd181;
	fma.rn.f64 	%fd184, %fd40, %fd29, %fd183;
	fma.rn.f64 	%fd185, %fd98, %fd32, %fd184;
	fma.rn.f64 	%fd186, %fd128, %fd35, %fd185;
	fma.rn.f64 	%fd187, %fd158, %fd38, %fd186;
	ld.shared.f64 	%fd188, [%r53+160];
	fma.rn.f64 	%fd189, %fd188, %fd41, %fd187;
	fma.rn.f64 	%fd190, %fd55, %fd44, %fd189;
	fma.rn.f64 	%fd191, %fd104, %fd47, %fd190;
	fma.rn.f64 	%fd192, %fd134, %fd50, %fd191;
	fma.rn.f64 	%fd193, %fd164, %fd53, %fd192;
	ld.shared.f64 	%fd194, [%r53+256];
	fma.rn.f64 	%fd195, %fd194, %fd56, %fd193;
	fma.rn.f64 	%fd196, %fd70, %fd59, %fd195;
	fma.rn.f64 	%fd197, %fd110, %fd62, %fd196;
	fma.rn.f64 	%fd198, %fd140, %fd65, %fd197;
	fma.rn.f64 	%fd199, %fd170, %fd68, %fd198;
	ld.shared.f64 	%fd200, [%r53+352];
	fma.rn.f64 	%fd201, %fd200, %fd71, %fd199;
	fma.rn.f64 	%fd202, %fd85, %fd74, %fd201;
	fma.rn.f64 	%fd203, %fd116, %fd77, %fd202;
	fma.rn.f64 	%fd204, %fd146, %fd80, %fd203;
	fma.rn.f64 	%fd205, %fd176, %fd83, %fd204;
	ld.shared.f64 	%fd206, [%r53+448];
	fma.rn.f64 	%fd207, %fd206, %fd86, %fd205;
	fma.rn.f64 	%fd208, %fd92, %fd14, 0d0000000000000000;
	fma.rn.f64 	%fd209, %fd122, %fd17, %fd208;
	fma.rn.f64 	%fd210, %fd152, %fd20, %fd209;
	fma.rn.f64 	%fd211, %fd182, %fd23, %fd210;
	ld.shared.f64 	%fd212, [%r53+72];
	fma.rn.f64 	%fd213, %fd212, %fd26, %fd211;
	fma.rn.f64 	%fd214, %fd98, %fd29, %fd213;
	fma.rn.f64 	%fd215, %fd128, %fd32, %fd214;
	fma.rn.f64 	%fd216, %fd158, %fd35, %fd215;
	fma.rn.f64 	%fd217, %fd188, %fd38, %fd216;
	ld.shared.f64 	%fd218, [%r53+168];
	fma.rn.f64 	%fd219, %fd218, %fd41, %fd217;
	fma.rn.f64 	%fd220, %fd104, %fd44, %fd219;
	fma.rn.f64 	%fd221, %fd134, %fd47, %fd220;
	fma.rn.f64 	%fd222, %fd164, %fd50, %fd221;
	fma.rn.f64 	%fd223, %fd194, %fd53, %fd222;
	ld.shared.f64 	%fd224, [%r53+264];
	fma.rn.f64 	%fd225, %fd224, %fd56, %fd223;
	fma.rn.f64 	%fd226, %fd110, %fd59, %fd225;
	fma.rn.f64 	%fd227, %fd140, %fd62, %fd226;
	fma.rn.f64 	%fd228, %fd170, %fd65, %fd227;
	fma.rn.f64 	%fd229, %fd200, %fd68, %fd228;
	ld.shared.f64 	%fd230, [%r53+360];
	fma.rn.f64 	%fd231, %fd230, %fd71, %fd229;
	fma.rn.f64 	%fd232, %fd116, %fd74, %fd231;
	fma.rn.f64 	%fd233, %fd146, %fd77, %fd232;
	fma.rn.f64 	%fd234, %fd176, %fd80, %fd233;
	fma.rn.f64 	%fd235, %fd206, %fd83, %fd234;
	ld.shared.f64 	%fd236, [%r53+456];
	fma.rn.f64 	%fd237, %fd236, %fd86, %fd235;
	fma.rn.f64 	%fd238, %fd122, %fd14, 0d0000000000000000;
	fma.rn.f64 	%fd239, %fd152, %fd17, %fd238;
	fma.rn.f64 	%fd240, %fd182, %fd20, %fd239;
	fma.rn.f64 	%fd241, %fd212, %fd23, %fd240;
	ld.shared.f64 	%fd242, [%r53+80];
	fma.rn.f64 	%fd243, %fd242, %fd26, %fd241;
	fma.rn.f64 	%fd244, %fd128, %fd29, %fd243;
	fma.rn.f64 	%fd245, %fd158, %fd32, %fd244;
	fma.rn.f64 	%fd246, %fd188, %fd35, %fd245;
	fma.rn.f64 	%fd247, %fd218, %fd38, %fd246;
	ld.shared.f64 	%fd248, [%r53+176];
	fma.rn.f64 	%fd249, %fd248, %fd41, %fd247;
	fma.rn.f64 	%fd250, %fd134, %fd44, %fd249;
	fma.rn.f64 	%fd251, %fd164, %fd47, %fd250;
	fma.rn.f64 	%fd252, %fd194, %fd50, %fd251;
	fma.rn.f64 	%fd253, %fd224, %fd53, %fd252;
	ld.shared.f64 	%fd254, [%r53+272];
	fma.rn.f64 	%fd255, %fd254, %fd56, %fd253;
	fma.rn.f64 	%fd256, %fd140, %fd59, %fd255;
	fma.rn.f64 	%fd257, %fd170, %fd62, %fd256;
	fma.rn.f64 	%fd258, %fd200, %fd65, %fd257;
	fma.rn.f64 	%fd259, %fd230, %fd68, %fd258;
	ld.shared.f64 	%fd260, [%r53+368];
	fma.rn.f64 	%fd261, %fd260, %fd71, %fd259;
	fma.rn.f64 	%fd262, %fd146, %fd74, %fd261;
	fma.rn.f64 	%fd263, %fd176, %fd77, %fd262;
	fma.rn.f64 	%fd264, %fd206, %fd80, %fd263;
	fma.rn.f64 	%fd265, %fd236, %fd83, %fd264;
	ld.shared.f64 	%fd266, [%r53+464];
	fma.rn.f64 	%fd267, %fd266, %fd86, %fd265;
	fma.rn.f64 	%fd268, %fd152, %fd14, 0d0000000000000000;
	fma.rn.f64 	%fd269, %fd182, %fd17, %fd268;
	fma.rn.f64 	%fd270, %fd212, %fd20, %fd269;
	fma.rn.f64 	%fd271, %fd242, %fd23, %fd270;
	ld.shared.f64 	%fd272, [%r53+88];
	fma.rn.f64 	%fd273, %fd272, %fd26, %fd271;
	fma.rn.f64 	%fd274, %fd158, %fd29, %fd273;
	fma.rn.f64 	%fd275, %fd188, %fd32, %fd274;
	fma.rn.f64 	%fd276, %fd218, %fd35, %fd275;
	fma.rn.f64 	%fd277, %fd248, %fd38, %fd276;
	ld.shared.f64 	%fd278, [%r53+184];
	fma.rn.f64 	%fd279, %fd278, %fd41, %fd277;
	fma.rn.f64 	%fd280, %fd164, %fd44, %fd279;
	fma.rn.f64 	%fd281, %fd194, %fd47, %fd280;
	fma.rn.f64 	%fd282, %fd224, %fd50, %fd281;
	fma.rn.f64 	%fd283, %fd254, %fd53, %fd282;
	ld.shared.f64 	%fd284, [%r53+280];
	fma.rn.f64 	%fd285, %fd284, %fd56, %fd283;
	fma.rn.f64 	%fd286, %fd170, %fd59, %fd285;
	fma.rn.f64 	%fd287, %fd200, %fd62, %fd286;
	fma.rn.f64 	%fd288, %fd230, %fd65, %fd287;
	fma.rn.f64 	%fd289, %fd260, %fd68, %fd288;
	ld.shared.f64 	%fd290, [%r53+376];
	fma.rn.f64 	%fd291, %fd290, %fd71, %fd289;
	fma.rn.f64 	%fd292, %fd176, %fd74, %fd291;
	fma.rn.f64 	%fd293, %fd206, %fd77, %fd292;
	fma.rn.f64 	%fd294, %fd236, %fd80, %fd293;
	fma.rn.f64 	%fd295, %fd266, %fd83, %fd294;
	ld.shared.f64 	%fd296, [%r53+472];
	fma.rn.f64 	%fd297, %fd296, %fd86, %fd295;
	div.rn.f64 	%fd298, %fd87, 0d4063E00000000000;
	st.global.f64 	[%rd3], %fd298;
	div.rn.f64 	%fd299, %fd117, 0d4063E00000000000;
	cvta.to.global.u64 	%rd50, %rd68;
	mul.wide.u32 	%rd51, %r7, 8;
	add.s64 	%rd52, %rd50, %rd51;
	st.global.f64 	[%rd52], %fd299;
	add.s32 	%r54, %r7, %r73;
	div.rn.f64 	%fd300, %fd147, 0d4063E00000000000;
	mul.wide.u32 	%rd53, %r54, 8;
	add.s64 	%rd54, %rd50, %rd53;
	st.global.f64 	[%rd54], %fd300;
	add.s32 	%r55, %r54, %r73;
	div.rn.f64 	%fd301, %fd177, 0d4063E00000000000;
	mul.wide.u32 	%rd55, %r55, 8;
	add.s64 	%rd56, %rd50, %rd55;
	st.global.f64 	[%rd56], %fd301;
	add.s32 	%r56, %r55, %r73;
	div.rn.f64 	%fd302, %fd207, 0d4063E00000000000;
	mul.wide.u32 	%rd57, %r56, 8;
	add.s64 	%rd58, %rd50, %rd57;
	st.global.f64 	[%rd58], %fd302;
	add.s32 	%r57, %r56, %r73;
	div.rn.f64 	%fd303, %fd237, 0d4063E00000000000;
	mul.wide.u32 	%rd59, %r57, 8;
	add.s64 	%rd60, %rd50, %rd59;
	st.global.f64 	[%rd60], %fd303;
	add.s32 	%r58, %r57, %r73;
	div.rn.f64 	%fd304, %fd267, 0d4063E00000000000;
	mul.wide.u32 	%rd61, %r58, 8;
	add.s64 	%rd62, %rd50, %rd61;
	st.global.f64 	[%rd62], %fd304;
	add.s32 	%r59, %r58, %r73;
	div.rn.f64 	%fd305, %fd297, 0d4063E00000000000;
	mul.wide.u32 	%rd63, %r59, 8;
	add.s64 	%rd64, %rd50, %rd63;
	st.global.f64 	[%rd64], %fd305;
$L__BB10_42:
	ret;

}
	// .globl	_Z11SobelKernelPdS_S_jj
.visible .entry _Z11SobelKernelPdS_S_jj(
	.param .u64 .ptr .align 1 _Z11SobelKernelPdS_S_jj_param_0,
	.param .u64 .ptr .align 1 _Z11SobelKernelPdS_S_jj_param_1,
	.param .u64 .ptr .align 1 _Z11SobelKernelPdS_S_jj_param_2,
	.param .u32 _Z11SobelKernelPdS_S_jj_param_3,
	.param .u32 _Z11SobelKernelPdS_S_jj_param_4
)
{
	.reg .pred 	%p<12>;
	.reg .b32 	%r<20>;
	.reg .b64 	%rd<20>;
	.reg .b64 	%fd<86>;

	ld.param.u64 	%rd4, [_Z11SobelKernelPdS_S_jj_param_0];
	ld.param.u64 	%rd5, [_Z11SobelKernelPdS_S_jj_param_1];
	ld.param.u64 	%rd3, [_Z11SobelKernelPdS_S_jj_param_2];
	ld.param.u32 	%r7, [_Z11SobelKernelPdS_S_jj_param_3];
	ld.param.u32 	%r8, [_Z11SobelKernelPdS_S_jj_param_4];
	cvta.to.global.u64 	%rd1, %rd5;
	cvta.to.global.u64 	%rd2, %rd4;
	mov.u32 	%r9, %ntid.x;
	mov.u32 	%r1, %ctaid.x;
	mov.u32 	%r10, %tid.x;
	add.s32 	%r11, %r9, %r7;
	add.s32 	%r12, %r11, -1;
	div.u32 	%r2, %r12, %r9;
	div.u32 	%r3, %r1, %r2;
	mul.lo.s32 	%r13, %r3, %r2;
	sub.s32 	%r14, %r1, %r13;
	mad.lo.s32 	%r4, %r14, %r9, %r10;
	setp.ge.u32 	%p1, %r4, %r7;
	@%p1 bra 	$L__BB11_6;
	mul.lo.s32 	%r5, %r3, %r7;
	add.s32 	%r6, %r4, %r5;
	setp.le.u32 	%p2, %r2, %r1;
	add.s32 	%r15, %r8, -2;
	setp.le.u32 	%p3, %r3, %r15;
	and.pred  	%p4, %p2, %p3;
	setp.gt.s32 	%p5, %r4, 0;
	and.pred  	%p6, %p4, %p5;
	add.s32 	%r16, %r7, -2;
	setp.le.u32 	%p7, %r4, %r16;
	and.pred  	%p8, %p7, %p6;
	@%p8 bra 	$L__BB11_3;
	mul.wide.u32 	%rd16, %r6, 8;
	add.s64 	%rd17, %rd2, %rd16;
	mov.b64 	%rd18, 0;
	st.global.u64 	[%rd17], %rd18;
	add.s64 	%rd19, %rd1, %rd16;
	st.global.u64 	[%rd19], %rd18;
	bra.uni 	$L__BB11_6;
$L__BB11_3:
	sub.s32 	%r17, %r5, %r7;
	add.s32 	%r18, %r17, %r4;
	add.s32 	%r19, %r18, -1;
	cvta.to.global.u64 	%rd6, %rd3;
	mul.wide.s32 	%rd7, %r19, 8;
	add.s64 	%rd8, %rd6, %rd7;
	ld.global.f64 	%fd5, [%rd8];
	ld.global.f64 	%fd6, [Gx];
	fma.rn.f64 	%fd7, %fd5, %fd6, 0d0000000000000000;
	ld.global.f64 	%fd8, [Gy];
	fma.rn.f64 	%fd9, %fd5, %fd8, 0d0000000000000000;
	ld.global.f64 	%fd10, [%rd8+8];
	ld.global.f64 	%fd11, [Gx+8];
	fma.rn.f64 	%fd12, %fd10, %fd11, %fd7;
	ld.global.f64 	%fd13, [Gy+8];
	fma.rn.f64 	%fd14, %fd10, %fd13, %fd9;
	ld.global.f64 	%fd15, [%rd8+16];
	ld.global.f64 	%fd16, [Gx+16];
	fma.rn.f64 	%fd17, %fd15, %fd16, %fd12;
	ld.global.f64 	%fd18, [Gy+16];
	fma.rn.f64 	%fd19, %fd15, %fd18, %fd14;
	mul.wide.s32 	%rd9, %r7, 8;
	add.s64 	%rd10, %rd8, %rd9;
	ld.global.f64 	%fd20, [%rd10];
	ld.global.f64 	%fd21, [Gx+24];
	fma.rn.f64 	%fd22, %fd20, %fd21, %fd17;
	ld.global.f64 	%fd23, [Gy+24];
	fma.rn.f64 	%fd24, %fd20, %fd23, %fd19;
	ld.global.f64 	%fd25, [%rd10+8];
	ld.global.f64 	%fd26, [Gx+32];
	fma.rn.f64 	%fd27, %fd25, %fd26, %fd22;
	ld.global.f64 	%fd28, [Gy+32];
	fma.rn.f64 	%fd29, %fd25, %fd28, %fd24;
	ld.global.f64 	%fd30, [%rd10+16];
	ld.global.f64 	%fd31, [Gx+40];
	fma.rn.f64 	%fd32, %fd30, %fd31, %fd27;
	ld.global.f64 	%fd33, [Gy+40];
	fma.rn.f64 	%fd34, %fd30, %fd33, %fd29;
	add.s64 	%rd11, %rd10, %rd9;
	ld.global.f64 	%fd35, [%rd11];
	ld.global.f64 	%fd36, [Gx+48];
	fma.rn.f64 	%fd37, %fd35, %fd36, %fd32;
	ld.global.f64 	%fd38, [Gy+48];
	fma.rn.f64 	%fd39, %fd35, %fd38, %fd34;
	ld.global.f64 	%fd40, [%rd11+8];
	ld.global.f64 	%fd41, [Gx+56];
	fma.rn.f64 	%fd42, %fd40, %fd41, %fd37;
	ld.global.f64 	%fd43, [Gy+56];
	fma.rn.f64 	%fd44, %fd40, %fd43, %fd39;
	ld.global.f64 	%fd45, [%rd11+16];
	ld.global.f64 	%fd46, [Gx+64];
	fma.rn.f64 	%fd47, %fd45, %fd46, %fd42;
	ld.global.f64 	%fd48, [Gy+64];
	fma.rn.f64 	%fd49, %fd45, %fd48, %fd44;
	mul.f64 	%fd50, %fd49, %fd49;
	fma.rn.f64 	%fd51, %fd47, %fd47, %fd50;
	sqrt.rn.f64 	%fd52, %fd51;
	mul.wide.u32 	%rd12, %r6, 8;
	add.s64 	%rd13, %rd2, %rd12;
	st.global.f64 	[%rd13], %fd52;
	div.rn.f64 	%fd1, %fd47, %fd49;
	abs.f64 	%fd2, %fd1;
	setp.leu.f64 	%p9, %fd2, 0d3FF0000000000000;
	mov.f64 	%fd85, %fd2;
	@%p9 bra 	$L__BB11_5;
	rcp.approx.ftz.f64 	%fd53, %fd2;
	neg.f64 	%fd54, %fd2;
	fma.rn.f64 	%fd55, %fd54, %fd53, 0d3FF0000000000000;
	fma.rn.f64 	%fd56, %fd55, %fd55, %fd55;
	fma.rn.f64 	%fd57, %fd56, %fd53, %fd53;
	setp.eq.f64 	%p10, %fd2, 0d7FF0000000000000;
	selp.f64 	%fd85, 0d0000000000000000, %fd57, %p10;
$L__BB11_5:
	setp.gt.f64 	%p11, %fd2, 0d3FF0000000000000;
	mul.f64 	%fd58, %fd85, %fd85;
	fma.rn.f64 	%fd59, %fd58, 0dBEF53E1D2A25FF7E, 0d3F2D3B63DBB65B49;
	fma.rn.f64 	%fd60, %fd59, %fd58, 0dBF5312788DDE082E;
	fma.rn.f64 	%fd61, %fd60, %fd58, 0d3F6F9690C8249315;
	fma.rn.f64 	%fd62, %fd61, %fd58, 0dBF82CF5AABC7CF0D;
	fma.rn.f64 	%fd63, %fd62, %fd58, 0d3F9162B0B2A3BFDE;
	fma.rn.f64 	%fd64, %fd63, %fd58, 0dBF9A7256FEB6FC6B;
	fma.rn.f64 	%fd65, %fd64, %fd58, 0d3FA171560CE4A489;
	fma.rn.f64 	%fd66, %fd65, %fd58, 0dBFA4F44D841450E4;
	fma.rn.f64 	%fd67, %fd66, %fd58, 0d3FA7EE3D3F36BB95;
	fma.rn.f64 	%fd68, %fd67, %fd58, 0dBFAAD32AE04A9FD1;
	fma.rn.f64 	%fd69, %fd68, %fd58, 0d3FAE17813D66954F;
	fma.rn.f64 	%fd70, %fd69, %fd58, 0dBFB11089CA9A5BCD;
	fma.rn.f64 	%fd71, %fd70, %fd58, 0d3FB3B12B2DB51738;
	fma.rn.f64 	%fd72, %fd71, %fd58, 0dBFB745D022F8DC5C;
	fma.rn.f64 	%fd73, %fd72, %fd58, 0d3FBC71C709DFE927;
	fma.rn.f64 	%fd74, %fd73, %fd58, 0dBFC2492491FA1744;
	fma.rn.f64 	%fd75, %fd74, %fd58, 0d3FC99999999840D2;
	fma.rn.f64 	%fd76, %fd75, %fd58, 0dBFD555555555544C;
	mul.f64 	%fd77, %fd58, %fd76;
	fma.rn.f64 	%fd78, %fd77, %fd85, %fd85;
	mov.f64 	%fd79, 0d3FF921FB54442D18;
	sub.f64 	%fd80, %fd79, %fd78;
	selp.f64 	%fd81, %fd80, %fd78, %p11;
	copysign.f64 	%fd82, %fd1, %fd81;
	mul.f64 	%fd83, %fd82, 0d4066800000000000;
	div.rn.f64 	%fd84, %fd83, 0d400921FB4D12D84A;
	add.s64 	%rd15, %rd1, %rd12;
	st.global.f64 	[%rd15], %fd84;
$L__BB11_6:
	ret;

}
	// .globl	_Z15ThresholdKernelPhPdS0_jjjj
.visible .entry _Z15ThresholdKernelPhPdS0_jjjj(
	.param .u64 .ptr .align 1 _Z15ThresholdKernelPhPdS0_jjjj_param_0,
	.param .u64 .ptr .align 1 _Z15ThresholdKernelPhPdS0_jjjj_param_1,
	.param .u64 .ptr .align 1 _Z15ThresholdKernelPhPdS0_jjjj_param_2,
	.param .u32 _Z15ThresholdKernelPhPdS0_jjjj_param_3,
	.param .u32 _Z15ThresholdKernelPhPdS0_jjjj_param_4,
	.param .u32 _Z15ThresholdKernelPhPdS0_jjjj_param_5,
	.param .u32 _Z15ThresholdKernelPhPdS0_jjjj_param_6
)
{
	.reg .pred 	%p<27>;
	.reg .b16 	%rs<15>;
	.reg .b32 	%r<38>;
	.reg .b64 	%rd<39>;
	.reg .b64 	%fd<14>;

	ld.param.u64 	%rd4, [_Z15ThresholdKernelPhPdS0_jjjj_param_0];
	ld.param.u64 	%rd5, [_Z15ThresholdKernelPhPdS0_jjjj_param_1];
	ld.param.u64 	%rd3, [_Z15ThresholdKernelPhPdS0_jjjj_param_2];
	ld.param.u32 	%r7, [_Z15ThresholdKernelPhPdS0_jjjj_param_3];
	ld.param.u32 	%r8, [_Z15ThresholdKernelPhPdS0_jjjj_param_4];
	ld.param.u32 	%r9, [_Z15ThresholdKernelPhPdS0_jjjj_param_5];
	ld.param.u32 	%r10, [_Z15ThresholdKernelPhPdS0_jjjj_param_6];
	cvta.to.global.u64 	%rd1, %rd4;
	cvta.to.global.u64 	%rd2, %rd5;
	mov.u32 	%r11, %ntid.x;
	mov.u32 	%r1, %ctaid.x;
	mov.u32 	%r12, %tid.x;
	add.s32 	%r13, %r11, %r7;
	add.s32 	%r14, %r13, -1;
	div.u32 	%r2, %r14, %r11;
	div.u32 	%r3, %r1, %r2;
	mul.lo.s32 	%r15, %r3, %r2;
	sub.s32 	%r16, %r1, %r15;
	mad.lo.s32 	%r4, %r16, %r11, %r12;
	setp.ge.u32 	%p1, %r4, %r7;
	@%p1 bra 	$L__BB12_18;
	mad.lo.s32 	%r17, %r7, 3, 3;
	and.b32  	%r18, %r17, -4;
	mul.lo.s32 	%r19, %r3, %r18;
	mad.lo.s32 	%r5, %r4, 3, %r19;
	mad.lo.s32 	%r6, %r3, %r7, %r4;
	setp.le.u32 	%p2, %r2, %r1;
	add.s32 	%r20, %r8, -2;
	setp.le.u32 	%p3, %r3, %r20;
	and.pred  	%p4, %p2, %p3;
	setp.gt.s32 	%p5, %r4, 0;
	and.pred  	%p6, %p4, %p5;
	add.s32 	%r21, %r7, -2;
	setp.le.u32 	%p7, %r4, %r21;
	and.pred  	%p8, %p7, %p6;
	@%p8 bra 	$L__BB12_3;
	cvt.u64.u32 	%rd33, %r5;
	add.s64 	%rd34, %rd1, %rd33;
	mov.b16 	%rs13, 255;
	st.global.u8 	[%rd34], %rs13;
	add.s32 	%r36, %r5, 1;
	cvt.u64.u32 	%rd35, %r36;
	add.s64 	%rd36, %rd1, %rd35;
	st.global.u8 	[%rd36], %rs13;
	add.s32 	%r37, %r5, 2;
	cvt.u64.u32 	%rd37, %r37;
	add.s64 	%rd38, %rd1, %rd37;
	st.global.u8 	[%rd38], %rs13;
	bra.uni 	$L__BB12_18;
$L__BB12_3:
	cvt.rn.f64.u32 	%fd5, %r9;
	cvt.rn.f64.u32 	%fd1, %r10;
	mul.wide.u32 	%rd6, %r6, 8;
	add.s64 	%rd7, %rd2, %rd6;
	ld.global.f64 	%fd2, [%rd7];
	setp.le.f64 	%p9, %fd2, %fd5;
	mov.b16 	%rs6, 255;
	mov.u16 	%rs14, %rs6;
	@%p9 bra 	$L__BB12_17;
	setp.ge.f64 	%p10, %fd2, %fd1;
	mov.b16 	%rs7, 0;
	mov.u16 	%rs14, %rs7;
	@%p10 bra 	$L__BB12_17;
	cvta.to.global.u64 	%rd8, %rd3;
	add.s64 	%rd10, %rd8, %rd6;
	ld.global.f64 	%fd3, [%rd10];
	abs.f64 	%fd4, %fd3;
	setp.leu.f64 	%p11, %fd4, 0d4050E00000000000;
	@%p11 bra 	$L__BB12_8;
	add.s32 	%r32, %r6, -1;
	mul.wide.u32 	%rd23, %r32, 8;
	add.s64 	%rd24, %rd2, %rd23;
	ld.global.f64 	%fd12, [%rd24];
	setp.gt.f64 	%p25, %fd12, %fd1;
	mov.u16 	%rs14, %rs7;
	@%p25 bra 	$L__BB12_17;
	add.s32 	%r33, %r6, 1;
	mul.wide.u32 	%rd25, %r33, 8;
	add.s64 	%rd26, %rd2, %rd25;
	ld.global.f64 	%fd13, [%rd26];
	setp.leu.f64 	%p26, %fd13, %fd1;
	selp.s16 	%rs14, -1, 0, %p26;
	bra.uni 	$L__BB12_17;
$L__BB12_8:
	setp.gtu.f64 	%p12, %fd4, 0d4036800000000000;
	@%p12 bra 	$L__BB12_11;
	sub.s32 	%r22, %r6, %r7;
	mul.wide.u32 	%rd11, %r22, 8;
	add.s64 	%rd12, %rd2, %rd11;
	ld.global.f64 	%fd6, [%rd12];
	setp.gt.f64 	%p13, %fd6, %fd1;
	mov.u16 	%rs14, %rs7;
	@%p13 bra 	$L__BB12_17;
	add.s32 	%r23, %r6, %r7;
	mul.wide.u32 	%rd13, %r23, 8;
	add.s64 	%rd14, %rd2, %rd13;
	ld.global.f64 	%fd7, [%rd14];
	setp.leu.f64 	%p14, %fd7, %fd1;
	selp.s16 	%rs14, -1, 0, %p14;
	bra.uni 	$L__BB12_17;
$L__BB12_11:
	setp.leu.f64 	%p15, %fd3, 0d4036800000000000;
	setp.gtu.f64 	%p16, %fd3, 0d4050E00000000000;
	or.pred  	%p17, %p15, %p16;
	@%p17 bra 	$L__BB12_14;
	sub.s32 	%r28, %r6, %r7;
	add.s32 	%r29, %r28, 1;
	mul.wide.u32 	%rd19, %r29, 8;
	add.s64 	%rd20, %rd2, %rd19;
	ld.global.f64 	%fd10, [%rd20];
	setp.gt.f64 	%p23, %fd10, %fd1;
	mov.u16 	%rs14, %rs7;
	@%p23 bra 	$L__BB12_17;
	add.s32 	%r30, %r7, %r6;
	add.s32 	%r31, %r30, -1;
	mul.wide.u32 	%rd21, %r31, 8;
	add.s64 	%rd22, %rd2, %rd21;
	ld.global.f64 	%fd11, [%rd22];
	setp.leu.f64 	%p24, %fd11, %fd1;
	selp.s16 	%rs14, -1, 0, %p24;
	bra.uni 	$L__BB12_17;
$L__BB12_14:
	setp.ltu.f64 	%p18, %fd3, 0dC050E00000000000;
	setp.geu.f64 	%p19, %fd3, 0dC036800000000000;
	or.pred  	%p20, %p18, %p19;
	mov.u16 	%rs14, %rs6;
	@%p20 bra 	$L__BB12_17;
	not.b32 	%r24, %r7;
	add.s32 	%r25, %r6, %r24;
	mul.wide.u32 	%rd15, %r25, 8;
	add.s64 	%rd16, %rd2, %rd15;
	ld.global.f64 	%fd8, [%rd16];
	setp.gt.f64 	%p21, %fd8, %fd1;
	mov.u16 	%rs14, %rs7;
	@%p21 bra 	$L__BB12_17;
	add.s32 	%r26, %r7, %r6;
	add.s32 	%r27, %r26, 1;
	mul.wide.u32 	%rd17, %r27, 8;
	add.s64 	%rd18, %rd2, %rd17;
	ld.global.f64 	%fd9, [%rd18];
	setp.leu.f64 	%p22, %fd9, %fd1;
	selp.s16 	%rs14, -1, 0, %p22;
$L__BB12_17:
	cvt.u64.u32 	%rd27, %r5;
	add.s64 	%rd28, %rd1, %rd27;
	st.global.u8 	[%rd28], %rs14;
	add.s32 	%r34, %r5, 1;
	cvt.u64.u32 	%rd29, %r34;
	add.s64 	%rd30, %rd1, %rd29;
	st.global.u8 	[%rd30], %rs14;
	add.s32 	%r35, %r5, 2;
	cvt.u64.u32 	%rd31, %r35;
	add.s64 	%rd32, %rd1, %rd31;
	st.global.u8 	[%rd32], %rs14;
$L__BB12_18:
	ret;

}


// ===== COMPILED SASS (sm_100) =====

	.target	sm_100

	.elftype	@"ET_EXEC"


//--------------------- .note.nv.tkinfo           --------------------------
	.section	.note.nv.tkinfo,"",@"SHT_NOTE"
	.sectionflags	@"SHF_NOTE_NV_TKINFO"
	.tkinfo
        /*0018*/ 	.word	0x00000002
        /*0030*/ 	.string	""
        /*0030*/ 	.string	"ptxas"
        /*0030*/ 	.string	"Cuda compilation tools, release 13.0, V13.0.88"
        /*0030*/ 	.string	"Build cuda_13.0.r13.0/compiler.36424714_0"
        /*0030*/ 	.string	"-arch sm_100 -m 64 "



//--------------------- .note.nv.cuinfo           --------------------------
	.section	.note.nv.cuinfo,"",@"SHT_NOTE"
	.sectionflags	@"SHF_NOTE_NV_CUINFO"
        /*0018*/ 	.short	0x0002
        /*001a*/ 	.short	0x0064
        /*001c*/ 	.short	0x0082
	.zero		2


//--------------------- .nv.info                  --------------------------
	.section	.nv.info,"",@"SHT_CUDA_INFO"
	.align	4


	//----- nvinfo : EIATTR_REGCOUNT
	.align		4
        /*0000*/ 	.byte	0x04, 0x2f
        /*0002*/ 	.short	(.L_5 - .L_4)
	.align		4
.L_4:
        /*0004*/ 	.word	index@(_Z8BWKernelPdPhj)
        /*0008*/ 	.word	0x00000018


	//----- nvinfo : EIATTR_FRAME_SIZE
	.align		4
.L_5:
        /*000c*/ 	.byte	0x04, 0x11
        /*000e*/ 	.short	(.L_7 - .L_6)
	.align		4
.L_6:
        /*0010*/ 	.word	index@($__internal_11_$__cuda_sm20_div_rn_f64_full)
        /*0014*/ 	.word	0x00000000


	//----- nvinfo : EIATTR_FRAME_SIZE
	.align		4
.L_7:
        /*0018*/ 	.byte	0x04, 0x11
        /*001a*/ 	.short	(.L_9 - .L_8)
	.align		4
.L_8:
        /*001c*/ 	.word	index@(_Z8BWKernelPdPhj)
        /*0020*/ 	.word	0x00000000


	//----- nvinfo : EIATTR_REGCOUNT
	.align		4
.L_9:
        /*0024*/ 	.byte	0x04, 0x2f
        /*0026*/ 	.short	(.L_11 - .L_10)
	.align		4
.L_10:
        /*0028*/ 	.word	index@(_Z9BWKernel2PdPhjj)
        /*002c*/ 	.word	0x00000017


	//----- nvinfo : EIATTR_FRAME_SIZE
	.align		4
.L_11:
        /*0030*/ 	.byte	0x04, 0x11
        /*0032*/ 	.short	(.L_13 - .L_12)
	.align		4
.L_12:
        /*0034*/ 	.word	index@($__internal_10_$__cuda_sm20_div_rn_f64_full)
        /*0038*/ 	.word	0x00000000


	//----- nvinfo : EIATTR_FRAME_SIZE
	.align		4
.L_13:
        /*003c*/ 	.byte	0x04, 0x11
        /*003e*/ 	.short	(.L_15 - .L_14)
	.align		4
.L_14:
        /*0040*/ 	.word	index@(_Z9BWKernel2PdPhjj)
        /*0044*/ 	.word	0x00000000


	//----- nvinfo : EIATTR_REGCOUNT
	.align		4
.L_15:
        /*0048*/ 	.byte	0x04, 0x2f
        /*004a*/ 	.short	(.L_17 - .L_16)
	.align		4
.L_16:
        /*004c*/ 	.word	index@(_Z9BWKernel3PdPjjj)
        /*0050*/ 	.word	0x00000018


	//----- nvinfo : EIATTR_FRAME_SIZE
	.align		4
.L_17:
        /*0054*/ 	.byte	0x04, 0x11
        /*0056*/ 	.short	(.L_19 - .L_18)
	.align		4
.L_18:
        /*0058*/ 	.word	index@(_Z9BWKernel3PdPjjj)
        /*005c*/ 	.word	0x00000000


	//----- nvinfo : EIATTR_REGCOUNT
	.align		4
.L_19:
        /*0060*/ 	.byte	0x04, 0x2f
        /*0062*/ 	.short	(.L_21 - .L_20)
	.align		4
.L_20:
        /*0064*/ 	.word	index@(_Z11GaussKernelPdS_jj)
        /*0068*/ 	.word	0x00000020


	//----- nvinfo : EIATTR_FRAME_SIZE
	.align		4
.L_21:
        /*006c*/ 	.byte	0x04, 0x11
        /*006e*/ 	.short	(.L_23 - .L_22)
	.align		4
.L_22:
        /*0070*/ 	.word	index@($__internal_9_$__cuda_sm20_div_rn_f64_full)
        /*0074*/ 	.word	0x00000000


	//----- nvinfo : EIATTR_FRAME_SIZE
	.align		4
.L_23:
        /*0078*/ 	.byte	0x04, 0x11
        /*007a*/ 	.short	(.L_25 - .L_24)
	.align		4
.L_24:
        /*007c*/ 	.word	index@(_Z11GaussKernelPdS_jj)
        /*0080*/ 	.word	0x00000000


	//----- nvinfo : EIATTR_REGCOUNT
	.align		4
.L_25:
        /*0084*/ 	.byte	0x04, 0x2f
        /*0086*/ 	.short	(.L_27 - .L_26)
	.align		4
.L_26:
        /*0088*/ 	.word	index@(_Z12GaussKernel2PdS_jj)
        /*008c*/ 	.word	0x00000020


	//----- nvinfo : EIATTR_FRAME_SIZE
	.align		4
.L_27:
        /*0090*/ 	.byte	0x04, 0x11
        /*0092*/ 	.short	(.L_29 - .L_28)
	.align		4
.L_28:
        /*0094*/ 	.word	index@($__internal_8_$__cuda_sm20_div_rn_f64_full)
        /*0098*/ 	.word	0x00000000


	//----- nvinfo : EIATTR_FRAME_SIZE
	.align		4
.L_29:
        /*009c*/ 	.byte	0x04, 0x11
        /*009e*/ 	.short	(.L_31 - .L_30)
	.align		4
.L_30:
        /*00a0*/ 	.word	index@(_Z12GaussKernel2PdS_jj)
        /*00a4*/ 	.word	0x00000000


	//----- nvinfo : EIATTR_REGCOUNT
	.align		4
.L_31:
        /*00a8*/ 	.byte	0x04, 0x2f
        /*00aa*/ 	.short	(.L_33 - .L_32)
	.align		4
.L_32:
        /*00ac*/ 	.word	index@(_Z12GaussKernel3PdS_jj)
        /*00b0*/ 	.word	0x00000020


	//----- nvinfo : EIATTR_FRAME_SIZE
	.align		4
.L_33:
        /*00b4*/ 	.byte	0x04, 0x11
        /*00b6*/ 	.short	(.L_35 - .L_34)
	.align		4
.L_34:
        /*00b8*/ 	.word	index@($__internal_7_$__cuda_sm20_div_rn_f64_full)
        /*00bc*/ 	.word	0x00000000


	//----- nvinfo : EIATTR_FRAME_SIZE
	.align		4
.L_35:
        /*00c0*/ 	.byte	0x04, 0x11
        /*00c2*/ 	.short	(.L_37 - .L_36)
	.align		4
.L_36:
        /*00c4*/ 	.word	index@(_Z12GaussKernel3PdS_jj)
        /*00c8*/ 	.word	0x00000000


	//----- nvinfo : EIATTR_REGCOUNT
	.align		4
.L_37:
        /*00cc*/ 	.byte	0x04, 0x2f
        /*00ce*/ 	.short	(.L_39 - .L_38)
	.align		4
.L_38:
        /*00d0*/ 	.word	index@(_Z12GaussKernel4PdS_jj)
        /*00d4*/ 	.word	0x00000020


	//----- nvinfo : EIATTR_FRAME_SIZE
	.align		4
.L_39:
        /*00d8*/ 	.byte	0x04, 0x11
        /*00da*/ 	.short	(.L_41 - .L_40)
	.align		4
.L_40:
        /*00dc*/ 	.word	index@($__internal_6_$__cuda_sm20_div_rn_f64_full)
        /*00e0*/ 	.word	0x00000000


	//----- nvinfo : EIATTR_FRAME_SIZE
	.align		4
.L_41:
        /*00e4*/ 	.byte	0x04, 0x11
        /*00e6*/ 	.short	(.L_43 - .L_42)
	.align		4
.L_42:
        /*00e8*/ 	.word	index@(_Z12GaussKernel4PdS_jj)
        /*00ec*/ 	.word	0x00000000


	//----- nvinfo : EIATTR_REGCOUNT
	.align		4
.L_43:
        /*00f0*/ 	.byte	0x04, 0x2f
        /*00f2*/ 	.short	(.L_45 - .L_44)
	.align		4
.L_44:
        /*00f4*/ 	.word	index@(_Z12GaussKernel5PdS_jj)
        /*00f8*/ 	.word	0x00000048


	//----- nvinfo : EIATTR_FRAME_SIZE
	.align		4
.L_45:
        /*00fc*/ 	.byte	0x04, 0x11
        /*00fe*/ 	.short	(.L_47 - .L_46)
	.align		4
.L_46:
        /*0100*/ 	.word	index@($__internal_5_$__cuda_sm20_div_rn_f64_full)
        /*0104*/ 	.word	0x00000000


	//----- nvinfo : EIATTR_FRAME_SIZE
	.align		4
.L_47:
        /*0108*/ 	.byte	0x04, 0x11
        /*010a*/ 	.short	(.L_49 - .L_48)
	.align		4
.L_48:
        /*010c*/ 	.word	index@(_Z12GaussKernel5PdS_jj)
        /*0110*/ 	.word	0x00000000


	//----- nvinfo : EIATTR_REGCOUNT
	.align		4
.L_49:
        /*0114*/ 	.byte	0x04, 0x2f
        /*0116*/ 	.short	(.L_51 - .L_50)
	.align		4
.L_50:
        /*0118*/ 	.word	index@(_Z12GaussKernel6PdS_jj)
        /*011c*/ 	.word	0x00000020


	//----- nvinfo : EIATTR_FRAME_SIZE
	.align		4
.L_51:
        /*0120*/ 	.byte	0x04, 0x11
        /*0122*/ 	.short	(.L_53 - .L_52)
	.align		4
.L_52:
        /*0124*/ 	.word	index@($__internal_4_$__cuda_sm20_div_rn_f64_full)
        /*0128*/ 	.word	0x00000000


	//----- nvinfo : EIATTR_FRAME_SIZE
	.align		4
.L_53:
        /*012c*/ 	.byte	0x04, 0x11
        /*012e*/ 	.short	(.L_55 - .L_54)
	.align		4
.L_54:
        /*0130*/ 	.word	index@(_Z12GaussKernel6PdS_jj)
        /*0134*/ 	.word	0x00000000


	//----- nvinfo : EIATTR_REGCOUNT
	.align		4
.L_55:
        /*0138*/ 	.byte	0x04, 0x2f
        /*013a*/ 	.short	(.L_57 - .L_56)
	.align		4
.L_56:
        /*013c*/ 	.word	index@(_Z12GaussKernel7PdS_jj)
        /*0140*/ 	.word	0x00000018


	//----- nvinfo : EIATTR_FRAME_SIZE
	.align		4
.L_57:
        /*0144*/ 	.byte	0x04, 0x11
        /*0146*/ 	.short	(.L_59 - .L_58)
	.align		4
.L_58:
        /*0148*/ 	.word	index@($__internal_3_$__cuda_sm20_div_rn_f64_full)
        /*014c*/ 	.word	0x00000000


	//----- nvinfo : EIATTR_FRAME_SIZE
	.align		4
.L_59:
        /*0150*/ 	.byte	0x04, 0x11
        /*0152*/ 	.short	(.L_61 - .L_60)
	.align		4
.L_60:
        /*0154*/ 	.word	index@(_Z12GaussKernel7PdS_jj)
        /*0158*/ 	.word	0x00000000


	//----- nvinfo : EIATTR_REGCOUNT
	.align		4
.L_61:
        /*015c*/ 	.byte	0x04, 0x2f
        /*015e*/ 	.short	(.L_63 - .L_62)
	.align		4
.L_62:
        /*0160*/ 	.word	index@(_Z12GaussKernel8PdS_jj)
        /*0164*/ 	.word	0x0000002c


	//----- nvinfo : EIATTR_FRAME_SIZE
	.align		4
.L_63:
        /*0168*/ 	.byte	0x04, 0x11
        /*016a*/ 	.short	(.L_65 - .L_64)
	.align		4
.L_64:
        /*016c*/ 	.word	index@($__internal_2_$__cuda_sm20_div_rn_f64_full)
        /*0170*/ 	.word	0x00000000


	//----- nvinfo : EIATTR_FRAME_SIZE
	.align		4
.L_65:
        /*0174*/ 	.byte	0x04, 0x11
        /*0176*/ 	.short	(.L_67 - .L_66)
	.align		4
.L_66:
        /*0178*/ 	.word	index@(_Z12GaussKernel8PdS_jj)
        /*017c*/ 	.word	0x00000000


	//----- nvinfo : EIATTR_REGCOUNT
	.align		4
.L_67:
        /*0180*/ 	.byte	0x04, 0x2f
        /*0182*/ 	.short	(.L_69 - .L_68)
	.align		4
.L_68:
        /*0184*/ 	.word	index@(_Z11SobelKernelPdS_S_jj)
        /*0188*/ 	.word	0x00000020


	//----- nvinfo : EIATTR_FRAME_SIZE
	.align		4
.L_69:
        /*018c*/ 	.byte	0x04, 0x11
        /*018e*/ 	.short	(.L_71 - .L_70)
	.align		4
.L_70:
        /*0190*/ 	.word	index@($__internal_1_$__cuda_sm20_dsqrt_rn_f64_mediumpath_v1)
        /*0194*/ 	.word	0x00000000


	//----- nvinfo : EIATTR_FRAME_SIZE
	.align		4
.L_71:
        /*0198*/ 	.byte	0x04, 0x11
        /*019a*/ 	.short	(.L_73 - .L_72)
	.align		4
.L_72:
        /*019c*/ 	.word	index@($__internal_0_$__cuda_sm20_div_rn_f64_full)
        /*01a0*/ 	.word	0x00000000


	//----- nvinfo : EIATTR_FRAME_SIZE
	.align		4
.L_73:
        /*01a4*/ 	.byte	0x04, 0x11
        /*01a6*/ 	.short	(.L_75 - .L_74)
	.align		4
.L_74:
        /*01a8*/ 	.word	index@(_Z11SobelKernelPdS_S_jj)
        /*01ac*/ 	.word	0x00000000


	//----- nvinfo : EIATTR_REGCOUNT
	.align		4
.L_75:
        /*01b0*/ 	.byte	0x04, 0x2f
        /*01b2*/ 	.short	(.L_77 - .L_76)
	.align		4
.L_76:
        /*01b4*/ 	.word	index@(_Z15ThresholdKernelPhPdS0_jjjj)
        /*01b8*/ 	.word	0x00000010


	//----- nvinfo : EIATTR_FRAME_SIZE
	.align		4
.L_77:
        /*01bc*/ 	.byte	0x04, 0x11
        /*01be*/ 	.short	(.L_79 - .L_78)
	.align		4
.L_78:
        /*01c0*/ 	.word	index@(_Z15ThresholdKernelPhPdS0_jjjj)
        /*01c4*/ 	.word	0x00000000


	//----- nvinfo : EIATTR_MIN_STACK_SIZE
	.align		4
.L_79:
        /*01c8*/ 	.byte	0x04, 0x12
        /*01ca*/ 	.short	(.L_81 - .L_80)
	.align		4
.L_80:
        /*01cc*/ 	.word	index@(_Z15ThresholdKernelPhPdS0_jjjj)
        /*01d0*/ 	.word	0x00000000


	//----- nvinfo : EIATTR_MIN_STACK_SIZE
	.align		4
.L_81:
        /*01d4*/ 	.byte	0x04, 0x12
        /*01d6*/ 	.short	(.L_83 - .L_82)
	.align		4
.L_82:
        /*01d8*/ 	.word	index@(_Z11SobelKernelPdS_S_jj)
        /*01dc*/ 	.word	0x00000000


	//----- nvinfo : EIATTR_MIN_STACK_SIZE
	.align		4
.L_83:
        /*01e0*/ 	.byte	0x04, 0x12
        /*01e2*/ 	.short	(.L_85 - .L_84)
	.align		4
.L_84:
        /*01e4*/ 	.word	index@(_Z12GaussKernel8PdS_jj)
        /*01e8*/ 	.word	0x00000000


	//----- nvinfo : EIATTR_MIN_STACK_SIZE
	.align		4
.L_85:
        /*01ec*/ 	.byte	0x04, 0x12
        /*01ee*/ 	.short	(.L_87 - .L_86)
	.align		4
.L_86:
        /*01f0*/ 	.word	index@(_Z12GaussKernel7PdS_jj)
        /*01f4*/ 	.word	0x00000000


	//----- nvinfo : EIATTR_MIN_STACK_SIZE
	.align		4
.L_87:
        /*01f8*/ 	.byte	0x04, 0x12
        /*01fa*/ 	.short	(.L_89 - .L_88)
	.align		4
.L_88:
        /*01fc*/ 	.word	index@(_Z12GaussKernel6PdS_jj)
        /*0200*/ 	.word	0x00000000


	//----- nvinfo : EIATTR_MIN_STACK_SIZE
	.align		4
.L_89:
        /*0204*/ 	.byte	0x04, 0x12
        /*0206*/ 	.short	(.L_91 - .L_90)
	.align		4
.L_90:
        /*0208*/ 	.word	index@(_Z12GaussKernel5PdS_jj)
        /*020c*/ 	.word	0x00000000


	//----- nvinfo : EIATTR_MIN_STACK_SIZE
	.align		4
.L_91:
        /*0210*/ 	.byte	0x04, 0x12
        /*0212*/ 	.short	(.L_93 - .L_92)
	.align		4
.L_92:
        /*0214*/ 	.word	index@(_Z12GaussKernel4PdS_jj)
        /*0218*/ 	.word	0x00000000


	//----- nvinfo : EIATTR_MIN_STACK_SIZE
	.align		4
.L_93:
        /*021c*/ 	.byte	0x04, 0x12
        /*021e*/ 	.short	(.L_95 - .L_94)
	.align		4
.L_94:
        /*0220*/ 	.word	index@(_Z12GaussKernel3PdS_jj)
        /*0224*/ 	.word	0x00000000


	//----- nvinfo : EIATTR_MIN_STACK_SIZE
	.align		4
.L_95:
        /*0228*/ 	.byte	0x04, 0x12
        /*022a*/ 	.short	(.L_97 - .L_96)
	.align		4
.L_96:
        /*022c*/ 	.word	index@(_Z12GaussKernel2PdS_jj)
        /*0230*/ 	.word	0x00000000


	//----- nvinfo : EIATTR_MIN_STACK_SIZE
	.align		4
.L_97:
        /*0234*/ 	.byte	0x04, 0x12
        /*0236*/ 	.short	(.L_99 - .L_98)
	.align		4
.L_98:
        /*0238*/ 	.word	index@(_Z11GaussKernelPdS_jj)
        /*023c*/ 	.word	0x00000000


	//----- nvinfo : EIATTR_MIN_STACK_SIZE
	.align		4
.L_99:
        /*0240*/ 	.byte	0x04, 0x12
        /*0242*/ 	.short	(.L_101 - .L_100)
	.align		4
.L_100:
        /*0244*/ 	.word	index@(_Z9BWKernel3PdPjjj)
        /*0248*/ 	.word	0x00000000


	//----- nvinfo : EIATTR_MIN_STACK_SIZE
	.align		4
.L_101:
        /*024c*/ 	.byte	0x04, 0x12
        /*024e*/ 	.short	(.L_103 - .L_102)
	.align		4
.L_102:
        /*0250*/ 	.word	index@(_Z9BWKernel2PdPhjj)
        /*0254*/ 	.word	0x00000000


	//----- nvinfo : EIATTR_MIN_STACK_SIZE
	.align		4
.L_103:
        /*0258*/ 	.byte	0x04, 0x12
        /*025a*/ 	.short	(.L_105 - .L_104)
	.align		4
.L_104:
        /*025c*/ 	.word	index@(_Z8BWKernelPdPhj)
        /*0260*/ 	.word	0x00000000
.L_105:


//--------------------- .nv.compat                --------------------------
	.section	.nv.compat,"",@"SHT_CUDA_COMPAT_INFO"
	.align	4
        /*0000*/ 	.byte	0x02, 0x09, 0x00, 0x00, 0x02, 0x02, 0x01, 0x00, 0x02, 0x05, 0x05, 0x00, 0x03, 0x07, 0x01, 0x01
        /*0010*/ 	.byte	0x02, 0x03, 0x00, 0x00, 0x02, 0x06, 0x01, 0x00, 0x04, 0x0b, 0x08, 0x00, 0x01, 0x00, 0x00, 0x00
        /*0020*/ 	.byte	0x00, 0x00, 0x00, 0x00


//--------------------- .nv.info._Z15ThresholdKernelPhPdS0_jjjj --------------------------
	.section	.nv.info._Z15ThresholdKernelPhPdS0_jjjj,"",@"SHT_CUDA_INFO"
	.sectionflags	@""
	.align	4


	//----- nvinfo : EIATTR_CUDA_API_VERSION
	.align		4
        /*0000*/ 	.byte	0x04, 0x37
        /*0002*/ 	.short	(.L_107 - .L_106)
.L_106:
        /*0004*/ 	.word	0x00000082


	//----- nvinfo : EIATTR_KPARAM_INFO
	.align		4
.L_107:
        /*0008*/ 	.byte	0x04, 0x17
        /*000a*/ 	.short	(.L_109 - .L_108)
.L_108:
        /*000c*/ 	.word	0x00000000
        /*0010*/ 	.short	0x0006
        /*0012*/ 	.short	0x0024
        /*0014*/ 	.byte	0x00, 0xf0, 0x11, 0x00


	//----- nvinfo : EIATTR_KPARAM_INFO
	.align		4
.L_109:
        /*0018*/ 	.byte	0x04, 0x17
        /*001a*/ 	.short	(.L_111 - .L_110)
.L_110:
        /*001c*/ 	.word	0x00000000
        /*0020*/ 	.short	0x0005
        /*0022*/ 	.short	0x0020
        /*0024*/ 	.byte	0x00, 0xf0, 0x11, 0x00


	//----- nvinfo : EIATTR_KPARAM_INFO
	.align		4
.L_111:
        /*0028*/ 	.byte	0x04, 0x17
        /*002a*/ 	.short	(.L_113 - .L_112)
.L_112:
        /*002c*/ 	.word	0x00000000
        /*0030*/ 	.short	0x0004
        /*0032*/ 	.short	0x001c
        /*0034*/ 	.byte	0x00, 0xf0, 0x11, 0x00


	//----- nvinfo : EIATTR_KPARAM_INFO
	.align		4
.L_113:
        /*0038*/ 	.byte	0x04, 0x17
        /*003a*/ 	.short	(.L_115 - .L_114)
.L_114:
        /*003c*/ 	.word	0x00000000
        /*0040*/ 	.short	0x0003
        /*0042*/ 	.short	0x0018
        /*0044*/ 	.byte	0x00, 0xf0, 0x11, 0x00


	//----- nvinfo : EIATTR_KPARAM_INFO
	.align		4
.L_115:
        /*0048*/ 	.byte	0x04, 0x17
        /*004a*/ 	.short	(.L_117 - .L_116)
.L_116:
        /*004c*/ 	.word	0x00000000
        /*0050*/ 	.short	0x0002
        /*0052*/ 	.short	0x0010
        /*0054*/ 	.byte	0x00, 0xf5, 0x21, 0x00


	//----- nvinfo : EIATTR_KPARAM_INFO
	.align		4
.L_117:
        /*0058*/ 	.byte	0x04, 0x17
        /*005a*/ 	.short	(.L_119 - .L_118)
.L_118:
        /*005c*/ 	.word	0x00000000
        /*0060*/ 	.short	0x0001
        /*0062*/ 	.short	0x0008
        /*0064*/ 	.byte	0x00, 0xf5, 0x21, 0x00


	//----- nvinfo : EIATTR_KPARAM_INFO
	.align		4
.L_119:
        /*0068*/ 	.byte	0x04, 0x17
        /*006a*/ 	.short	(.L_121 - .L_120)
.L_120:
        /*006c*/ 	.word	0x00000000
        /*0070*/ 	.short	0x0000
        /*0072*/ 	.short	0x0000
        /*0074*/ 	.byte	0x00, 0xf5, 0x21, 0x00


	//----- nvinfo : EIATTR_SPARSE_MMA_MASK
	.align		4
.L_121:
        /*0078*/ 	.byte	0x03, 0x50
        /*007a*/ 	.short	0x0000


	//----- nvinfo : EIATTR_MAXREG_COUNT
	.align		4
        /*007c*/ 	.byte	0x03, 0x1b
        /*007e*/ 	.short	0x00ff


	//----- nvinfo : EIATTR_MERCURY_ISA_VERSION
	.align		4
        /*0080*/ 	.byte	0x03, 0x5f
        /*0082*/ 	.short	0x0101


	//----- nvinfo : EIATTR_VRC_CTA_INIT_COUNT
	.align		4
        /*0084*/ 	.byte	0x02, 0x4a
	.zero		1
	.zero		1


	//----- nvinfo : EIATTR_EXIT_INSTR_OFFSETS
	.align		4
        /*0088*/ 	.byte	0x04, 0x1c
        /*008a*/ 	.short	(.L_123 - .L_122)


	//   ....[0]....
.L_122:
        /*008c*/ 	.word	0x000002e0


	//   ....[1]....
        /*0090*/ 	.word	0x000004a0


	//   ....[2]....
        /*0094*/ 	.word	0x00000a30


	//----- nvinfo : EIATTR_CRS_STACK_SIZE
	.align		4
.L_123:
        /*0098*/ 	.byte	0x04, 0x1e
        /*009a*/ 	.short	(.L_125 - .L_124)
.L_124:
        /*009c*/ 	.word	0x00000000


	//----- nvinfo : EIATTR_CBANK_PARAM_SIZE
	.align		4
.L_125:
        /*00a0*/ 	.byte	0x03, 0x19
        /*00a2*/ 	.short	0x0028


	//----- nvinfo : EIATTR_PARAM_CBANK
	.align		4
        /*00a4*/ 	.byte	0x04, 0x0a
        /*00a6*/ 	.short	(.L_127 - .L_126)
	.align		4
.L_126:
        /*00a8*/ 	.word	index@(.nv.constant0._Z15ThresholdKernelPhPdS0_jjjj)
        /*00ac*/ 	.short	0x0380
        /*00ae*/ 	.short	0x0028


	//----- nvinfo : EIATTR_SW_WAR
	.align		4
.L_127:
        /*00b0*/ 	.byte	0x04, 0x36
        /*00b2*/ 	.short	(.L_129 - .L_128)
.L_128:
        /*00b4*/ 	.word	0x00000008
.L_129:


//--------------------- .nv.info._Z11SobelKernelPdS_S_jj --------------------------
	.section	.nv.info._Z11SobelKernelPdS_S_jj,"",@"SHT_CUDA_INFO"
	.sectionflags	@""
	.align	4


	//----- nvinfo : EIATTR_CUDA_API_VERSION
	.align		4
        /*0000*/ 	.byte	0x04, 0x37
        /*0002*/ 	.short	(.L_131 - .L_130)
.L_130:
        /*0004*/ 	.word	0x00000082


	//----- nvinfo : EIATTR_KPARAM_INFO
	.align		4
.L_131:
        /*0008*/ 	.byte	0x04, 0x17
        /*000a*/ 	.short	(.L_133 - .L_132)
.L_132:
        /*000c*/ 	.word	0x00000000
        /*0010*/ 	.short	0x0004
        /*0012*/ 	.short	0x001c
        /*0014*/ 	.byte	0x00, 0xf0, 0x11, 0x00


	//----- nvinfo : EIATTR_KPARAM_INFO
	.align		4
.L_133:
        /*0018*/ 	.byte	0x04, 0x17
        /*001a*/ 	.short	(.L_135 - .L_134)
.L_134:
        /*001c*/ 	.word	0x00000000
        /*0020*/ 	.short	0x0003
        /*0022*/ 	.short	0x0018
        /*0024*/ 	.byte	0x00, 0xf0, 0x11, 0x00


	//----- nvinfo : EIATTR_KPARAM_INFO
	.align		4
.L_135:
        /*0028*/ 	.byte	0x04, 0x17
        /*002a*/ 	.short	(.L_137 - .L_136)
.L_136:
        /*002c*/ 	.word	0x00000000
        /*0030*/ 	.short	0x0002
        /*0032*/ 	.short	0x0010
        /*0034*/ 	.byte	0x00, 0xf5, 0x21, 0x00


	//----- nvinfo : EIATTR_KPARAM_INFO
	.align		4
.L_137:
        /*0038*/ 	.byte	0x04, 0x17
        /*003a*/ 	.short	(.L_139 - .L_138)
.L_138:
        /*003c*/ 	.word	0x00000000
        /*0040*/ 	.short	0x0001
        /*0042*/ 	.short	0x0008
        /*0044*/ 	.byte	0x00, 0xf5, 0x21, 0x00


	//----- nvinfo : EIATTR_KPARAM_INFO
	.align		4
.L_139:
        /*0048*/ 	.byte	0x04, 0x17
        /*004a*/ 	.short	(.L_141 - .L_140)
.L_140:
        /*004c*/ 	.word	0x00000000
        /*0050*/ 	.short	0x0000
        /*0052*/ 	.short	0x0000
        /*0054*/ 	.byte	0x00, 0xf5, 0x21, 0x00


	//----- nvinfo : EIATTR_SPARSE_MMA_MASK
	.align		4
.L_141:
        /*0058*/ 	.byte	0x03, 0x50
        /*005a*/ 	.short	0x0000


	//----- nvinfo : EIATTR_MAXREG_COUNT
	.align		4
        /*005c*/ 	.byte	0x03, 0x1b
        /*005e*/ 	.short	0x00ff


	//----- nvinfo : EIATTR_MERCURY_ISA_VERSION
	.align		4
        /*0060*/ 	.byte	0x03, 0x5f
        /*0062*/ 	.short	0x0101


	//----- nvinfo : EIATTR_VRC_CTA_INIT_COUNT
	.align		4
        /*0064*/ 	.byte	0x02, 0x4a
	.zero		1
	.zero		1


	//----- nvinfo : EIATTR_EXIT_INSTR_OFFSETS
	.align		4
        /*0068*/ 	.byte	0x04, 0x1c
        /*006a*/ 	.short	(.L_143 - .L_142)


	//   ....[0]....
.L_142:
        /*006c*/ 	.word	0x000002e0


	//   ....[1]....
        /*0070*/ 	.word	0x000003e0


	//   ....[2]....
        /*0074*/ 	.word	0x000010f0


	//----- nvinfo : EIATTR_CRS_STACK_SIZE
	.align		4
.L_143:
        /*0078*/ 	.byte	0x04, 0x1e
        /*007a*/ 	.short	(.L_145 - .L_144)
.L_144:
        /*007c*/ 	.word	0x00000000


	//----- nvinfo : EIATTR_CBANK_PARAM_SIZE
	.align		4
.L_145:
        /*0080*/ 	.byte	0x03, 0x19
        /*0082*/ 	.short	0x0020


	//----- nvinfo : EIATTR_PARAM_CBANK
	.align		4
        /*0084*/ 	.byte	0x04, 0x0a
        /*0086*/ 	.short	(.L_147 - .L_146)
	.align		4
.L_146:
        /*0088*/ 	.word	index@(.nv.constant0._Z11SobelKernelPdS_S_jj)
        /*008c*/ 	.short	0x0380
        /*008e*/ 	.short	0x0020


	//----- nvinfo : EIATTR_SW_WAR
	.align		4
.L_147:
        /*0090*/ 	.byte	0x04, 0x36
        /*0092*/ 	.short	(.L_149 - .L_148)
.L_148:
        /*0094*/ 	.word	0x00000008
.L_149:


//--------------------- .nv.info._Z12GaussKernel8PdS_jj --------------------------
	.section	.nv.info._Z12GaussKernel8PdS_jj,"",@"SHT_CUDA_INFO"
	.sectionflags	@""
	.align	4


	//----- nvinfo : EIATTR_CUDA_API_VERSION
	.align		4
        /*0000*/ 	.byte	0x04, 0x37
        /*0002*/ 	.short	(.L_151 - .L_150)
.L_150:
        /*0004*/ 	.word	0x00000082


	//----- nvinfo : EIATTR_KPARAM_INFO
	.align		4
.L_151:
        /*0008*/ 	.byte	0x04, 0x17
        /*000a*/ 	.short	(.L_153 - .L_152)
.L_152:
        /*000c*/ 	.word	0x00000000
        /*0010*/ 	.short	0x0003
        /*0012*/ 	.short	0x0014
        /*0014*/ 	.byte	0x00, 0xf0, 0x11, 0x00


	//----- nvinfo : EIATTR_KPARAM_INFO
	.align		4
.L_153:
        /*0018*/ 	.byte	0x04, 0x17
        /*001a*/ 	.short	(.L_155 - .L_154)
.L_154:
        /*001c*/ 	.word	0x00000000
        /*0020*/ 	.short	0x0002
        /*0022*/ 	.short	0x0010
        /*0024*/ 	.byte	0x00, 0xf0, 0x11, 0x00


	//----- nvinfo : EIATTR_KPARAM_INFO
	.align		4
.L_155:
        /*0028*/ 	.byte	0x04, 0x17
        /*002a*/ 	.short	(.L_157 - .L_156)
.L_156:
        /*002c*/ 	.word	0x00000000
        /*0030*/ 	.short	0x0001
        /*0032*/ 	.short	0x0008
        /*0034*/ 	.byte	0x00, 0xf5, 0x21, 0x00


	//----- nvinfo : EIATTR_KPARAM_INFO
	.align		4
.L_157:
        /*0038*/ 	.byte	0x04, 0x17
        /*003a*/ 	.short	(.L_159 - .L_158)
.L_158:
        /*003c*/ 	.word	0x00000000
        /*0040*/ 	.short	0x0000
        /*0042*/ 	.short	0x0000
        /*0044*/ 	.byte	0x00, 0xf5, 0x21, 0x00


	//----- nvinfo : EIATTR_SPARSE_MMA_MASK
	.align		4
.L_159:
        /*0048*/ 	.byte	0x03, 0x50
        /*004a*/ 	.short	0x0000


	//----- nvinfo : EIATTR_MAXREG_COUNT
	.align		4
        /*004c*/ 	.byte	0x03, 0x1b
        /*004e*/ 	.short	0x00ff


	//----- nvinfo : EIATTR_NUM_BARRIERS
	.align		4
        /*0050*/ 	.byte	0x02, 0x4c
        /*0052*/ 	.byte	0x01
	.zero		1


	//----- nvinfo : EIATTR_MERCURY_ISA_VERSION
	.align		4
        /*0054*/ 	.byte	0x03, 0x5f
        /*0056*/ 	.short	0x0101


	//----- nvinfo : EIATTR_VRC_CTA_INIT_COUNT
	.align		4
        /*0058*/ 	.byte	0x02, 0x4a
	.zero		1
	.zero		1


	//----- nvinfo : EIATTR_EXIT_INSTR_OFFSETS
	.align		4
        /*005c*/ 	.byte	0x04, 0x1c
        /*005e*/ 	.short	(.L_161 - .L_160)


	//   ....[0]....
.L_160:
        /*0060*/ 	.word	0x000000b0


	//   ....[1]....
        /*0064*/ 	.word	0x00000140


	//   ....[2]....
        /*0068*/ 	.word	0x000007f0


	//   ....[3]....
        /*006c*/ 	.word	0x00002550


	//----- nvinfo : EIATTR_CRS_STACK_SIZE
	.align		4
.L_161:
        /*0070*/ 	.byte	0x04, 0x1e
        /*0072*/ 	.short	(.L_163 - .L_162)
.L_162:
        /*0074*/ 	.word	0x00000000


	//----- nvinfo : EIATTR_CBANK_PARAM_SIZE
	.align		4
.L_163:
        /*0078*/ 	.byte	0x03, 0x19
        /*007a*/ 	.short	0x0018


	//----- nvinfo : EIATTR_PARAM_CBANK
	.align		4
        /*007c*/ 	.byte	0x04, 0x0a
        /*007e*/ 	.short	(.L_165 - .L_164)
	.align		4
.L_164:
        /*0080*/ 	.word	index@(.nv.constant0._Z12GaussKernel8PdS_jj)
        /*0084*/ 	.short	0x0380
        /*0086*/ 	.short	0x0018


	//----- nvinfo : EIATTR_SW_WAR
	.align		4
.L_165:
        /*0088*/ 	.byte	0x04, 0x36
        /*008a*/ 	.short	(.L_167 - .L_166)
.L_166:
        /*008c*/ 	.word	0x00000008
.L_167:


//--------------------- .nv.info._Z12GaussKernel7PdS_jj --------------------------
	.section	.nv.info._Z12GaussKernel7PdS_jj,"",@"SHT_CUDA_INFO"
	.sectionflags	@""
	.align	4


	//----- nvinfo : EIATTR_CUDA_API_VERSION
	.align		4
        /*0000*/ 	.byte	0x04, 0x37
        /*0002*/ 	.short	(.L_169 - .L_168)
.L_168:
        /*0004*/ 	.word	0x00000082


	//----- nvinfo : EIATTR_KPARAM_INFO
	.align		4
.L_169:
        /*0008*/ 	.byte	0x04, 0x17
        /*000a*/ 	.short	(.L_171 - .L_170)
.L_170:
        /*000c*/ 	.word	0x00000000
        /*0010*/ 	.short	0x0003
        /*0012*/ 	.short	0x0014
        /*0014*/ 	.byte	0x00, 0xf0, 0x11, 0x00


	//----- nvinfo : EIATTR_KPARAM_INFO
	.align		4
.L_171:
        /*0018*/ 	.byte	0x04, 0x17
        /*001a*/ 	.short	(.L_173 - .L_172)
.L_172:
        /*001c*/ 	.word	0x00000000
        /*0020*/ 	.short	0x0002
        /*0022*/ 	.short	0x0010
        /*0024*/ 	.byte	0x00, 0xf0, 0x11, 0x00


	//----- nvinfo : EIATTR_KPARAM_INFO
	.align		4
.L_173:
        /*0028*/ 	.byte	0x04, 0x17
        /*002a*/ 	.short	(.L_175 - .L_174)
.L_174:
        /*002c*/ 	.word	0x00000000
        /*0030*/ 	.short	0x0001
        /*0032*/ 	.short	0x0008
        /*0034*/ 	.byte	0x00, 0xf5, 0x21, 0x00


	//----- nvinfo : EIATTR_KPARAM_INFO
	.align		4
.L_175:
        /*0038*/ 	.byte	0x04, 0x17
        /*003a*/ 	.short	(.L_177 - .L_176)
.L_176:
        /*003c*/ 	.word	0x00000000
        /*0040*/ 	.short	0x0000
        /*0042*/ 	.short	0x0000
        /*0044*/ 	.byte	0x00, 0xf5, 0x21, 0x00


	//----- nvinfo : EIATTR_SPARSE_MMA_MASK
	.align		4
.L_177:
        /*0048*/ 	.byte	0x03, 0x50
        /*004a*/ 	.short	0x0000


	//----- nvinfo : EIATTR_MAXREG_COUNT
	.align		4
        /*004c*/ 	.byte	0x03, 0x1b
        /*004e*/ 	.short	0x00ff


	//----- nvinfo : EIATTR_NUM_BARRIERS
	.align		4
        /*0050*/ 	.byte	0x02, 0x4c
        /*0052*/ 	.byte	0x01
	.zero		1


	//----- nvinfo : EIATTR_MERCURY_ISA_VERSION
	.align		4
        /*0054*/ 	.byte	0x03, 0x5f
        /*0056*/ 	.short	0x0101


	//----- nvinfo : EIATTR_VRC_CTA_INIT_COUNT
	.align		4
        /*0058*/ 	.byte	0x02, 0x4a
	.zero		1
	.zero		1


	//----- nvinfo : EIATTR_EXIT_INSTR_OFFSETS
	.align		4
        /*005c*/ 	.byte	0x04, 0x1c
        /*005e*/ 	.short	(.L_179 - .L_178)


	//   ....[0]....
.L_178:
        /*0060*/ 	.word	0x00000080


	//   ....[1]....
        /*0064*/ 	.word	0x00000160


	//   ....[2]....
        /*0068*/ 	.word	0x00000310


	//   ....[3]....
        /*006c*/ 	.word	0x00000880


	//----- nvinfo : EIATTR_CRS_STACK_SIZE
	.align		4
.L_179:
        /*0070*/ 	.byte	0x04, 0x1e
        /*0072*/ 	.short	(.L_181 - .L_180)
.L_180:
        /*0074*/ 	.word	0x00000000


	//----- nvinfo : EIATTR_CBANK_PARAM_SIZE
	.align		4
.L_181:
        /*0078*/ 	.byte	0x03, 0x19
        /*007a*/ 	.short	0x0018


	//----- nvinfo : EIATTR_PARAM_CBANK
	.align		4
        /*007c*/ 	.byte	0x04, 0x0a
        /*007e*/ 	.short	(.L_183 - .L_182)
	.align		4
.L_182:
        /*0080*/ 	.word	index@(.nv.constant0._Z12GaussKernel7PdS_jj)
        /*0084*/ 	.short	0x0380
        /*0086*/ 	.short	0x0018


	//----- nvinfo : EIATTR_SW_WAR
	.align		4
.L_183:
        /*0088*/ 	.byte	0x04, 0x36
        /*008a*/ 	.short	(.L_185 - .L_184)
.L_184:
        /*008c*/ 	.word	0x00000008
.L_185:


//--------------------- .nv.info._Z12GaussKernel6PdS_jj --------------------------
	.section	.nv.info._Z12GaussKernel6PdS_jj,"",@"SHT_CUDA_INFO"
	.sectionflags	@""
	.align	4


	//----- nvinfo : EIATTR_CUDA_API_VERSION
	.align		4
        /*0000*/ 	.byte	0x04, 0x37
        /*0002*/ 	.short	(.L_187 - .L_186)
.L_186:
        /*0004*/ 	.word	0x00000082


	//----- nvinfo : EIATTR_KPARAM_INFO
	.align		4
.L_187:
        /*0008*/ 	.byte	0x04, 0x17
        /*000a*/ 	.short	(.L_189 - .L_188)
.L_188:
        /*000c*/ 	.word	0x00000000
        /*0010*/ 	.short	0x0003
        /*0012*/ 	.short	0x0014
        /*0014*/ 	.byte	0x00, 0xf0, 0x11, 0x00


	//----- nvinfo : EIATTR_KPARAM_INFO
	.align		4
.L_189:
        /*0018*/ 	.byte	0x04, 0x17
        /*001a*/ 	.short	(.L_191 - .L_190)
.L_190:
        /*001c*/ 	.word	0x00000000
        /*0020*/ 	.short	0x0002
        /*0022*/ 	.short	0x0010
        /*0024*/ 	.byte	0x00, 0xf0, 0x11, 0x00


	//----- nvinfo : EIATTR_KPARAM_INFO
	.align		4
.L_191:
        /*0028*/ 	.byte	0x04, 0x17
        /*002a*/ 	.short	(.L_193 - .L_192)
.L_192:
        /*002c*/ 	.word	0x00000000
        /*0030*/ 	.short	0x0001
        /*0032*/ 	.short	0x0008
        /*0034*/ 	.byte	0x00, 0xf5, 0x21, 0x00


	//----- nvinfo : EIATTR_KPARAM_INFO
	.align		4
.L_193:
        /*0038*/ 	.byte	0x04, 0x17
        /*003a*/ 	.short	(.L_195 - .L_194)
.L_194:
        /*003c*/ 	.word	0x00000000
        /*0040*/ 	.short	0x0000
        /*0042*/ 	.short	0x0000
        /*0044*/ 	.byte	0x00, 0xf5, 0x21, 0x00


	//----- nvinfo : EIATTR_SPARSE_MMA_MASK
	.align		4
.L_195:
        /*0048*/ 	.byte	0x03, 0x50
        /*004a*/ 	.short	0x0000


	//----- nvinfo : EIATTR_MAXREG_COUNT
	.align		4
        /*004c*/ 	.byte	0x03, 0x1b
        /*004e*/ 	.short	0x00ff


	//----- nvinfo : EIATTR_NUM_BARRIERS
	.align		4
        /*0050*/ 	.byte	0x02, 0x4c
        /*0052*/ 	.byte	0x01
	.zero		1


	//----- nvinfo : EIATTR_MERCURY_ISA_VERSION
	.align		4
        /*0054*/ 	.byte	0x03, 0x5f
        /*0056*/ 	.short	0x0101


	//----- nvinfo : EIATTR_VRC_CTA_INIT_COUNT
	.align		4
        /*0058*/ 	.byte	0x02, 0x4a
	.zero		1
	.zero		1


	//----- nvinfo : EIATTR_EXIT_INSTR_OFFSETS
	.align		4
        /*005c*/ 	.byte	0x04, 0x1c
        /*005e*/ 	.short	(.L_197 - .L_196)


	//   ....[0]....
.L_196:
        /*0060*/ 	.word	0x00000070


	//   ....[1]....
        /*0064*/ 	.word	0x00000150


	//   ....[2]....
        /*0068*/ 	.word	0x00000c20


	//----- nvinfo : EIATTR_CRS_STACK_SIZE
	.align		4
.L_197:
        /*006c*/ 	.byte	0x04, 0x1e
        /*006e*/ 	.short	(.L_199 - .L_198)
.L_198:
        /*0070*/ 	.word	0x00000000


	//----- nvinfo : EIATTR_CBANK_PARAM_SIZE
	.align		4
.L_199:
        /*0074*/ 	.byte	0x03, 0x19
        /*0076*/ 	.short	0x0018


	//----- nvinfo : EIATTR_PARAM_CBANK
	.align		4
        /*0078*/ 	.byte	0x04, 0x0a
        /*007a*/ 	.short	(.L_201 - .L_200)
	.align		4
.L_200:
        /*007c*/ 	.word	index@(.nv.constant0._Z12GaussKernel6PdS_jj)
        /*0080*/ 	.short	0x0380
        /*0082*/ 	.short	0x0018


	//----- nvinfo : EIATTR_SW_WAR
	.align		4
.L_201:
        /*0084*/ 	.byte	0x04, 0x36
        /*0086*/ 	.short	(.L_203 - .L_202)
.L_202:
        /*0088*/ 	.word	0x00000008
.L_203:


//--------------------- .nv.info._Z12GaussKernel5PdS_jj --------------------------
	.section	.nv.info._Z12GaussKernel5PdS_jj,"",@"SHT_CUDA_INFO"
	.sectionflags	@""
	.align	4


	//----- nvinfo : EIATTR_CUDA_API_VERSION
	.align		4
        /*0000*/ 	.byte	0x04, 0x37
        /*0002*/ 	.short	(.L_205 - .L_204)
.L_204:
        /*0004*/ 	.word	0x00000082


	//----- nvinfo : EIATTR_KPARAM_INFO
	.align		4
.L_205:
        /*0008*/ 	.byte	0x04, 0x17
        /*000a*/ 	.short	(.L_207 - .L_206)
.L_206:
        /*000c*/ 	.word	0x00000000
        /*0010*/ 	.short	0x0003
        /*0012*/ 	.short	0x0014
        /*0014*/ 	.byte	0x00, 0xf0, 0x11, 0x00


	//----- nvinfo : EIATTR_KPARAM_INFO
	.align		4
.L_207:
        /*0018*/ 	.byte	0x04, 0x17
        /*001a*/ 	.short	(.L_209 - .L_208)
.L_208:
        /*001c*/ 	.word	0x00000000
        /*0020*/ 	.short	0x0002
        /*0022*/ 	.short	0x0010
        /*0024*/ 	.byte	0x00, 0xf0, 0x11, 0x00


	//----- nvinfo : EIATTR_KPARAM_INFO
	.align		4
.L_209:
        /*0028*/ 	.byte	0x04, 0x17
        /*002a*/ 	.short	(.L_211 - .L_210)
.L_210:
        /*002c*/ 	.word	0x00000000
        /*0030*/ 	.short	0x0001
        /*0032*/ 	.short	0x0008
        /*0034*/ 	.byte	0x00, 0xf5, 0x21, 0x00


	//----- nvinfo : EIATTR_KPARAM_INFO
	.align		4
.L_211:
        /*0038*/ 	.byte	0x04, 0x17
        /*003a*/ 	.short	(.L_213 - .L_212)
.L_212:
        /*003c*/ 	.word	0x00000000
        /*0040*/ 	.short	0x0000
        /*0042*/ 	.short	0x0000
        /*0044*/ 	.byte	0x00, 0xf5, 0x21, 0x00


	//----- nvinfo : EIATTR_SPARSE_MMA_MASK
	.align		4
.L_213:
        /*0048*/ 	.byte	0x03, 0x50
        /*004a*/ 	.short	0x0000


	//----- nvinfo : EIATTR_MAXREG_COUNT
	.align		4
        /*004c*/ 	.byte	0x03, 0x1b
        /*004e*/ 	.short	0x00ff


	//----- nvinfo : EIATTR_NUM_BARRIERS
	.align		4
        /*0050*/ 	.byte	0x02, 0x4c
        /*0052*/ 	.byte	0x01
	.zero		1


	//----- nvinfo : EIATTR_MERCURY_ISA_VERSION
	.align		4
        /*0054*/ 	.byte	0x03, 0x5f
        /*0056*/ 	.short	0x0101


	//----- nvinfo : EIATTR_VRC_CTA_INIT_COUNT
	.align		4
        /*0058*/ 	.byte	0x02, 0x4a
	.zero		1
	.zero		1


	//----- nvinfo : EIATTR_EXIT_INSTR_OFFSETS
	.align		4
        /*005c*/ 	.byte	0x04, 0x1c
        /*005e*/ 	.short	(.L_215 - .L_214)


	//   ....[0]....
.L_214:
        /*0060*/ 	.word	0x00000080


	//   ....[1]....
        /*0064*/ 	.word	0x000001d0


	//   ....[2]....
        /*0068*/ 	.word	0x00000260


	//   ....[3]....
        /*006c*/ 	.word	0x000002e0


	//   ....[4]....
        /*0070*/ 	.word	0x00001a10


	//----- nvinfo : EIATTR_CRS_STACK_SIZE
	.align		4
.L_215:
        /*0074*/ 	.byte	0x04, 0x1e
        /*0076*/ 	.short	(.L_217 - .L_216)
.L_216:
        /*0078*/ 	.word	0x00000000


	//----- nvinfo : EIATTR_CBANK_PARAM_SIZE
	.align		4
.L_217:
        /*007c*/ 	.byte	0x03, 0x19
        /*007e*/ 	.short	0x0018


	//----- nvinfo : EIATTR_PARAM_CBANK
	.align		4
        /*0080*/ 	.byte	0x04, 0x0a
        /*0082*/ 	.short	(.L_219 - .L_218)
	.align		4
.L_218:
        /*0084*/ 	.word	index@(.nv.constant0._Z12GaussKernel5PdS_jj)
        /*0088*/ 	.short	0x0380
        /*008a*/ 	.short	0x0018


	//----- nvinfo : EIATTR_SW_WAR
	.align		4
.L_219:
        /*008c*/ 	.byte	0x04, 0x36
        /*008e*/ 	.short	(.L_221 - .L_220)
.L_220:
        /*0090*/ 	.word	0x00000008
.L_221:


//--------------------- .nv.info._Z12GaussKernel4PdS_jj --------------------------
	.section	.nv.info._Z12GaussKernel4PdS_jj,"",@"SHT_CUDA_INFO"
	.sectionflags	@""
	.align	4


	//----- nvinfo : EIATTR_CUDA_API_VERSION
	.align		4
        /*0000*/ 	.byte	0x04, 0x37
        /*0002*/ 	.short	(.L_223 - .L_222)
.L_222:
        /*0004*/ 	.word	0x00000082


	//----- nvinfo : EIATTR_KPARAM_INFO
	.align		4
.L_223:
        /*0008*/ 	.byte	0x04, 0x17
        /*000a*/ 	.short	(.L_225 - .L_224)
.L_224:
        /*000c*/ 	.word	0x00000000
        /*0010*/ 	.short	0x0003
        /*0012*/ 	.short	0x0014
        /*0014*/ 	.byte	0x00, 0xf0, 0x11, 0x00


	//----- nvinfo : EIATTR_KPARAM_INFO
	.align		4
.L_225:
        /*0018*/ 	.byte	0x04, 0x17
        /*001a*/ 	.short	(.L_227 - .L_226)
.L_226:
        /*001c*/ 	.word	0x00000000
        /*0020*/ 	.short	0x0002
        /*0022*/ 	.short	0x0010
        /*0024*/ 	.byte	0x00, 0xf0, 0x11, 0x00


	//----- nvinfo : EIATTR_KPARAM_INFO
	.align		4
.L_227:
        /*0028*/ 	.byte	0x04, 0x17
        /*002a*/ 	.short	(.L_229 - .L_228)
.L_228:
        /*002c*/ 	.word	0x00000000
        /*0030*/ 	.short	0x0001
        /*0032*/ 	.short	0x0008
        /*0034*/ 	.byte	0x00, 0xf5, 0x21, 0x00


	//----- nvinfo : EIATTR_KPARAM_INFO
	.align		4
.L_229:
        /*0038*/ 	.byte	0x04, 0x17
        /*003a*/ 	.short	(.L_231 - .L_230)
.L_230:
        /*003c*/ 	.word	0x00000000
        /*0040*/ 	.short	0x0000
        /*0042*/ 	.short	0x0000
        /*0044*/ 	.byte	0x00, 0xf5, 0x21, 0x00


	//----- nvinfo : EIATTR_SPARSE_MMA_MASK
	.align		4
.L_231:
        /*0048*/ 	.byte	0x03, 0x50
        /*004a*/ 	.short	0x0000


	//----- nvinfo : EIATTR_MAXREG_COUNT
	.align		4
        /*004c*/ 	.byte	0x03, 0x1b
        /*004e*/ 	.short	0x00ff


	//----- nvinfo : EIATTR_NUM_BARRIERS
	.align		4
        /*0050*/ 	.byte	0x02, 0x4c
        /*0052*/ 	.byte	0x01
	.zero		1


	//----- nvinfo : EIATTR_MERCURY_ISA_VERSION
	.align		4
        /*0054*/ 	.byte	0x03, 0x5f
        /*0056*/ 	.short	0x0101


	//----- nvinfo : EIATTR_VRC_CTA_INIT_COUNT
	.align		4
        /*0058*/ 	.byte	0x02, 0x4a
	.zero		1
	.zero		1


	//----- nvinfo : EIATTR_EXIT_INSTR_OFFSETS
	.align		4
        /*005c*/ 	.byte	0x04, 0x1c
        /*005e*/ 	.short	(.L_233 - .L_232)


	//   ....[0]....
.L_232:
        /*0060*/ 	.word	0x00000070


	//   ....[1]....
        /*0064*/ 	.word	0x00000aa0


	//   ....[2]....
        /*0068*/ 	.word	0x00000ae0


	//----- nvinfo : EIATTR_CRS_STACK_SIZE
	.align		4
.L_233:
        /*006c*/ 	.byte	0x04, 0x1e
        /*006e*/ 	.short	(.L_235 - .L_234)
.L_234:
        /*0070*/ 	.word	0x00000000


	//----- nvinfo : EIATTR_CBANK_PARAM_SIZE
	.align		4
.L_235:
        /*0074*/ 	.byte	0x03, 0x19
        /*0076*/ 	.short	0x0018


	//----- nvinfo : EIATTR_PARAM_CBANK
	.align		4
        /*0078*/ 	.byte	0x04, 0x0a
        /*007a*/ 	.short	(.L_237 - .L_236)
	.align		4
.L_236:
        /*007c*/ 	.word	index@(.nv.constant0._Z12GaussKernel4PdS_jj)
        /*0080*/ 	.short	0x0380
        /*0082*/ 	.short	0x0018


	//----- nvinfo : EIATTR_SW_WAR
	.align		4
.L_237:
        /*0084*/ 	.byte	0x04, 0x36
        /*0086*/ 	.short	(.L_239 - .L_238)
.L_238:
        /*0088*/ 	.word	0x00000008
.L_239:


//--------------------- .nv.info._Z12GaussKernel3PdS_jj --------------------------
	.section	.nv.info._Z12GaussKernel3PdS_jj,"",@"SHT_CUDA_INFO"
	.sectionflags	@""
	.align	4


	//----- nvinfo : EIATTR_CUDA_API_VERSION
	.align		4
        /*0000*/ 	.byte	0x04, 0x37
        /*0002*/ 	.short	(.L_241 - .L_240)
.L_240:
        /*0004*/ 	.word	0x00000082


	//----- nvinfo : EIATTR_KPARAM_INFO
	.align		4
.L_241:
        /*0008*/ 	.byte	0x04, 0x17
        /*000a*/ 	.short	(.L_243 - .L_242)
.L_242:
        /*000c*/ 	.word	0x00000000
        /*0010*/ 	.short	0x0003
        /*0012*/ 	.short	0x0014
        /*0014*/ 	.byte	0x00, 0xf0, 0x11, 0x00


	//----- nvinfo : EIATTR_KPARAM_INFO
	.align		4
.L_243:
        /*0018*/ 	.byte	0x04, 0x17
        /*001a*/ 	.short	(.L_245 - .L_244)
.L_244:
        /*001c*/ 	.word	0x00000000
        /*0020*/ 	.short	0x0002
        /*0022*/ 	.short	0x0010
        /*0024*/ 	.byte	0x00, 0xf0, 0x11, 0x00


	//----- nvinfo : EIATTR_KPARAM_INFO
	.align		4
.L_245:
        /*0028*/ 	.byte	0x04, 0x17
        /*002a*/ 	.short	(.L_247 - .L_246)
.L_246:
        /*002c*/ 	.word	0x00000000
        /*0030*/ 	.short	0x0001
        /*0032*/ 	.short	0x0008
        /*0034*/ 	.byte	0x00, 0xf5, 0x21, 0x00


	//----- nvinfo : EIATTR_KPARAM_INFO
	.align		4
.L_247:
        /*0038*/ 	.byte	0x04, 0x17
        /*003a*/ 	.short	(.L_249 - .L_248)
.L_248:
        /*003c*/ 	.word	0x00000000
        /*0040*/ 	.short	0x0000
        /*0042*/ 	.short	0x0000
        /*0044*/ 	.byte	0x00, 0xf5, 0x21, 0x00


	//----- nvinfo : EIATTR_SPARSE_MMA_MASK
	.align		4
.L_249:
        /*0048*/ 	.byte	0x03, 0x50
        /*004a*/ 	.short	0x0000


	//----- nvinfo : EIATTR_MAXREG_COUNT
	.align		4
        /*004c*/ 	.byte	0x03, 0x1b
        /*004e*/ 	.short	0x00ff


	//----- nvinfo : EIATTR_MERCURY_ISA_VERSION
	.align		4
        /*0050*/ 	.byte	0x03, 0x5f
        /*0052*/ 	.short	0x0101


	//----- nvinfo : EIATTR_VRC_CTA_INIT_COUNT
	.align		4
        /*0054*/ 	.byte	0x02, 0x4a
	.zero		1
	.zero		1


	//----- nvinfo : EIATTR_EXIT_INSTR_OFFSETS
	.align		4
        /*0058*/ 	.byte	0x04, 0x1c
        /*005a*/ 	.short	(.L_251 - .L_250)


	//   ....[0]....
.L_250:
        /*005c*/ 	.word	0x00000070


	//   ....[1]....
        /*0060*/ 	.word	0x00000150


	//   ....[2]....
        /*0064*/ 	.word	0x00000750


	//----- nvinfo : EIATTR_CRS_STACK_SIZE
	.align		4
.L_251:
        /*0068*/ 	.byte	0x04, 0x1e
        /*006a*/ 	.short	(.L_253 - .L_252)
.L_252:
        /*006c*/ 	.word	0x00000000


	//----- nvinfo : EIATTR_CBANK_PARAM_SIZE
	.align		4
.L_253:
        /*0070*/ 	.byte	0x03, 0x19
        /*0072*/ 	.short	0x0018


	//----- nvinfo : EIATTR_PARAM_CBANK
	.align		4
        /*0074*/ 	.byte	0x04, 0x0a
        /*0076*/ 	.short	(.L_255 - .L_254)
	.align		4
.L_254:
        /*0078*/ 	.word	index@(.nv.constant0._Z12GaussKernel3PdS_jj)
        /*007c*/ 	.short	0x0380
        /*007e*/ 	.short	0x0018


	//----- nvinfo : EIATTR_SW_WAR
	.align		4
.L_255:
        /*0080*/ 	.byte	0x04, 0x36
        /*0082*/ 	.short	(.L_257 - .L_256)
.L_256:
        /*0084*/ 	.word	0x00000008
.L_257:


//--------------------- .nv.info._Z12GaussKernel2PdS_jj --------------------------
	.section	.nv.info._Z12GaussKernel2PdS_jj,"",@"SHT_CUDA_INFO"
	.sectionflags	@""
	.align	4


	//----- nvinfo : EIATTR_CUDA_API_VERSION
	.align		4
        /*0000*/ 	.byte	0x04, 0x37
        /*0002*/ 	.short	(.L_259 - .L_258)
.L_258:
        /*0004*/ 	.word	0x00000082


	//----- nvinfo : EIATTR_KPARAM_INFO
	.align		4
.L_259:
        /*0008*/ 	.byte	0x04, 0x17
        /*000a*/ 	.short	(.L_261 - .L_260)
.L_260:
        /*000c*/ 	.word	0x00000000
        /*0010*/ 	.short	0x0003
        /*0012*/ 	.short	0x0014
        /*0014*/ 	.byte	0x00, 0xf0, 0x11, 0x00


	//----- nvinfo : EIATTR_KPARAM_INFO
	.align		4
.L_261:
        /*0018*/ 	.byte	0x04, 0x17
        /*001a*/ 	.short	(.L_263 - .L_262)
.L_262:
        /*001c*/ 	.word	0x00000000
        /*0020*/ 	.short	0x0002
        /*0022*/ 	.short	0x0010
        /*0024*/ 	.byte	0x00, 0xf0, 0x11, 0x00


	//----- nvinfo : EIATTR_KPARAM_INFO
	.align		4
.L_263:
        /*0028*/ 	.byte	0x04, 0x17
        /*002a*/ 	.short	(.L_265 - .L_264)
.L_264:
        /*002c*/ 	.word	0x00000000
        /*0030*/ 	.short	0x0001
        /*0032*/ 	.short	0x0008
        /*0034*/ 	.byte	0x00, 0xf5, 0x21, 0x00


	//----- nvinfo : EIATTR_KPARAM_INFO
	.align		4
.L_265:
        /*0038*/ 	.byte	0x04, 0x17
        /*003a*/ 	.short	(.L_267 - .L_266)
.L_266:
        /*003c*/ 	.word	0x00000000
        /*0040*/ 	.short	0x0000
        /*0042*/ 	.short	0x0000
        /*0044*/ 	.byte	0x00, 0xf5, 0x21, 0x00


	//----- nvinfo : EIATTR_SPARSE_MMA_MASK
	.align		4
.L_267:
        /*0048*/ 	.byte	0x03, 0x50
        /*004a*/ 	.short	0x0000


	//----- nvinfo : EIATTR_MAXREG_COUNT
	.align		4
        /*004c*/ 	.byte	0x03, 0x1b
        /*004e*/ 	.short	0x00ff


	//----- nvinfo : EIATTR_MERCURY_ISA_VERSION
	.align		4
        /*0050*/ 	.byte	0x03, 0x5f
        /*0052*/ 	.short	0x0101


	//----- nvinfo : EIATTR_VRC_CTA_INIT_COUNT
	.align		4
        /*0054*/ 	.byte	0x02, 0x4a
	.zero		1
	.zero		1


	//----- nvinfo : EIATTR_EXIT_INSTR_OFFSETS
	.align		4
        /*0058*/ 	.byte	0x04, 0x1c
        /*005a*/ 	.short	(.L_269 - .L_268)


	//   ....[0]....
.L_268:
        /*005c*/ 	.word	0x00000070


	//   ....[1]....
        /*0060*/ 	.word	0x00000150


	//   ....[2]....
        /*0064*/ 	.word	0x00000820


	//----- nvinfo : EIATTR_CRS_STACK_SIZE
	.align		4
.L_269:
        /*0068*/ 	.byte	0x04, 0x1e
        /*006a*/ 	.short	(.L_271 - .L_270)
.L_270:
        /*006c*/ 	.word	0x00000000


	//----- nvinfo : EIATTR_CBANK_PARAM_SIZE
	.align		4
.L_271:
        /*0070*/ 	.byte	0x03, 0x19
        /*0072*/ 	.short	0x0018


	//----- nvinfo : EIATTR_PARAM_CBANK
	.align		4
        /*0074*/ 	.byte	0x04, 0x0a
        /*0076*/ 	.short	(.L_273 - .L_272)
	.align		4
.L_272:
        /*0078*/ 	.word	index@(.nv.constant0._Z12GaussKernel2PdS_jj)
        /*007c*/ 	.short	0x0380
        /*007e*/ 	.short	0x0018


	//----- nvinfo : EIATTR_SW_WAR
	.align		4
.L_273:
        /*0080*/ 	.byte	0x04, 0x36
        /*0082*/ 	.short	(.L_275 - .L_274)
.L_274:
        /*0084*/ 	.word	0x00000008
.L_275:


//--------------------- .nv.info._Z11GaussKernelPdS_jj --------------------------
	.section	.nv.info._Z11GaussKernelPdS_jj,"",@"SHT_CUDA_INFO"
	.sectionflags	@""
	.align	4


	//----- nvinfo : EIATTR_CUDA_API_VERSION
	.align		4
        /*0000*/ 	.byte	0x04, 0x37
        /*0002*/ 	.short	(.L_277 - .L_276)
.L_276:
        /*0004*/ 	.word	0x00000082


	//----- nvinfo : EIATTR_KPARAM_INFO
	.align		4
.L_277:
        /*0008*/ 	.byte	0x04, 0x17
        /*000a*/ 	.short	(.L_279 - .L_278)
.L_278:
        /*000c*/ 	.word	0x00000000
        /*0010*/ 	.short	0x0003
        /*0012*/ 	.short	0x0014
        /*0014*/ 	.byte	0x00, 0xf0, 0x11, 0x00


	//----- nvinfo : EIATTR_KPARAM_INFO
	.align		4
.L_279:
        /*0018*/ 	.byte	0x04, 0x17
        /*001a*/ 	.short	(.L_281 - .L_280)
.L_280:
        /*001c*/ 	.word	0x00000000
        /*0020*/ 	.short	0x0002
        /*0022*/ 	.short	0x0010
        /*0024*/ 	.byte	0x00, 0xf0, 0x11, 0x00


	//----- nvinfo : EIATTR_KPARAM_INFO
	.align		4
.L_281:
        /*0028*/ 	.byte	0x04, 0x17
        /*002a*/ 	.short	(.L_283 - .L_282)
.L_282:
        /*002c*/ 	.word	0x00000000
        /*0030*/ 	.short	0x0001
        /*0032*/ 	.short	0x0008
        /*0034*/ 	.byte	0x00, 0xf5, 0x21, 0x00


	//----- nvinfo : EIATTR_KPARAM_INFO
	.align		4
.L_283:
        /*0038*/ 	.byte	0x04, 0x17
        /*003a*/ 	.short	(.L_285 - .L_284)
.L_284:
        /*003c*/ 	.word	0x00000000
        /*0040*/ 	.short	0x0000
        /*0042*/ 	.short	0x0000
        /*0044*/ 	.byte	0x00, 0xf5, 0x21, 0x00


	//----- nvinfo : EIATTR_SPARSE_MMA_MASK
	.align		4
.L_285:
        /*0048*/ 	.byte	0x03, 0x50
        /*004a*/ 	.short	0x0000


	//----- nvinfo : EIATTR_MAXREG_COUNT
	.align		4
        /*004c*/ 	.byte	0x03, 0x1b
        /*004e*/ 	.short	0x00ff


	//----- nvinfo : EIATTR_MERCURY_ISA_VERSION
	.align		4
        /*0050*/ 	.byte	0x03, 0x5f
        /*0052*/ 	.short	0x0101


	//----- nvinfo : EIATTR_VRC_CTA_INIT_COUNT
	.align		4
        /*0054*/ 	.byte	0x02, 0x4a
	.zero		1
	.zero		1


	//----- nvinfo : EIATTR_EXIT_INSTR_OFFSETS
	.align		4
        /*0058*/ 	.byte	0x04, 0x1c
        /*005a*/ 	.short	(.L_287 - .L_286)


	//   ....[0]....
.L_286:
        /*005c*/ 	.word	0x000002e0


	//   ....[1]....
        /*0060*/ 	.word	0x000003b0


	//   ....[2]....
        /*0064*/ 	.word	0x00000a80


	//----- nvinfo : EIATTR_CRS_STACK_SIZE
	.align		4
.L_287:
        /*0068*/ 	.byte	0x04, 0x1e
        /*006a*/ 	.short	(.L_289 - .L_288)
.L_288:
        /*006c*/ 	.word	0x00000000


	//----- nvinfo : EIATTR_CBANK_PARAM_SIZE
	.align		4
.L_289:
        /*0070*/ 	.byte	0x03, 0x19
        /*0072*/ 	.short	0x0018


	//----- nvinfo : EIATTR_PARAM_CBANK
	.align		4
        /*0074*/ 	.byte	0x04, 0x0a
        /*0076*/ 	.short	(.L_291 - .L_290)
	.align		4
.L_290:
        /*0078*/ 	.word	index@(.nv.constant0._Z11GaussKernelPdS_jj)
        /*007c*/ 	.short	0x0380
        /*007e*/ 	.short	0x0018


	//----- nvinfo : EIATTR_SW_WAR
	.align		4
.L_291:
        /*0080*/ 	.byte	0x04, 0x36
        /*0082*/ 	.short	(.L_293 - .L_292)
.L_292:
        /*0084*/ 	.word	0x00000008
.L_293:


//--------------------- .nv.info._Z9BWKernel3PdPjjj --------------------------
	.section	.nv.info._Z9BWKernel3PdPjjj,"",@"SHT_CUDA_INFO"
	.sectionflags	@""
	.align	4


	//----- nvinfo : EIATTR_CUDA_API_VERSION
	.align		4
        /*0000*/ 	.byte	0x04, 0x37
        /*0002*/ 	.short	(.L_295 - .L_294)
.L_294:
        /*0004*/ 	.word	0x00000082


	//----- nvinfo : EIATTR_KPARAM_INFO
	.align		4
.L_295:
        /*0008*/ 	.byte	0x04, 0x17
        /*000a*/ 	.short	(.L_297 - .L_296)
.L_296:
        /*000c*/ 	.word	0x00000000
        /*0010*/ 	.short	0x0003
        /*0012*/ 	.short	0x0014
        /*0014*/ 	.byte	0x00, 0xf0, 0x11, 0x00


	//----- nvinfo : EIATTR_KPARAM_INFO
	.align		4
.L_297:
        /*0018*/ 	.byte	0x04, 0x17
        /*001a*/ 	.short	(.L_299 - .L_298)
.L_298:
        /*001c*/ 	.word	0x00000000
        /*0020*/ 	.short	0x0002
        /*0022*/ 	.short	0x0010
        /*0024*/ 	.byte	0x00, 0xf0, 0x11, 0x00


	//----- nvinfo : EIATTR_KPARAM_INFO
	.align		4
.L_299:
        /*0028*/ 	.byte	0x04, 0x17
        /*002a*/ 	.short	(.L_301 - .L_300)
.L_300:
        /*002c*/ 	.word	0x00000000
        /*0030*/ 	.short	0x0001
        /*0032*/ 	.short	0x0008
        /*0034*/ 	.byte	0x00, 0xf5, 0x21, 0x00


	//----- nvinfo : EIATTR_KPARAM_INFO
	.align		4
.L_301:
        /*0038*/ 	.byte	0x04, 0x17
        /*003a*/ 	.short	(.L_303 - .L_302)
.L_302:
        /*003c*/ 	.word	0x00000000
        /*0040*/ 	.short	0x0000
        /*0042*/ 	.short	0x0000
        /*0044*/ 	.byte	0x00, 0xf5, 0x21, 0x00


	//----- nvinfo : EIATTR_SPARSE_MMA_MASK
	.align		4
.L_303:
        /*0048*/ 	.byte	0x03, 0x50
        /*004a*/ 	.short	0x0000


	//----- nvinfo : EIATTR_MAXREG_COUNT
	.align		4
        /*004c*/ 	.byte	0x03, 0x1b
        /*004e*/ 	.short	0x00ff


	//----- nvinfo : EIATTR_MERCURY_ISA_VERSION
	.align		4
        /*0050*/ 	.byte	0x03, 0x5f
        /*0052*/ 	.short	0x0101


	//----- nvinfo : EIATTR_VRC_CTA_INIT_COUNT
	.align		4
        /*0054*/ 	.byte	0x02, 0x4a
	.zero		1
	.zero		1


	//----- nvinfo : EIATTR_EXIT_INSTR_OFFSETS
	.align		4
        /*0058*/ 	.byte	0x04, 0x1c
        /*005a*/ 	.short	(.L_305 - .L_304)


	//   ....[0]....
.L_304:
        /*005c*/ 	.word	0x00000080


	//   ....[1]....
        /*0060*/ 	.word	0x00000440


	//----- nvinfo : EIATTR_CBANK_PARAM_SIZE
	.align		4
.L_305:
        /*0064*/ 	.byte	0x03, 0x19
        /*0066*/ 	.short	0x0018


	//----- nvinfo : EIATTR_PARAM_CBANK
	.align		4
        /*0068*/ 	.byte	0x04, 0x0a
        /*006a*/ 	.short	(.L_307 - .L_306)
	.align		4
.L_306:
        /*006c*/ 	.word	index@(.nv.constant0._Z9BWKernel3PdPjjj)
        /*0070*/ 	.short	0x0380
        /*0072*/ 	.short	0x0018


	//----- nvinfo : EIATTR_SW_WAR
	.align		4
.L_307:
        /*0074*/ 	.byte	0x04, 0x36
        /*0076*/ 	.short	(.L_309 - .L_308)
.L_308:
        /*0078*/ 	.word	0x00000008
.L_309:


//--------------------- .nv.info._Z9BWKernel2PdPhjj --------------------------
	.section	.nv.info._Z9BWKernel2PdPhjj,"",@"SHT_CUDA_INFO"
	.sectionflags	@""
	.align	4


	//----- nvinfo : EIATTR_CUDA_API_VERSION
	.align		4
        /*0000*/ 	.byte	0x04, 0x37
        /*0002*/ 	.short	(.L_311 - .L_310)
.L_310:
        /*0004*/ 	.word	0x00000082


	//----- nvinfo : EIATTR_KPARAM_INFO
	.align		4
.L_311:
        /*0008*/ 	.byte	0x04, 0x17
        /*000a*/ 	.short	(.L_313 - .L_312)
.L_312:
        /*000c*/ 	.word	0x00000000
        /*0010*/ 	.short	0x0003
        /*0012*/ 	.short	0x0014
        /*0014*/ 	.byte	0x00, 0xf0, 0x11, 0x00


	//----- nvinfo : EIATTR_KPARAM_INFO
	.align		4
.L_313:
        /*0018*/ 	.byte	0x04, 0x17
        /*001a*/ 	.short	(.L_315 - .L_314)
.L_314:
        /*001c*/ 	.word	0x00000000
        /*0020*/ 	.short	0x0002
        /*0022*/ 	.short	0x0010
        /*0024*/ 	.byte	0x00, 0xf0, 0x11, 0x00


	//----- nvinfo : EIATTR_KPARAM_INFO
	.align		4
.L_315:
        /*0028*/ 	.byte	0x04, 0x17
        /*002a*/ 	.short	(.L_317 - .L_316)
.L_316:
        /*002c*/ 	.word	0x00000000
        /*0030*/ 	.short	0x0001
        /*0032*/ 	.short	0x0008
        /*0034*/ 	.byte	0x00, 0xf5, 0x21, 0x00


	//----- nvinfo : EIATTR_KPARAM_INFO
	.align		4
.L_317:
        /*0038*/ 	.byte	0x04, 0x17
        /*003a*/ 	.short	(.L_319 - .L_318)
.L_318:
        /*003c*/ 	.word	0x00000000
        /*0040*/ 	.short	0x0000
        /*0042*/ 	.short	0x0000
        /*0044*/ 	.byte	0x00, 0xf5, 0x21, 0x00


	//----- nvinfo : EIATTR_SPARSE_MMA_MASK
	.align		4
.L_319:
        /*0048*/ 	.byte	0x03, 0x50
        /*004a*/ 	.short	0x0000


	//----- nvinfo : EIATTR_MAXREG_COUNT
	.align		4
        /*004c*/ 	.byte	0x03, 0x1b
        /*004e*/ 	.short	0x00ff


	//----- nvinfo : EIATTR_MERCURY_ISA_VERSION
	.align		4
        /*0050*/ 	.byte	0x03, 0x5f
        /*0052*/ 	.short	0x0101


	//----- nvinfo : EIATTR_VRC_CTA_INIT_COUNT
	.align		4
        /*0054*/ 	.byte	0x02, 0x4a
	.zero		1
	.zero		1


	//----- nvinfo : EIATTR_EXIT_INSTR_OFFSETS
	.align		4
        /*0058*/ 	.byte	0x04, 0x1c
        /*005a*/ 	.short	(.L_321 - .L_320)


	//   ....[0]....
.L_320:
        /*005c*/ 	.word	0x00000070


	//   ....[1]....
        /*0060*/ 	.word	0x00000360


	//----- nvinfo : EIATTR_CRS_STACK_SIZE
	.align		4
.L_321:
        /*0064*/ 	.byte	0x04, 0x1e
        /*0066*/ 	.short	(.L_323 - .L_322)
.L_322:
        /*0068*/ 	.word	0x00000000


	//----- nvinfo : EIATTR_CBANK_PARAM_SIZE
	.align		4
.L_323:
        /*006c*/ 	.byte	0x03, 0x19
        /*006e*/ 	.short	0x0018


	//----- nvinfo : EIATTR_PARAM_CBANK
	.align		4
        /*0070*/ 	.byte	0x04, 0x0a
        /*0072*/ 	.short	(.L_325 - .L_324)
	.align		4
.L_324:
        /*0074*/ 	.word	index@(.nv.constant0._Z9BWKernel2PdPhjj)
        /*0078*/ 	.short	0x0380
        /*007a*/ 	.short	0x0018


	//----- nvinfo : EIATTR_SW_WAR
	.align		4
.L_325:
        /*007c*/ 	.byte	0x04, 0x36
        /*007e*/ 	.short	(.L_327 - .L_326)
.L_326:
        /*0080*/ 	.word	0x00000008
.L_327:


//--------------------- .nv.info._Z8BWKernelPdPhj --------------------------
	.section	.nv.info._Z8BWKernelPdPhj,"",@"SHT_CUDA_INFO"
	.sectionflags	@""
	.align	4


	//----- nvinfo : EIATTR_CUDA_API_VERSION
	.align		4
        /*0000*/ 	.byte	0x04, 0x37
        /*0002*/ 	.short	(.L_329 - .L_328)
.L_328:
        /*0004*/ 	.word	0x00000082


	//----- nvinfo : EIATTR_KPARAM_INFO
	.align		4
.L_329:
        /*0008*/ 	.byte	0x04, 0x17
        /*000a*/ 	.short	(.L_331 - .L_330)
.L_330:
        /*000c*/ 	.word	0x00000000
        /*0010*/ 	.short	0x0002
        /*0012*/ 	.short	0x0010
        /*0014*/ 	.byte	0x00, 0xf0, 0x11, 0x00


	//----- nvinfo : EIATTR_KPARAM_INFO
	.align		4
.L_331:
        /*0018*/ 	.byte	0x04, 0x17
        /*001a*/ 	.short	(.L_333 - .L_332)
.L_332:
        /*001c*/ 	.word	0x00000000
        /*0020*/ 	.short	0x0001
        /*0022*/ 	.short	0x0008
        /*0024*/ 	.byte	0x00, 0xf5, 0x21, 0x00


	//----- nvinfo : EIATTR_KPARAM_INFO
	.align		4
.L_333:
        /*0028*/ 	.byte	0x04, 0x17
        /*002a*/ 	.short	(.L_335 - .L_334)
.L_334:
        /*002c*/ 	.word	0x00000000
        /*0030*/ 	.short	0x0000
        /*0032*/ 	.short	0x0000
        /*0034*/ 	.byte	0x00, 0xf5, 0x21, 0x00


	//----- nvinfo : EIATTR_SPARSE_MMA_MASK
	.align		4
.L_335:
        /*0038*/ 	.byte	0x03, 0x50
        /*003a*/ 	.short	0x0000


	//----- nvinfo : EIATTR_MAXREG_COUNT
	.align		4
        /*003c*/ 	.byte	0x03, 0x1b
        /*003e*/ 	.short	0x00ff


	//----- nvinfo : EIATTR_MERCURY_ISA_VERSION
	.align		4
        /*0040*/ 	.byte	0x03, 0x5f
        /*0042*/ 	.short	0x0101


	//----- nvinfo : EIATTR_VRC_CTA_INIT_COUNT
	.align		4
        /*0044*/ 	.byte	0x02, 0x4a
	.zero		1
	.zero		1


	//----- nvinfo : EIATTR_EXIT_INSTR_OFFSETS
	.align		4
        /*0048*/ 	.byte	0x04, 0x1c
        /*004a*/ 	.short	(.L_337 - .L_336)


	//   ....[0]....
.L_336:
        /*004c*/ 	.word	0x000002e0


	//   ....[1]....
        /*0050*/ 	.word	0x000005e0


	//----- nvinfo : EIATTR_CRS_STACK_SIZE
	.align		4
.L_337:
        /*0054*/ 	.byte	0x04, 0x1e
        /*0056*/ 	.short	(.L_339 - .L_338)
.L_338:
        /*0058*/ 	.word	0x00000000


	//----- nvinfo : EIATTR_CBANK_PARAM_SIZE
	.align		4
.L_339:
        /*005c*/ 	.byte	0x03, 0x19
        /*005e*/ 	.short	0x0014


	//----- nvinfo : EIATTR_PARAM_CBANK
	.align		4
        /*0060*/ 	.byte	0x04, 0x0a
        /*0062*/ 	.short	(.L_341 - .L_340)
	.align		4
.L_340:
        /*0064*/ 	.word	index@(.nv.constant0._Z8BWKernelPdPhj)
        /*0068*/ 	.short	0x0380
        /*006a*/ 	.short	0x0014


	//----- nvinfo : EIATTR_SW_WAR
	.align		4
.L_341:
        /*006c*/ 	.byte	0x04, 0x36
        /*006e*/ 	.short	(.L_343 - .L_342)
.L_342:
        /*0070*/ 	.word	0x00000008
.L_343:


//--------------------- .nv.callgraph             --------------------------
	.section	.nv.callgraph,"",@"SHT_CUDA_CALLGRAPH"
	.align	4
	.sectionentsize	8
	.align		4
        /*0000*/ 	.word	0x00000000
	.align		4
        /*0004*/ 	.word	0xffffffff
	.align		4
        /*0008*/ 	.word	0x00000000
	.align		4
        /*000c*/ 	.word	0xfffffffe
	.align		4
        /*0010*/ 	.word	0x00000000
	.align		4
        /*0014*/ 	.word	0xfffffffd
	.align		4
        /*0018*/ 	.word	0x00000000
	.align		4
        /*001c*/ 	.word	0xfffffffc


//--------------------- .nv.constant4             --------------------------
	.section	.nv.constant4,"a",@progbits
	.align	8
	.align		8
.nv.constant4:
        /*0000*/ 	.dword	Gauss
	.align		8
        /*0008*/ 	.dword	Gx
	.align		8
        /*0010*/ 	.dword	Gy


//--------------------- .nv.constant3             --------------------------
	.section	.nv.constant3,"a",@progbits
	.align	8
.nv.constant3:
	.type		GaussC,@object
	.size		GaussC,(.L_1 - GaussC)
GaussC:
        /*0000*/ 	.byte	0x00, 0x00, 0x00, 0x00, 0x00, 0x00, 0x00, 0x40, 0x00, 0x00, 0x00, 0x00, 0x00, 0x00, 0x10, 0x40
        /* <DEDUP_REMOVED lines=11> */
        /*00c0*/ 	.byte	0x00, 0x00, 0x00, 0x00, 0x00, 0x00, 0x00, 0x40
.L_1:


//--------------------- .text._Z15ThresholdKernelPhPdS0_jjjj --------------------------
	.section	.text._Z15ThresholdKernelPhPdS0_jjjj,"ax",@progbits
	.align	128
        .global         _Z15ThresholdKernelPhPdS0_jjjj
        .type           _Z15ThresholdKernelPhPdS0_jjjj,@function
        .size           _Z15ThresholdKernelPhPdS0_jjjj,(.L_x_135 - _Z15ThresholdKernelPhPdS0_jjjj)
        .other          _Z15ThresholdKernelPhPdS0_jjjj,@"STO_CUDA_ENTRY STV_DEFAULT"
_Z15ThresholdKernelPhPdS0_jjjj:
.text._Z15ThresholdKernelPhPdS0_jjjj:
[----:B------:R-:W-:Y:S08]  /*0000*/  LDC R1, c[0x0][0x37c] ;  /* 0x0000df00ff017b82 */ /* 0x000ff00000000800 */
[----:B------:R-:W0:Y:S08]  /*0010*/  LDC R9, c[0x0][0x360] ;  /* 0x0000d800ff097b82 */ /* 0x000e300000000800 */
[----:B------:R-:W1:Y:S08]  /*0020*/  LDC R6, c[0x0][0x398] ;  /* 0x0000e600ff067b82 */ /* 0x000e700000000800 */
[----:B------:R-:W2:Y:S01]  /*0030*/  S2UR UR5, SR_CTAID.X ;  /* 0x00000000000579c3 */ /* 0x000ea20000002500 */
[----:B0-----:R-:W0:Y:S01]  /*0040*/  I2F.U32.RP R4, R9 ;  /* 0x0000000900047306 */ /* 0x001e220000209000 */
[----:B------:R-:W-:-:S07]  /*0050*/  ISETP.NE.U32.AND P2, PT, R9, RZ, PT ;  /* 0x000000ff0900720c */ /* 0x000fce0003f45070 */
[----:B0-----:R-:W0:Y:S02]  /*0060*/  MUFU.RCP R4, R4 ;  /* 0x0000000400047308 */ /* 0x001e240000001000 */
[----:B0-----:R-:W-:-:S06]  /*0070*/  VIADD R2, R4, 0xffffffe ;  /* 0x0ffffffe04027836 */ /* 0x001fcc0000000000 */
[----:B------:R0:W3:Y:S02]  /*0080*/  F2I.FTZ.U32.TRUNC.NTZ R3, R2 ;  /* 0x0000000200037305 */ /* 0x0000e4000021f000 */
[----:B0-----:R-:W-:Y:S02]  /*0090*/  HFMA2 R2, -RZ, RZ, 0, 0 ;  /* 0x00000000ff027431 */ /* 0x001fe400000001ff */
[----:B---3--:R-:W-:-:S04]  /*00a0*/  IMAD.MOV R0, RZ, RZ, -R3 ;  /* 0x000000ffff007224 */ /* 0x008fc800078e0a03 */
[----:B------:R-:W-:Y:S01]  /*00b0*/  IMAD R5, R0, R9, RZ ;  /* 0x0000000900057224 */ /* 0x000fe200078e02ff */
[----:B-1----:R-:W-:-:S03]  /*00c0*/  IADD3 R0, PT, PT, R9, -0x1, R6 ;  /* 0xffffffff09007810 */ /* 0x002fc60007ffe006 */
[----:B------:R-:W-:-:S06]  /*00d0*/  IMAD.HI.U32 R3, R3, R5, R2 ;  /* 0x0000000503037227 */ /* 0x000fcc00078e0002 */
[----:B------:R-:W-:-:S04]  /*00e0*/  IMAD.HI.U32 R5, R3, R0, RZ ;  /* 0x0000000003057227 */ /* 0x000fc800078e00ff */
[----:B------:R-:W-:-:S04]  /*00f0*/  IMAD.MOV R3, RZ, RZ, -R5 ;  /* 0x000000ffff037224 */ /* 0x000fc800078e0a05 */
[----:B------:R-:W-:-:S05]  /*0100*/  IMAD R0, R9, R3, R0 ;  /* 0x0000000309007224 */ /* 0x000fca00078e0200 */
[----:B------:R-:W-:-:S13]  /*0110*/  ISETP.GE.U32.AND P0, PT, R0, R9, PT ;  /* 0x000000090000720c */ /* 0x000fda0003f06070 */
[----:B------:R-:W-:Y:S01]  /*0120*/  @P0 IMAD.IADD R0, R0, 0x1, -R9 ;  /* 0x0000000100000824 */ /* 0x000fe200078e0a09 */
[----:B------:R-:W-:-:S04]  /*0130*/  @P0 IADD3 R5, PT, PT, R5, 0x1, RZ ;  /* 0x0000000105050810 */ /* 0x000fc80007ffe0ff */
[----:B------:R-:W-:-:S13]  /*0140*/  ISETP.GE.U32.AND P1, PT, R0, R9, PT ;  /* 0x000000090000720c */ /* 0x000fda0003f26070 */
[----:B------:R-:W-:Y:S01]  /*0150*/  @P1 VIADD R5, R5, 0x1 ;  /* 0x0000000105051836 */ /* 0x000fe20000000000 */
[----:B------:R-:W-:-:S04]  /*0160*/  @!P2 LOP3.LUT R5, RZ, R9, RZ, 0x33, !PT ;  /* 0x00000009ff05a212 */ /* 0x000fc800078e33ff */
[----:B------:R-:W0:Y:S01]  /*0170*/  I2F.U32.RP R0, R5 ;  /* 0x0000000500007306 */ /* 0x000e220000209000 */
[----:B------:R-:W-:-:S07]  /*0180*/  ISETP.NE.U32.AND P2, PT, R5, RZ, PT ;  /* 0x000000ff0500720c */ /* 0x000fce0003f45070 */
[----:B0-----:R-:W0:Y:S02]  /*0190*/  MUFU.RCP R0, R0 ;  /* 0x0000000000007308 */ /* 0x001e240000001000 */
[----:B0-----:R-:W-:-:S06]  /*01a0*/  VIADD R2, R0, 0xffffffe ;  /* 0x0ffffffe00027836 */ /* 0x001fcc0000000000 */
[----:B------:R0:W1:Y:S02]  /*01b0*/  F2I.FTZ.U32.TRUNC.NTZ R3, R2 ;  /* 0x0000000200037305 */ /* 0x000064000021f000 */
[----:B0-----:R-:W-:Y:S02]  /*01c0*/  IMAD.MOV.U32 R2, RZ, RZ, RZ ;  /* 0x000000ffff027224 */ /* 0x001fe400078e00ff */
[----:B-1----:R-:W-:-:S05]  /*01d0*/  IMAD R4, R5, R3, RZ ;  /* 0x0000000305047224 */ /* 0x002fca00078e02ff */
[----:B------:R-:W-:-:S05]  /*01e0*/  IADD3 R7, PT, PT, -R4, RZ, RZ ;  /* 0x000000ff04077210 */ /* 0x000fca0007ffe1ff */
[----:B------:R-:W-:Y:S02]  /*01f0*/  IMAD.HI.U32 R3, R3, R7, R2 ;  /* 0x0000000703037227 */ /* 0x000fe400078e0002 */
[----:B------:R-:W0:Y:S04]  /*0200*/  S2R R2, SR_TID.X ;  /* 0x0000000000027919 */ /* 0x000e280000002100 */
[----:B--2---:R-:W-:-:S04]  /*0210*/  IMAD.HI.U32 R7, R3, UR5, RZ ;  /* 0x0000000503077c27 */ /* 0x004fc8000f8e00ff */
[----:B------:R-:W-:-:S04]  /*0220*/  IMAD.MOV R4, RZ, RZ, -R7 ;  /* 0x000000ffff047224 */ /* 0x000fc800078e0a07 */
[----:B------:R-:W-:-:S05]  /*0230*/  IMAD R4, R5, R4, UR5 ;  /* 0x0000000505047e24 */ /* 0x000fca000f8e0204 */
[----:B------:R-:W-:-:S13]  /*0240*/  ISETP.GE.U32.AND P0, PT, R4, R5, PT ;  /* 0x000000050400720c */ /* 0x000fda0003f06070 */
[----:B------:R-:W-:Y:S01]  /*0250*/  @P0 IADD3 R4, PT, PT, -R5, R4, RZ ;  /* 0x0000000405040210 */ /* 0x000fe20007ffe1ff */
[----:B------:R-:W-:-:S03]  /*0260*/  @P0 VIADD R7, R7, 0x1 ;  /* 0x0000000107070836 */ /* 0x000fc60000000000 */
[----:B------:R-:W-:-:S13]  /*0270*/  ISETP.GE.U32.AND P1, PT, R4, R5, PT ;  /* 0x000000050400720c */ /* 0x000fda0003f26070 */
[----:B------:R-:W-:Y:S01]  /*0280*/  @P1 VIADD R7, R7, 0x1 ;  /* 0x0000000107071836 */ /* 0x000fe20000000000 */
[----:B------:R-:W-:-:S04]  /*0290*/  @!P2 LOP3.LUT R7, RZ, R5, RZ, 0x33, !PT ;  /* 0x00000005ff07a212 */ /* 0x000fc800078e33ff */
[----:B------:R-:W-:-:S05]  /*02a0*/  IADD3 R0, PT, PT, -R7, RZ, RZ ;  /* 0x000000ff07007210 */ /* 0x000fca0007ffe1ff */
[----:B------:R-:W-:-:S04]  /*02b0*/  IMAD R0, R5, R0, UR5 ;  /* 0x0000000505007e24 */ /* 0x000fc8000f8e0200 */
[----:B0-----:R-:W-:-:S05]  /*02c0*/  IMAD R9, R0, R9, R2 ;  /* 0x0000000900097224 */ /* 0x001fca00078e0202 */
[----:B------:R-:W-:-:S13]  /*02d0*/  ISETP.GE.U32.AND P0, PT, R9, R6, PT ;  /* 0x000000060900720c */ /* 0x000fda0003f06070 */
[----:B------:R-:W-:Y:S05]  /*02e0*/  @P0 EXIT ;  /* 0x000000000000094d */ /* 0x000fea0003800000 */
[----:B------:R-:W0:Y:S01]  /*02f0*/  LDCU UR4, c[0x0][0x39c] ;  /* 0x00007380ff0477ac */ /* 0x000e220008000800 */
[----:B------:R-:W-:Y:S02]  /*0300*/  VIADD R2, R6, 0xfffffffe ;  /* 0xfffffffe06027836 */ /* 0x000fe40000000000 */
[----:B------:R-:W-:-:S03]  /*0310*/  IMAD.MOV.U32 R3, RZ, RZ, 0x3 ;  /* 0x00000003ff037424 */ /* 0x000fc600078e00ff */
[----:B------:R-:W-:Y:S01]  /*0320*/  ISETP.LE.U32.AND P1, PT, R9, R2, PT ;  /* 0x000000020900720c */ /* 0x000fe20003f23070 */
[----:B------:R-:W-:-:S05]  /*0330*/  IMAD R0, R6, R3, 0x3 ;  /* 0x0000000306007424 */ /* 0x000fca00078e0203 */
[----:B------:R-:W-:-:S05]  /*0340*/  LOP3.LUT R0, R0, 0xfffffffc, RZ, 0xc0, !PT ;  /* 0xfffffffc00007812 */ /* 0x000fca00078ec0ff */
[----:B------:R-:W-:Y:S01]  /*0350*/  IMAD R0, R7, R0, RZ ;  /* 0x0000000007007224 */ /* 0x000fe200078e02ff */
[----:B0-----:R-:W-:-:S03]  /*0360*/  UIADD3 UR4, UPT, UPT, UR4, -0x2, URZ ;  /* 0xfffffffe04047890 */ /* 0x001fc6000fffe0ff */
[----:B------:R-:W-:-:S03]  /*0370*/  IMAD R0, R9, 0x3, R0 ;  /* 0x0000000309007824 */ /* 0x000fc600078e0200 */
[----:B------:R-:W-:-:S04]  /*0380*/  ISETP.GT.U32.AND P0, PT, R7, UR4, PT ;  /* 0x0000000407007c0c */ /* 0x000fc8000bf04070 */
[----:B------:R-:W-:Y:S01]  /*0390*/  ISETP.LE.U32.AND P0, PT, R5, UR5, !P0 ;  /* 0x0000000505007c0c */ /* 0x000fe2000c703070 */
[----:B------:R-:W0:Y:S03]  /*03a0*/  LDCU.64 UR4, c[0x0][0x358] ;  /* 0x00006b00ff0477ac */ /* 0x000e260008000a00 */
[----:B------:R-:W-:-:S13]  /*03b0*/  ISETP.GT.AND P0, PT, R9, RZ, P0 ;  /* 0x000000ff0900720c */ /* 0x000fda0000704270 */
[----:B------:R-:W-:Y:S05]  /*03c0*/  @P0 BRA P1, `(.L_x_0) ;  /* 0x0000000000380947 */ /* 0x000fea0000800000 */
[----:B------:R-:W1:Y:S01]  /*03d0*/  LDCU.64 UR6, c[0x0][0x380] ;  /* 0x00007000ff0677ac */ /* 0x000e620008000a00 */
[C---:B------:R-:W-:Y:S01]  /*03e0*/  VIADD R6, R0.reuse, 0x2 ;  /* 0x0000000200067836 */ /* 0x040fe20000000000 */
[C---:B------:R-:W-:Y:S02]  /*03f0*/  IADD3 R4, PT, PT, R0.reuse, 0x1, RZ ;  /* 0x0000000100047810 */ /* 0x040fe40007ffe0ff */
[----:B-1----:R-:W-:Y:S02]  /*0400*/  IADD3 R2, P0, PT, R0, UR6, RZ ;  /* 0x0000000600027c10 */ /* 0x002fe4000ff1e0ff */
[----:B------:R-:W-:Y:S02]  /*0410*/  IADD3 R4, P1, PT, R4, UR6, RZ ;  /* 0x0000000604047c10 */ /* 0x000fe4000ff3e0ff */
[----:B------:R-:W-:Y:S01]  /*0420*/  IADD3 R6, P2, PT, R6, UR6, RZ ;  /* 0x0000000606067c10 */ /* 0x000fe2000ff5e0ff */
[----:B------:R-:W-:Y:S01]  /*0430*/  IMAD.X R3, RZ, RZ, UR7, P0 ;  /* 0x00000007ff037e24 */ /* 0x000fe200080e06ff */
[----:B------:R-:W-:-:S02]  /*0440*/  MOV R0, 0xff ;  /* 0x000000ff00007802 */ /* 0x000fc40000000f00 */
[----:B------:R-:W-:Y:S01]  /*0450*/  IADD3.X R5, PT, PT, RZ, UR7, RZ, P1, !PT ;  /* 0x00000007ff057c10 */ /* 0x000fe20008ffe4ff */
[----:B------:R-:W-:Y:S02]  /*0460*/  IMAD.X R7, RZ, RZ, UR7, P2 ;  /* 0x00000007ff077e24 */ /* 0x000fe400090e06ff */
[----:B0-----:R-:W-:Y:S04]  /*0470*/  STG.E.U8 desc[UR4][R2.64], R0 ;  /* 0x0000000002007986 */ /* 0x001fe8000c101104 */
[----:B------:R-:W-:Y:S04]  /*0480*/  STG.E.U8 desc[UR4][R4.64], R0 ;  /* 0x0000000004007986 */ /* 0x000fe8000c101104 */
[----:B------:R-:W-:Y:S01]  /*0490*/  STG.E.U8 desc[UR4][R6.64], R0 ;  /* 0x0000000006007986 */ /* 0x000fe2000c101104 */
[----:B------:R-:W-:Y:S05]  /*04a0*/  EXIT ;  /* 0x000000000000794d */ /* 0x000fea0003800000 */
.L_x_0:
[----:B------:R-:W1:Y:S01]  /*04b0*/  LDC.64 R2, c[0x0][0x388] ;  /* 0x0000e200ff027b82 */ /* 0x000e620000000a00 */
[----:B------:R-:W-:-:S07]  /*04c0*/  IMAD R7, R7, R6, R9 ;  /* 0x0000000607077224 */ /* 0x000fce00078e0209 */
[----:B------:R-:W2:Y:S01]  /*04d0*/  LDC.64 R12, c[0x0][0x3a0] ;  /* 0x0000e800ff0c7b82 */ /* 0x000ea20000000a00 */
[----:B-1----:R-:W-:-:S06]  /*04e0*/  IMAD.WIDE.U32 R10, R7, 0x8, R2 ;  /* 0x00000008070a7825 */ /* 0x002fcc00078e0002 */
[----:B0-----:R-:W3:Y:S01]  /*04f0*/  LDG.E.64 R10, desc[UR4][R10.64] ;  /* 0x000000040a0a7981 */ /* 0x001ee2000c1e1b00 */
[----:B------:R-:W-:Y:S01]  /*0500*/  BSSY.RECONVERGENT B0, `(.L_x_1) ;  /* 0x0000046000007945 */ /* 0x000fe20003800200 */
[----:B--2---:R-:W3:Y:S01]  /*0510*/  I2F.F64.U32 R4, R12 ;  /* 0x0000000c00047312 */ /* 0x004ee20000201800 */
[----:B------:R-:W-:Y:S01]  /*0520*/  MOV R8, 0xff ;  /* 0x000000ff00087802 */ /* 0x000fe20000000f00 */
[----:B---3--:R-:W-:-:S14]  /*0530*/  DSETP.GTU.AND P0, PT, R10, R4, PT ;  /* 0x000000040a00722a */ /* 0x008fdc0003f0c000 */
[----:B------:R-:W-:Y:S05]  /*0540*/  @!P0 BRA `(.L_x_2) ;  /* 0x0000000400048947 */ /* 0x000fea0003800000 */
[----:B------:R-:W0:Y:S01]  /*0550*/  I2F.F64.U32 R4, R13 ;  /* 0x0000000d00047312 */ /* 0x000e220000201800 */
[----:B------:R-:W-:Y:S01]  /*0560*/  PRMT R8, RZ, 0x7610, R8 ;  /* 0x00007610ff087816 */ /* 0x000fe20000000008 */
[----:B0-----:R-:W-:-:S14]  /*0570*/  DSETP.GE.AND P0, PT, R10, R4, PT ;  /* 0x000000040a00722a */ /* 0x001fdc0003f06000 */
[----:B------:R-:W-:Y:S05]  /*0580*/  @P0 BRA `(.L_x_2) ;  /* 0x0000000000f40947 */ /* 0x000fea0003800000 */
[----:B------:R-:W0:Y:S02]  /*0590*/  LDC.64 R10, c[0x0][0x390] ;  /* 0x0000e400ff0a7b82 */ /* 0x000e240000000a00 */
[----:B0-----:R-:W-:-:S06]  /*05a0*/  IMAD.WIDE.U32 R10, R7, 0x8, R10 ;  /* 0x00000008070a7825 */ /* 0x001fcc00078e000a */
[----:B------:R-:W2:Y:S02]  /*05b0*/  LDG.E.64 R10, desc[UR4][R10.64] ;  /* 0x000000040a0a7981 */ /* 0x000ea4000c1e1b00 */
[----:B--2---:R-:W-:-:S14]  /*05c0*/  DSETP.GT.AND P0, PT, |R10|, 67.5, PT ;  /* 0x4050e0000a00742a */ /* 0x004fdc0003f04200 */
[----:B------:R-:W-:Y:S05]  /*05d0*/  @!P0 BRA `(.L_x_3) ;  /* 0x00000000002c8947 */ /* 0x000fea0003800000 */
[----:B------:R-:W-:-:S04]  /*05e0*/  VIADD R11, R7, 0xffffffff ;  /* 0xffffffff070b7836 */ /* 0x000fc80000000000 */
[----:B------:R-:W-:-:S06]  /*05f0*/  IMAD.WIDE.U32 R10, R11, 0x8, R2 ;  /* 0x000000080b0a7825 */ /* 0x000fcc00078e0002 */
[----:B------:R-:W2:Y:S02]  /*0600*/  LDG.E.64 R10, desc[UR4][R10.64] ;  /* 0x000000040a0a7981 */ /* 0x000ea4000c1e1b00 */
[----:B--2---:R-:W-:-:S14]  /*0610*/  DSETP.GT.AND P0, PT, R10, R4, PT ;  /* 0x000000040a00722a */ /* 0x004fdc0003f04000 */
[----:B------:R-:W-:Y:S05]  /*0620*/  @P0 BRA `(.L_x_2) ;  /* 0x0000000000cc0947 */ /* 0x000fea0003800000 */
[----:B------:R-:W-:-:S05]  /*0630*/  IADD3 R7, PT, PT, R7, 0x1, RZ ;  /* 0x0000000107077810 */ /* 0x000fca0007ffe0ff */
[----:B------:R-:W-:-:S06]  /*0640*/  IMAD.WIDE.U32 R2, R7, 0x8, R2 ;  /* 0x0000000807027825 */ /* 0x000fcc00078e0002 */
[----:B------:R-:W2:Y:S02]  /*0650*/  LDG.E.64 R2, desc[UR4][R2.64] ;  /* 0x0000000402027981 */ /* 0x000ea4000c1e1b00 */
[----:B--2---:R-:W-:-:S06]  /*0660*/  DSETP.GT.AND P0, PT, R2, R4, PT ;  /* 0x000000040200722a */ /* 0x004fcc0003f04000 */
[----:B------:R-:W-:Y:S01]  /*0670*/  SEL R8, RZ, 0xffffffff, P0 ;  /* 0xffffffffff087807 */ /* 0x000fe20000000000 */
[----:B------:R-:W-:Y:S07]  /*0680*/  BRA `(.L_x_2) ;  /* 0x0000000000b47947 */ /* 0x000fee0003800000 */
.L_x_3:
[----:B------:R-:W-:-:S14]  /*0690*/  DSETP.GTU.AND P0, PT, |R10|, 22.5, PT ;  /* 0x403680000a00742a */ /* 0x000fdc0003f0c200 */
[----:B------:R-:W-:Y:S05]  /*06a0*/  @P0 BRA `(.L_x_4) ;  /* 0x0000000000300947 */ /* 0x000fea0003800000 */
[----:B------:R-:W-:-:S04]  /*06b0*/  IMAD.IADD R11, R7, 0x1, -R6 ;  /* 0x00000001070b7824 */ /* 0x000fc800078e0a06 */
[----:B------:R-:W-:-:S06]  /*06c0*/  IMAD.WIDE.U32 R10, R11, 0x8, R2 ;  /* 0x000000080b0a7825 */ /* 0x000fcc00078e0002 */
[----:B------:R-:W2:Y:S01]  /*06d0*/  LDG.E.64 R10, desc[UR4][R10.64] ;  /* 0x000000040a0a7981 */ /* 0x000ea2000c1e1b00 */
[----:B------:R-:W-:Y:S01]  /*06e0*/  PRMT R8, RZ, 0x7610, R8 ;  /* 0x00007610ff087816 */ /* 0x000fe20000000008 */
[----:B--2---:R-:W-:-:S14]  /*06f0*/  DSETP.GT.AND P0, PT, R10, R4, PT ;  /* 0x000000040a00722a */ /* 0x004fdc0003f04000 */
[----:B------:R-:W-:Y:S05]  /*0700*/  @P0 BRA `(.L_x_2) ;  /* 0x0000000000940947 */ /* 0x000fea0003800000 */
[----:B------:R-:W-:-:S05]  /*0710*/  IADD3 R7, PT, PT, R7, R6, RZ ;  /* 0x0000000607077210 */ /* 0x000fca0007ffe0ff */
[----:B------:R-:W-:-:S06]  /*0720*/  IMAD.WIDE.U32 R2, R7, 0x8, R2 ;  /* 0x0000000807027825 */ /* 0x000fcc00078e0002 */
[----:B------:R-:W2:Y:S02]  /*0730*/  LDG.E.64 R2, desc[UR4][R2.64] ;  /* 0x0000000402027981 */ /* 0x000ea4000c1e1b00 */
[----:B--2---:R-:W-:-:S06]  /*0740*/  DSETP.GT.AND P0, PT, R2, R4, PT ;  /* 0x000000040200722a */ /* 0x004fcc0003f04000 */
[----:B------:R-:W-:Y:S01]  /*0750*/  SEL R8, RZ, 0xffffffff, P0 ;  /* 0xffffffffff087807 */ /* 0x000fe20000000000 */
[----:B------:R-:W-:Y:S07]  /*0760*/  BRA `(.L_x_2) ;  /* 0x00000000007c7947 */ /* 0x000fee0003800000 */
.L_x_4:
[----:B------:R-:W-:-:S06]  /*0770*/  DSETP.GTU.AND P0, PT, R10, 67.5, PT ;  /* 0x4050e0000a00742a */ /* 0x000fcc0003f0c000 */
[----:B------:R-:W-:-:S14]  /*0780*/  DSETP.LEU.OR P0, PT, R10, 22.5, P0 ;  /* 0x403680000a00742a */ /* 0x000fdc000070b400 */
[----:B------:R-:W-:Y:S05]  /*0790*/  @P0 BRA `(.L_x_5) ;  /* 0x0000000000300947 */ /* 0x000fea0003800000 */
[----:B------:R-:W-:-:S05]  /*07a0*/  IADD3 R11, PT, PT, R7, 0x1, -R6 ;  /* 0x00000001070b7810 */ /* 0x000fca0007ffe806 */
[----:B------:R-:W-:-:S06]  /*07b0*/  IMAD.WIDE.U32 R10, R11, 0x8, R2 ;  /* 0x000000080b0a7825 */ /* 0x000fcc00078e0002 */
[----:B------:R-:W2:Y:S01]  /*07c0*/  LDG.E.64 R10, desc[UR4][R10.64] ;  /* 0x000000040a0a7981 */ /* 0x000ea2000c1e1b00 */
[----:B------:R-:W-:Y:S01]  /*07d0*/  PRMT R8, RZ, 0x7610, R8 ;  /* 0x00007610ff087816 */ /* 0x000fe20000000008 */
[----:B--2---:R-:W-:-:S14]  /*07e0*/  DSETP.GT.AND P0, PT, R10, R4, PT ;  /* 0x000000040a00722a */ /* 0x004fdc0003f04000 */
[----:B------:R-:W-:Y:S05]  /*07f0*/  @P0 BRA `(.L_x_2) ;  /* 0x0000000000580947 */ /* 0x000fea0003800000 */
[----:B------:R-:W-:-:S05]  /*0800*/  IADD3 R7, PT, PT, R7, -0x1, R6 ;  /* 0xffffffff07077810 */ /* 0x000fca0007ffe006 */
[----:B------:R-:W-:-:S06]  /*0810*/  IMAD.WIDE.U32 R2, R7, 0x8, R2 ;  /* 0x0000000807027825 */ /* 0x000fcc00078e0002 */
[----:B------:R-:W2:Y:S02]  /*0820*/  LDG.E.64 R2, desc[UR4][R2.64] ;  /* 0x0000000402027981 */ /* 0x000ea4000c1e1b00 */
[----:B--2---:R-:W-:-:S06]  /*0830*/  DSETP.GT.AND P0, PT, R2, R4, PT ;  /* 0x000000040200722a */ /* 0x004fcc0003f04000 */
[----:B------:R-:W-:Y:S01]  /*0840*/  SEL R8, RZ, 0xffffffff, P0 ;  /* 0xffffffffff087807 */ /* 0x000fe20000000000 */
[----:B------:R-:W-:Y:S07]  /*0850*/  BRA `(.L_x_2) ;  /* 0x0000000000407947 */ /* 0x000fee0003800000 */
.L_x_5:
[----:B------:R-:W-:Y:S01]  /*0860*/  DSETP.GEU.AND P0, PT, R10, -22.5, PT ;  /* 0xc03680000a00742a */ /* 0x000fe20003f0e000 */
[----:B------:R-:W-:-:S05]  /*0870*/  IMAD.MOV.U32 R8, RZ, RZ, 0xff ;  /* 0x000000ffff087424 */ /* 0x000fca00078e00ff */
[----:B------:R-:W-:-:S14]  /*0880*/  DSETP.LTU.OR P0, PT, R10, -67.5, P0 ;  /* 0xc050e0000a00742a */ /* 0x000fdc0000709400 */
[----:B------:R-:W-:Y:S05]  /*0890*/  @P0 BRA `(.L_x_2) ;  /* 0x0000000000300947 */ /* 0x000fea0003800000 */
[----:B------:R-:W-:-:S04]  /*08a0*/  LOP3.LUT R8, RZ, R6, RZ, 0x33, !PT ;  /* 0x00000006ff087212 */ /* 0x000fc800078e33ff */
[----:B------:R-:W-:-:S05]  /*08b0*/  IADD3 R11, PT, PT, R7, R8, RZ ;  /* 0x00000008070b7210 */ /* 0x000fca0007ffe0ff */
[----:B------:R-:W-:-:S06]  /*08c0*/  IMAD.WIDE.U32 R10, R11, 0x8, R2 ;  /* 0x000000080b0a7825 */ /* 0x000fcc00078e0002 */
[----:B------:R-:W2:Y:S01]  /*08d0*/  LDG.E.64 R10, desc[UR4][R10.64] ;  /* 0x000000040a0a7981 */ /* 0x000ea2000c1e1b00 */
[----:B------:R-:W-:Y:S01]  /*08e0*/  PRMT R8, RZ, 0x7610, R8 ;  /* 0x00007610ff087816 */ /* 0x000fe20000000008 */
[----:B--2---:R-:W-:-:S14]  /*08f0*/  DSETP.GT.AND P0, PT, R10, R4, PT ;  /* 0x000000040a00722a */ /* 0x004fdc0003f04000 */
[----:B------:R-:W-:Y:S05]  /*0900*/  @P0 BRA `(.L_x_2) ;  /* 0x0000000000140947 */ /* 0x000fea0003800000 */
[----:B------:R-:W-:-:S04]  /*0910*/  IMAD.X R7, R7, 0x1, R6, PT ;  /* 0x0000000107077824 */ /* 0x000fc800038e0606 */
[----:B------:R-:W-:-:S06]  /*0920*/  IMAD.WIDE.U32 R2, R7, 0x8, R2 ;  /* 0x0000000807027825 */ /* 0x000fcc00078e0002 */
[----:B------:R-:W2:Y:S02]  /*0930*/  LDG.E.64 R2, desc[UR4][R2.64] ;  /* 0x0000000402027981 */ /* 0x000ea4000c1e1b00 */
[----:B--2---:R-:W-:-:S06]  /*0940*/  DSETP.GT.AND P0, PT, R2, R4, PT ;  /* 0x000000040200722a */ /* 0x004fcc0003f04000 */
[----:B------:R-:W-:-:S08]  /*0950*/  SEL R8, RZ, 0xffffffff, P0 ;  /* 0xffffffffff087807 */ /* 0x000fd00000000000 */
.L_x_2:
[----:B------:R-:W-:Y:S05]  /*0960*/  BSYNC.RECONVERGENT B0 ;  /* 0x0000000000007941 */ /* 0x000fea0003800200 */
.L_x_1:
[----:B------:R-:W0:Y:S01]  /*0970*/  LDCU.64 UR6, c[0x0][0x380] ;  /* 0x00007000ff0677ac */ /* 0x000e220008000a00 */
[C---:B------:R-:W-:Y:S01]  /*0980*/  IADD3 R4, PT, PT, R0.reuse, 0x1, RZ ;  /* 0x0000000100047810 */ /* 0x040fe20007ffe0ff */
[C---:B------:R-:W-:Y:S01]  /*0990*/  VIADD R6, R0.reuse, 0x2 ;  /* 0x0000000200067836 */ /* 0x040fe20000000000 */
[----:B0-----:R-:W-:Y:S02]  /*09a0*/  IADD3 R2, P0, PT, R0, UR6, RZ ;  /* 0x0000000600027c10 */ /* 0x001fe4000ff1e0ff */
[----:B------:R-:W-:Y:S02]  /*09b0*/  IADD3 R4, P1, PT, R4, UR6, RZ ;  /* 0x0000000604047c10 */ /* 0x000fe4000ff3e0ff */
[----:B------:R-:W-:Y:S02]  /*09c0*/  IADD3 R6, P2, PT, R6, UR6, RZ ;  /* 0x0000000606067c10 */ /* 0x000fe4000ff5e0ff */
[----:B------:R-:W-:Y:S01]  /*09d0*/  IADD3.X R3, PT, PT, RZ, UR7, RZ, P0, !PT ;  /* 0x00000007ff037c10 */ /* 0x000fe200087fe4ff */
[----:B------:R-:W-:Y:S01]  /*09e0*/  IMAD.X R5, RZ, RZ, UR7, P1 ;  /* 0x00000007ff057e24 */ /* 0x000fe200088e06ff */
[----:B------:R-:W-:-:S03]  /*09f0*/  IADD3.X R7, PT, PT, RZ, UR7, RZ, P2, !PT ;  /* 0x00000007ff077c10 */ /* 0x000fc600097fe4ff */
[----:B------:R-:W-:Y:S04]  /*0a00*/  STG.E.U8 desc[UR4][R2.64], R8 ;  /* 0x0000000802007986 */ /* 0x000fe8000c101104 */
[----:B------:R-:W-:Y:S04]  /*0a10*/  STG.E.U8 desc[UR4][R4.64], R8 ;  /* 0x0000000804007986 */ /* 0x000fe8000c101104 */
[----:B------:R-:W-:Y:S01]  /*0a20*/  STG.E.U8 desc[UR4][R6.64], R8 ;  /* 0x0000000806007986 */ /* 0x000fe2000c101104 */
[----:B------:R-:W-:Y:S05]  /*0a30*/  EXIT ;  /* 0x000000000000794d */ /* 0x000fea0003800000 */
.L_x_6:
[----:B------:R-:W-:-:S00]  /*0a40*/  BRA `(.L_x_6) ;  /* 0xfffffffc00fc7947 */ /* 0x000fc0000383ffff */
[----:B------:R-:W-:-:S00]  /*0a50*/  NOP ;  /* 0x0000000000007918 */ /* 0x000fc00000000000 */
        /* <DEDUP_REMOVED lines=10> */
.L_x_135:


//--------------------- .text._Z11SobelKernelPdS_S_jj --------------------------
	.section	.text._Z11SobelKernelPdS_S_jj,"ax",@progbits
	.align	128
        .global         _Z11SobelKernelPdS_S_jj
        .type           _Z11SobelKernelPdS_S_jj,@function
        .size           _Z11SobelKernelPdS_S_jj,(.L_x_124 - _Z11SobelKernelPdS_S_jj)
        .other          _Z11SobelKernelPdS_S_jj,@"STO_CUDA_ENTRY STV_DEFAULT"
_Z11SobelKernelPdS_S_jj:
.text._Z11SobelKernelPdS_S_jj:
[----:B------:R-:W-:Y:S08]  /*0000*/  LDC R1, c[0x0][0x37c] ;  /* 0x0000df00ff017b82 */ /* 0x000ff00000000800 */
[----:B------:R-:W0:Y:S01]  /*0010*/  LDC R0, c[0x0][0x360] ;  /* 0x0000d800ff007b82 */ /* 0x000e220000000800 */
[----:B------:R-:W1:Y:S07]  /*0020*/  S2R R10, SR_CTAID.X ;  /* 0x00000000000a7919 */ /* 0x000e6e0000002500 */
[----:B------:R-:W2:Y:S01]  /*0030*/  LDC R27, c[0x0][0x398] ;  /* 0x0000e600ff1b7b82 */ /* 0x000ea20000000800 */
[----:B0-----:R-:W0:Y:S01]  /*0040*/  I2F.U32.RP R4, R0 ;  /* 0x0000000000047306 */ /* 0x001e220000209000 */
[----:B------:R-:W-:-:S07]  /*0050*/  ISETP.NE.U32.AND P2, PT, R0, RZ, PT ;  /* 0x000000ff0000720c */ /* 0x000fce0003f45070 */
[----:B0-----:R-:W0:Y:S02]  /*0060*/  MUFU.RCP R4, R4 ;  /* 0x0000000400047308 */ /* 0x001e240000001000 */
[----:B0-----:R-:W-:-:S06]  /*0070*/  VIADD R2, R4, 0xffffffe ;  /* 0x0ffffffe04027836 */ /* 0x001fcc0000000000 */
[----:B------:R0:W3:Y:S02]  /*0080*/  F2I.FTZ.U32.TRUNC.NTZ R3, R2 ;  /* 0x0000000200037305 */ /* 0x0000e4000021f000 */
[----:B0-----:R-:W-:Y:S02]  /*0090*/  IMAD.MOV.U32 R2, RZ, RZ, RZ ;  /* 0x000000ffff027224 */ /* 0x001fe400078e00ff */
[----:B---3--:R-:W-:-:S04]  /*00a0*/  IMAD.MOV R5, RZ, RZ, -R3 ;  /* 0x000000ffff057224 */ /* 0x008fc800078e0a03 */
[----:B------:R-:W-:-:S04]  /*00b0*/  IMAD R5, R5, R0, RZ ;  /* 0x0000000005057224 */ /* 0x000fc800078e02ff */
[----:B------:R-:W-:Y:S01]  /*00c0*/  IMAD.HI.U32 R6, R3, R5, R2 ;  /* 0x0000000503067227 */ /* 0x000fe200078e0002 */
[----:B--2---:R-:W-:-:S05]  /*00d0*/  IADD3 R3, PT, PT, R0, -0x1, R27 ;  /* 0xffffffff00037810 */ /* 0x004fca0007ffe01b */
[----:B------:R-:W-:-:S04]  /*00e0*/  IMAD.HI.U32 R7, R6, R3, RZ ;  /* 0x0000000306077227 */ /* 0x000fc800078e00ff */
[----:B------:R-:W-:-:S04]  /*00f0*/  IMAD.MOV R4, RZ, RZ, -R7 ;  /* 0x000000ffff047224 */ /* 0x000fc800078e0a07 */
[----:B------:R-:W-:-:S05]  /*0100*/  IMAD R3, R0, R4, R3 ;  /* 0x0000000400037224 */ /* 0x000fca00078e0203 */
[----:B------:R-:W-:-:S13]  /*0110*/  ISETP.GE.U32.AND P0, PT, R3, R0, PT ;  /* 0x000000000300720c */ /* 0x000fda0003f06070 */
[----:B------:R-:W-:Y:S02]  /*0120*/  @P0 IMAD.IADD R3, R3, 0x1, -R0 ;  /* 0x0000000103030824 */ /* 0x000fe400078e0a00 */
[----:B------:R-:W-:-:S03]  /*0130*/  @P0 VIADD R7, R7, 0x1 ;  /* 0x0000000107070836 */ /* 0x000fc60000000000 */
[----:B------:R-:W-:-:S13]  /*0140*/  ISETP.GE.U32.AND P1, PT, R3, R0, PT ;  /* 0x000000000300720c */ /* 0x000fda0003f26070 */
[----:B------:R-:W-:Y:S02]  /*0150*/  @P1 IADD3 R7, PT, PT, R7, 0x1, RZ ;  /* 0x0000000107071810 */ /* 0x000fe40007ffe0ff */
[----:B------:R-:W-:-:S04]  /*0160*/  @!P2 LOP3.LUT R7, RZ, R0, RZ, 0x33, !PT ;  /* 0x00000000ff07a212 */ /* 0x000fc800078e33ff */
[----:B------:R-:W0:Y:S01]  /*0170*/  I2F.U32.RP R4, R7 ;  /* 0x0000000700047306 */ /* 0x000e220000209000 */
[----:B------:R-:W-:-:S07]  /*0180*/  ISETP.NE.U32.AND P2, PT, R7, RZ, PT ;  /* 0x000000ff0700720c */ /* 0x000fce0003f45070 */
[----:B0-----:R-:W0:Y:S02]  /*0190*/  MUFU.RCP R4, R4 ;  /* 0x0000000400047308 */ /* 0x001e240000001000 */
[----:B0-----:R-:W-:Y:S02]  /*01a0*/  VIADD R2, R4, 0xffffffe ;  /* 0x0ffffffe04027836 */ /* 0x001fe40000000000 */
[----:B------:R-:W0:Y:S04]  /*01b0*/  S2R R4, SR_TID.X ;  /* 0x0000000000047919 */ /* 0x000e280000002100 */
[----:B------:R2:W3:Y:S02]  /*01c0*/  F2I.FTZ.U32.TRUNC.NTZ R3, R2 ;  /* 0x0000000200037305 */ /* 0x0004e4000021f000 */
[----:B--2---:R-:W-:-:S02]  /*01d0*/  IMAD.MOV.U32 R2, RZ, RZ, RZ ;  /* 0x000000ffff027224 */ /* 0x004fc400078e00ff */
[----:B---3--:R-:W-:-:S04]  /*01e0*/  IMAD R5, R7, R3, RZ ;  /* 0x0000000307057224 */ /* 0x008fc800078e02ff */
[----:B------:R-:W-:-:S04]  /*01f0*/  IMAD.MOV R5, RZ, RZ, -R5 ;  /* 0x000000ffff057224 */ /* 0x000fc800078e0a05 */
[----:B------:R-:W-:-:S06]  /*0200*/  IMAD.HI.U32 R3, R3, R5, R2 ;  /* 0x0000000503037227 */ /* 0x000fcc00078e0002 */
[----:B-1----:R-:W-:-:S04]  /*0210*/  IMAD.HI.U32 R6, R3, R10, RZ ;  /* 0x0000000a03067227 */ /* 0x002fc800078e00ff */
[----:B------:R-:W-:-:S04]  /*0220*/  IMAD.MOV R8, RZ, RZ, -R6 ;  /* 0x000000ffff087224 */ /* 0x000fc800078e0a06 */
[----:B------:R-:W-:-:S05]  /*0230*/  IMAD R8, R7, R8, R10 ;  /* 0x0000000807087224 */ /* 0x000fca00078e020a */
[----:B------:R-:W-:-:S13]  /*0240*/  ISETP.GE.U32.AND P0, PT, R8, R7, PT ;  /* 0x000000070800720c */ /* 0x000fda0003f06070 */
[----:B------:R-:W-:Y:S01]  /*0250*/  @P0 IMAD.IADD R8, R8, 0x1, -R7 ;  /* 0x0000000108080824 */ /* 0x000fe200078e0a07 */
[----:B------:R-:W-:-:S04]  /*0260*/  @P0 IADD3 R6, PT, PT, R6, 0x1, RZ ;  /* 0x0000000106060810 */ /* 0x000fc80007ffe0ff */
[----:B------:R-:W-:-:S13]  /*0270*/  ISETP.GE.U32.AND P1, PT, R8, R7, PT ;  /* 0x000000070800720c */ /* 0x000fda0003f26070 */
[----:B------:R-:W-:Y:S01]  /*0280*/  @P1 VIADD R6, R6, 0x1 ;  /* 0x0000000106061836 */ /* 0x000fe20000000000 */
[----:B------:R-:W-:-:S05]  /*0290*/  @!P2 LOP3.LUT R6, RZ, R7, RZ, 0x33, !PT ;  /* 0x00000007ff06a212 */ /* 0x000fca00078e33ff */
[----:B------:R-:W-:-:S04]  /*02a0*/  IMAD.MOV R3, RZ, RZ, -R6 ;  /* 0x000000ffff037224 */ /* 0x000fc800078e0a06 */
[----:B------:R-:W-:-:S04]  /*02b0*/  IMAD R3, R7, R3, R10 ;  /* 0x0000000307037224 */ /* 0x000fc800078e020a */
[----:B0-----:R-:W-:-:S05]  /*02c0*/  IMAD R8, R3, R0, R4 ;  /* 0x0000000003087224 */ /* 0x001fca00078e0204 */
[----:B------:R-:W-:-:S13]  /*02d0*/  ISETP.GE.U32.AND P0, PT, R8, R27, PT ;  /* 0x0000001b0800720c */ /* 0x000fda0003f06070 */
[----:B------:R-:W-:Y:S05]  /*02e0*/  @P0 EXIT ;  /* 0x000000000000094d */ /* 0x000fea0003800000 */
[----:B------:R-:W0:Y:S01]  /*02f0*/  LDC R3, c[0x0][0x39c] ;  /* 0x0000e700ff037b82 */ /* 0x000e220000000800 */
[----:B------:R-:W1:Y:S01]  /*0300*/  LDCU.64 UR4, c[0x0][0x358] ;  /* 0x00006b00ff0477ac */ /* 0x000e620008000a00 */
[----:B------:R-:W-:-:S06]  /*0310*/  IMAD R0, R6, R27, R8 ;  /* 0x0000001b06007224 */ /* 0x000fcc00078e0208 */
[----:B------:R-:W2:Y:S01]  /*0320*/  LDC.64 R4, c[0x0][0x388] ;  /* 0x0000e200ff047b82 */ /* 0x000ea20000000a00 */
[----:B0-----:R-:W-:-:S05]  /*0330*/  VIADD R3, R3, 0xfffffffe ;  /* 0xfffffffe03037836 */ /* 0x001fca0000000000 */
[----:B------:R-:W-:Y:S02]  /*0340*/  ISETP.GT.U32.AND P0, PT, R6, R3, PT ;  /* 0x000000030600720c */ /* 0x000fe40003f04070 */
[----:B------:R-:W0:Y:S02]  /*0350*/  LDC.64 R2, c[0x0][0x380] ;  /* 0x0000e000ff027b82 */ /* 0x000e240000000a00 */
[----:B------:R-:W-:Y:S01]  /*0360*/  ISETP.LE.U32.AND P0, PT, R7, R10, !P0 ;  /* 0x0000000a0700720c */ /* 0x000fe20004703070 */
[----:B------:R-:W-:-:S03]  /*0370*/  VIADD R7, R27, 0xfffffffe ;  /* 0xfffffffe1b077836 */ /* 0x000fc60000000000 */
[----:B------:R-:W-:-:S04]  /*0380*/  ISETP.GT.AND P0, PT, R8, RZ, P0 ;  /* 0x000000ff0800720c */ /* 0x000fc80000704270 */
[----:B------:R-:W-:-:S13]  /*0390*/  ISETP.LE.U32.AND P0, PT, R8, R7, P0 ;  /* 0x000000070800720c */ /* 0x000fda0000703070 */
[----:B--2---:R-:W-:-:S04]  /*03a0*/  @!P0 IMAD.WIDE.U32 R4, R0, 0x8, R4 ;  /* 0x0000000800048825 */ /* 0x004fc800078e0004 */
[----:B0-----:R-:W-:-:S05]  /*03b0*/  @!P0 IMAD.WIDE.U32 R2, R0, 0x8, R2 ;  /* 0x0000000800028825 */ /* 0x001fca00078e0002 */
[----:B-1----:R0:W-:Y:S04]  /*03c0*/  @!P0 STG.E.64 desc[UR4][R2.64], RZ ;  /* 0x000000ff02008986 */ /* 0x0021e8000c101b04 */
[----:B------:R0:W-:Y:S01]  /*03d0*/  @!P0 STG.E.64 desc[UR4][R4.64], RZ ;  /* 0x000000ff04008986 */ /* 0x0001e2000c101b04 */
[----:B------:R-:W-:Y:S05]  /*03e0*/  @!P0 EXIT ;  /* 0x000000000000894d */ /* 0x000fea0003800000 */
[----:B------:R-:W1:Y:S01]  /*03f0*/  LDC.64 R28, c[0x0][0x390] ;  /* 0x0000e400ff1c7b82 */ /* 0x000e620000000a00 */
[----:B------:R-:W-:-:S05]  /*0400*/  IMAD R7, R6, R27, -R27 ;  /* 0x0000001b06077224 */ /* 0x000fca00078e0a1b */
[----:B------:R-:W-:Y:S02]  /*0410*/  IADD3 R7, PT, PT, R7, -0x1, R8 ;  /* 0xffffffff07077810 */ /* 0x000fe40007ffe008 */
[----:B0-----:R-:W0:Y:S08]  /*0420*/  LDC.64 R2, c[0x4][0x8] ;  /* 0x01000200ff027b82 */ /* 0x001e300000000a00 */
[----:B------:R-:W2:Y:S01]  /*0430*/  LDC.64 R4, c[0x4][0x10] ;  /* 0x01000400ff047b82 */ /* 0x000ea20000000a00 */
[----:B-1----:R-:W-:-:S05]  /*0440*/  IMAD.WIDE R28, R7, 0x8, R28 ;  /* 0x00000008071c7825 */ /* 0x002fca00078e021c */
[----:B------:R-:W3:Y:S04]  /*0450*/  LDG.E.64 R24, desc[UR4][R28.64] ;  /* 0x000000041c187981 */ /* 0x000ee8000c1e1b00 */
[----:B0-----:R-:W3:Y:S04]  /*0460*/  LDG.E.64 R8, desc[UR4][R2.64] ;  /* 0x0000000402087981 */ /* 0x001ee8000c1e1b00 */
[----:B------:R-:W4:Y:S04]  /*0470*/  LDG.E.64 R18, desc[UR4][R2.64+0x8] ;  /* 0x0000080402127981 */ /* 0x000f28000c1e1b00 */
[----:B--2---:R-:W2:Y:S04]  /*0480*/  LDG.E.64 R6, desc[UR4][R4.64] ;  /* 0x0000000404067981 */ /* 0x004ea8000c1e1b00 */
[----:B------:R-:W4:Y:S04]  /*0490*/  LDG.E.64 R10, desc[UR4][R28.64+0x8] ;  /* 0x000008041c0a7981 */ /* 0x000f28000c1e1b00 */
[----:B------:R-:W5:Y:S04]  /*04a0*/  LDG.E.64 R20, desc[UR4][R4.64+0x8] ;  /* 0x0000080404147981 */ /* 0x000f68000c1e1b00 */
[----:B------:R-:W5:Y:S04]  /*04b0*/  LDG.E.64 R12, desc[UR4][R2.64+0x10] ;  /* 0x00001004020c7981 */ /* 0x000f68000c1e1b00 */
[----:B------:R-:W5:Y:S04]  /*04c0*/  LDG.E.64 R14, desc[UR4][R28.64+0x10] ;  /* 0x000010041c0e7981 */ /* 0x000f68000c1e1b00 */
[----:B------:R-:W5:Y:S04]  /*04d0*/  LDG.E.64 R16, desc[UR4][R4.64+0x10] ;  /* 0x0000100404107981 */ /* 0x000f68000c1e1b00 */
[----:B------:R-:W5:Y:S01]  /*04e0*/  LDG.E.64 R22, desc[UR4][R2.64+0x18] ;  /* 0x0000180402167981 */ /* 0x000f62000c1e1b00 */
[----:B---3--:R-:W-:-:S02]  /*04f0*/  DFMA R8, R24, R8, RZ ;  /* 0x000000081808722b */ /* 0x008fc400000000ff */
[----:B--2---:R-:W-:Y:S01]  /*0500*/  DFMA R24, R24, R6, RZ ;  /* 0x000000061818722b */ /* 0x004fe200000000ff */
[----:B------:R-:W-:-:S05]  /*0510*/  IMAD.WIDE R6, R27, 0x8, R28 ;  /* 0x000000081b067825 */ /* 0x000fca00078e021c */
[C---:B----4-:R-:W-:Y:S01]  /*0520*/  DFMA R18, R10.reuse, R18, R8 ;  /* 0x000000120a12722b */ /* 0x050fe20000000008 */
[----:B------:R-:W2:Y:S01]  /*0530*/  LDG.E.64 R28, desc[UR4][R2.64+0x40] ;  /* 0x00004004021c7981 */ /* 0x000ea2000c1e1b00 */
[----:B-----5:R-:W-:-:S03]  /*0540*/  DFMA R20, R10, R20, R24 ;  /* 0x000000140a14722b */ /* 0x020fc60000000018 */
[----:B------:R-:W3:Y:S04]  /*0550*/  LDG.E.64 R8, desc[UR4][R6.64] ;  /* 0x0000000406087981 */ /* 0x000ee8000c1e1b00 */
[----:B------:R-:W4:Y:S01]  /*0560*/  LDG.E.64 R10, desc[UR4][R4.64+0x18] ;  /* 0x00001804040a7981 */ /* 0x000f22000c1e1b00 */
[----:B------:R-:W-:-:S03]  /*0570*/  DFMA R18, R14, R12, R18 ;  /* 0x0000000c0e12722b */ /* 0x000fc60000000012 */
[----:B------:R-:W5:Y:S01]  /*0580*/  LDG.E.64 R24, desc[UR4][R2.64+0x28] ;  /* 0x0000280402187981 */ /* 0x000f62000c1e1b00 */
[----:B------:R-:W-:-:S03]  /*0590*/  DFMA R12, R14, R16, R20 ;  /* 0x000000100e0c722b */ /* 0x000fc60000000014 */
[----:B------:R-:W2:Y:S04]  /*05a0*/  LDG.E.64 R14, desc[UR4][R2.64+0x20] ;  /* 0x00002004020e7981 */ /* 0x000ea8000c1e1b00 */
[----:B------:R-:W2:Y:S04]  /*05b0*/  LDG.E.64 R16, desc[UR4][R6.64+0x8] ;  /* 0x0000080406107981 */ /* 0x000ea8000c1e1b00 */
[----:B------:R-:W5:Y:S01]  /*05c0*/  LDG.E.64 R20, desc[UR4][R4.64+0x20] ;  /* 0x0000200404147981 */ /* 0x000f62000c1e1b00 */
[----:B---3--:R-:W-:-:S03]  /*05d0*/  DFMA R22, R8, R22, R18 ;  /* 0x000000160816722b */ /* 0x008fc60000000012 */
[----:B------:R-:W3:Y:S01]  /*05e0*/  LDG.E.64 R18, desc[UR4][R6.64+0x10] ;  /* 0x0000100406127981 */ /* 0x000ee2000c1e1b00 */
[----:B----4-:R-:W-:-:S03]  /*05f0*/  DFMA R10, R8, R10, R12 ;  /* 0x0000000a080a722b */ /* 0x010fc6000000000c */
[----:B------:R-:W4:Y:S01]  /*0600*/  LDG.E.64 R8, desc[UR4][R4.64+0x28] ;  /* 0x0000280404087981 */ /* 0x000f22000c1e1b00 */
[----:B------:R-:W-:-:S05]  /*0610*/  IMAD.WIDE R12, R27, 0x8, R6 ;  /* 0x000000081b0c7825 */ /* 0x000fca00078e0206 */
[----:B------:R-:W4:Y:S01]  /*0620*/  LDG.E.64 R6, desc[UR4][R12.64+0x8] ;  /* 0x000008040c067981 */ /* 0x000f22000c1e1b00 */
[----:B--2---:R-:W-:-:S03]  /*0630*/  DFMA R26, R16, R14, R22 ;  /* 0x0000000e101a722b */ /* 0x004fc60000000016 */
[----:B------:R-:W2:Y:S04]  /*0640*/  LDG.E.64 R14, desc[UR4][R4.64+0x30] ;  /* 0x00003004040e7981 */ /* 0x000ea8000c1e1b00 */
[----:B------:R-:W2:Y:S01]  /*0650*/  LDG.E.64 R22, desc[UR4][R12.64] ;  /* 0x000000040c167981 */ /* 0x000ea2000c1e1b00 */
[----:B-----5:R-:W-:-:S03]  /*0660*/  DFMA R20, R16, R20, R10 ;  /* 0x000000141014722b */ /* 0x020fc6000000000a */
[----:B------:R-:W5:Y:S04]  /*0670*/  LDG.E.64 R10, desc[UR4][R2.64+0x30] ;  /* 0x00003004020a7981 */ /* 0x000f68000c1e1b00 */
[----:B------:R-:W5:Y:S01]  /*0680*/  LDG.E.64 R16, desc[UR4][R4.64+0x38] ;  /* 0x0000380404107981 */ /* 0x000f62000c1e1b00 */
[----:B---3--:R-:W-:-:S03]  /*0690*/  DFMA R24, R18, R24, R26 ;  /* 0x000000181218722b */ /* 0x008fc6000000001a */
[----:B------:R0:W3:Y:S01]  /*06a0*/  LDG.E.64 R26, desc[UR4][R4.64+0x40] ;  /* 0x00004004041a7981 */ /* 0x0000e2000c1e1b00 */
[----:B----4-:R-:W-:-:S03]  /*06b0*/  DFMA R18, R18, R8, R20 ;  /* 0x000000081212722b */ /* 0x010fc60000000014 */
[----:B------:R-:W4:Y:S04]  /*06c0*/  LDG.E.64 R8, desc[UR4][R2.64+0x38] ;  /* 0x0000380402087981 */ /* 0x000f28000c1e1b00 */
[----:B------:R-:W3:Y:S01]  /*06d0*/  LDG.E.64 R20, desc[UR4][R12.64+0x10] ;  /* 0x000010040c147981 */ /* 0x000ee2000c1e1b00 */
[C---:B--2---:R-:W-:Y:S02]  /*06e0*/  DFMA R14, R22.reuse, R14, R18 ;  /* 0x0000000e160e722b */ /* 0x044fe40000000012 */
[----:B-----5:R-:W-:-:S06]  /*06f0*/  DFMA R10, R22, R10, R24 ;  /* 0x0000000a160a722b */ /* 0x020fcc0000000018 */
[C---:B------:R-:W-:Y:S01]  /*0700*/  DFMA R14, R6.reuse, R16, R14 ;  /* 0x00000010060e722b */ /* 0x040fe2000000000e */
[----:B0-----:R-:W-:Y:S01]  /*0710*/  MOV R4, 0x0 ;  /* 0x0000000000047802 */ /* 0x001fe20000000f00 */
[----:B------:R-:W-:Y:S01]  /*0720*/  IMAD.MOV.U32 R5, RZ, RZ, 0x3fd80000 ;  /* 0x3fd80000ff057424 */ /* 0x000fe200078e00ff */
[----:B------:R-:W-:Y:S01]  /*0730*/  BSSY.RECONVERGENT B0, `(.L_x_7) ;  /* 0x0000016000007945 */ /* 0x000fe20003800200 */
[----:B----4-:R-:W-:-:S04]  /*0740*/  DFMA R8, R6, R8, R10 ;  /* 0x000000080608722b */ /* 0x010fc8000000000a */
[----:B---3--:R-:W-:-:S04]  /*0750*/  DFMA R26, R20, R26, R14 ;  /* 0x0000001a141a722b */ /* 0x008fc8000000000e */
[----:B------:R-:W-:-:S04]  /*0760*/  DFMA R28, R20, R28, R8 ;  /* 0x0000001c141c722b */ /* 0x000fc80000000008 */
[----:B------:R-:W-:-:S08]  /*0770*/  DMUL R6, R26, R26 ;  /* 0x0000001a1a067228 */ /* 0x000fd00000000000 */
[----:B------:R-:W-:-:S06]  /*0780*/  DFMA R6, R28, R28, R6 ;  /* 0x0000001c1c06722b */ /* 0x000fcc0000000006 */
[----:B------:R-:W0:Y:S04]  /*0790*/  MUFU.RSQ64H R9, R7 ;  /* 0x0000000700097308 */ /* 0x000e280000001c00 */
[----:B------:R-:W-:-:S06]  /*07a0*/  VIADD R8, R7, 0xfcb00000 ;  /* 0xfcb0000007087836 */ /* 0x000fcc0000000000 */
[----:B0-----:R-:W-:-:S08]  /*07b0*/  DMUL R2, R8, R8 ;  /* 0x0000000808027228 */ /* 0x001fd00000000000 */
[----:B------:R-:W-:-:S08]  /*07c0*/  DFMA R2, R6, -R2, 1 ;  /* 0x3ff000000602742b */ /* 0x000fd00000000802 */
[----:B------:R-:W-:Y:S02]  /*07d0*/  DFMA R4, R2, R4, 0.5 ;  /* 0x3fe000000204742b */ /* 0x000fe40000000004 */
[----:B------:R-:W-:-:S08]  /*07e0*/  DMUL R2, R8, R2 ;  /* 0x0000000208027228 */ /* 0x000fd00000000000 */
[----:B------:R-:W-:Y:S01]  /*07f0*/  DFMA R10, R4, R2, R8 ;  /* 0x00000002040a722b */ /* 0x000fe20000000008 */
[----:B------:R-:W-:-:S07]  /*0800*/  ISETP.GE.U32.AND P0, PT, R8, 0x7ca00000, PT ;  /* 0x7ca000000800780c */ /* 0x000fce0003f06070 */
[----:B------:R-:W-:Y:S02]  /*0810*/  DMUL R12, R6, R10 ;  /* 0x0000000a060c7228 */ /* 0x000fe40000000000 */
[----:B------:R-:W-:Y:S02]  /*0820*/  VIADD R17, R11, 0xfff00000 ;  /* 0xfff000000b117836 */ /* 0x000fe40000000000 */
[----:B------:R-:W-:-:S04]  /*0830*/  IMAD.MOV.U32 R16, RZ, RZ, R10 ;  /* 0x000000ffff107224 */ /* 0x000fc800078e000a */
[----:B------:R-:W-:-:S08]  /*0840*/  DFMA R14, R12, -R12, R6 ;  /* 0x8000000c0c0e722b */ /* 0x000fd00000000006 */
[----:B------:R-:W-:Y:S01]  /*0850*/  DFMA R4, R14, R16, R12 ;  /* 0x000000100e04722b */ /* 0x000fe2000000000c */
[----:B------:R-:W-:Y:S10]  /*0860*/  @!P0 BRA `(.L_x_8) ;  /* 0x0000000000088947 */ /* 0x000ff40003800000 */
[----:B------:R-:W-:-:S07]  /*0870*/  MOV R2, 0x890 ;  /* 0x0000089000027802 */ /* 0x000fce0000000f00 */
[----:B------:R-:W-:Y:S05]  /*0880*/  CALL.REL.NOINC `($__internal_1_$__cuda_sm20_dsqrt_rn_f64_mediumpath_v1) ;  /* 0x0000000c00907944 */ /* 0x000fea0003c00000 */
.L_x_8:
[----:B------:R-:W-:Y:S05]  /*0890*/  BSYNC.RECONVERGENT B0 ;  /* 0x0000000000007941 */ /* 0x000fea0003800200 */
.L_x_7:
[----:B------:R-:W0:Y:S01]  /*08a0*/  MUFU.RCP64H R3, R27 ;  /* 0x0000001b00037308 */ /* 0x000e220000001800 */
[----:B------:R-:W-:Y:S01]  /*08b0*/  IMAD.MOV.U32 R2, RZ, RZ, 0x1 ;  /* 0x00000001ff027424 */ /* 0x000fe200078e00ff */
[----:B------:R-:W1:Y:S01]  /*08c0*/  LDC.64 R10, c[0x0][0x380] ;  /* 0x0000e000ff0a7b82 */ /* 0x000e620000000a00 */
[----:B------:R-:W-:Y:S01]  /*08d0*/  FSETP.GEU.AND P1, PT, |R29|, 6.5827683646048100446e-37, PT ;  /* 0x036000001d00780b */ /* 0x000fe20003f2e200 */
[----:B------:R-:W-:Y:S03]  /*08e0*/  BSSY.RECONVERGENT B0, `(.L_x_9) ;  /* 0x0000014000007945 */ /* 0x000fe60003800200 */
[----:B0-----:R-:W-:-:S08]  /*08f0*/  DFMA R6, -R26, R2, 1 ;  /* 0x3ff000001a06742b */ /* 0x001fd00000000102 */
[----:B------:R-:W-:Y:S01]  /*0900*/  DFMA R6, R6, R6, R6 ;  /* 0x000000060606722b */ /* 0x000fe20000000006 */
[----:B-1----:R-:W-:-:S05]  /*0910*/  IMAD.WIDE.U32 R10, R0, 0x8, R10 ;  /* 0x00000008000a7825 */ /* 0x002fca00078e000a */
[----:B------:R0:W-:Y:S02]  /*0920*/  STG.E.64 desc[UR4][R10.64], R4 ;  /* 0x000000040a007986 */ /* 0x0001e4000c101b04 */
[----:B------:R-:W-:-:S08]  /*0930*/  DFMA R6, R2, R6, R2 ;  /* 0x000000060206722b */ /* 0x000fd00000000002 */
[----:B------:R-:W-:-:S08]  /*0940*/  DFMA R2, -R26, R6, 1 ;  /* 0x3ff000001a02742b */ /* 0x000fd00000000106 */
[----:B------:R-:W-:-:S08]  /*0950*/  DFMA R2, R6, R2, R6 ;  /* 0x000000020602722b */ /* 0x000fd00000000006 */
[----:B------:R-:W-:-:S08]  /*0960*/  DMUL R6, R28, R2 ;  /* 0x000000021c067228 */ /* 0x000fd00000000000 */
[----:B------:R-:W-:-:S08]  /*0970*/  DFMA R8, -R26, R6, R28 ;  /* 0x000000061a08722b */ /* 0x000fd0000000011c */
[----:B------:R-:W-:-:S10]  /*0980*/  DFMA R2, R2, R8, R6 ;  /* 0x000000080202722b */ /* 0x000fd40000000006 */
[----:B------:R-:W-:-:S05]  /*0990*/  FFMA R6, RZ, R27, R3 ;  /* 0x0000001bff067223 */ /* 0x000fca0000000003 */
[----:B------:R-:W-:-:S13]  /*09a0*/  FSETP.GT.AND P0, PT, |R6|, 1.469367938527859385e-39, PT ;  /* 0x001000000600780b */ /* 0x000fda0003f04200 */
[----:B0-----:R-:W-:Y:S05]  /*09b0*/  @P0 BRA P1, `(.L_x_10) ;  /* 0x0000000000180947 */ /* 0x001fea0000800000 */
[----:B------:R-:W-:Y:S01]  /*09c0*/  IMAD.MOV.U32 R6, RZ, RZ, R28 ;  /* 0x000000ffff067224 */ /* 0x000fe200078e001c */
[----:B------:R-:W-:Y:S01]  /*09d0*/  MOV R7, R29 ;  /* 0x0000001d00077202 */ /* 0x000fe20000000f00 */
[----:B------:R-:W-:Y:S01]  /*09e0*/  IMAD.MOV.U32 R4, RZ, RZ, R26 ;  /* 0x000000ffff047224 */ /* 0x000fe200078e001a */
[----:B------:R-:W-:Y:S01]  /*09f0*/  MOV R10, 0xa20 ;  /* 0x00000a20000a7802 */ /* 0x000fe20000000f00 */
[----:B------:R-:W-:-:S07]  /*0a00*/  IMAD.MOV.U32 R5, RZ, RZ, R27 ;  /* 0x000000ffff057224 */ /* 0x000fce00078e001b */
[----:B------:R-:W-:Y:S05]  /*0a10*/  CALL.REL.NOINC `($__internal_0_$__cuda_sm20_div_rn_f64_full) ;  /* 0x0000000400b87944 */ /* 0x000fea0003c00000 */
.L_x_10:
[----:B------:R-:W-:Y:S05]  /*0a20*/  BSYNC.RECONVERGENT B0 ;  /* 0x0000000000007941 */ /* 0x000fea0003800200 */
.L_x_9:
[----:B------:R-:W-:Y:S01]  /*0a30*/  DSETP.GT.AND P0, PT, |R2|, 1, PT ;  /* 0x3ff000000200742a */ /* 0x000fe20003f04200 */
[----:B------:R-:W-:Y:S01]  /*0a40*/  BSSY.RECONVERGENT B0, `(.L_x_11) ;  /* 0x000000d000007945 */ /* 0x000fe20003800200 */
[----:B------:R-:W-:-:S10]  /*0a50*/  DADD R4, -RZ, |R2| ;  /* 0x00000000ff047229 */ /* 0x000fd40000000502 */
[----:B------:R-:W-:Y:S02]  /*0a60*/  IMAD.MOV.U32 R6, RZ, RZ, R4 ;  /* 0x000000ffff067224 */ /* 0x000fe400078e0004 */
[----:B------:R-:W-:Y:S01]  /*0a70*/  IMAD.MOV.U32 R7, RZ, RZ, R5 ;  /* 0x000000ffff077224 */ /* 0x000fe200078e0005 */
[----:B------:R-:W-:Y:S06]  /*0a80*/  @!P0 BRA `(.L_x_12) ;  /* 0x0000000000208947 */ /* 0x000fec0003800000 */
[----:B------:R-:W0:Y:S01]  /*0a90*/  MUFU.RCP64H R5, R5 ;  /* 0x0000000500057308 */ /* 0x000e220000001800 */
[----:B------:R-:W-:Y:S01]  /*0aa0*/  IMAD.MOV.U32 R4, RZ, RZ, RZ ;  /* 0x000000ffff047224 */ /* 0x000fe200078e00ff */
[----:B------:R-:W-:-:S05]  /*0ab0*/  DSETP.NEU.AND P1, PT, |R2|, +INF , PT ;  /* 0x7ff000000200742a */ /* 0x000fca0003f2d200 */
[----:B0-----:R-:W-:-:S08]  /*0ac0*/  DFMA R6, R4, -|R2|, 1 ;  /* 0x3ff000000406742b */ /* 0x001fd00000000c02 */
[----:B------:R-:W-:-:S08]  /*0ad0*/  DFMA R6, R6, R6, R6 ;  /* 0x000000060606722b */ /* 0x000fd00000000006 */
[----:B------:R-:W-:-:S10]  /*0ae0*/  DFMA R6, R4, R6, R4 ;  /* 0x000000060406722b */ /* 0x000fd40000000004 */
[----:B------:R-:W-:Y:S02]  /*0af0*/  FSEL R6, R6, RZ, P1 ;  /* 0x000000ff06067208 */ /* 0x000fe40000800000 */
[----:B------:R-:W-:-:S07]  /*0b00*/  FSEL R7, R7, RZ, P1 ;  /* 0x000000ff07077208 */ /* 0x000fce0000800000 */
.L_x_12:
[----:B------:R-:W-:Y:S05]  /*0b10*/  BSYNC.RECONVERGENT B0 ;  /* 0x0000000000007941 */ /* 0x000fea0003800200 */
.L_x_11:
[----:B------:R-:W-:Y:S01]  /*0b20*/  DMUL R4, R6, R6 ;  /* 0x0000000606047228 */ /* 0x000fe20000000000 */
[----:B------:R-:W-:Y:S01]  /*0b30*/  MOV R8, 0xdbb65b49 ;  /* 0xdbb65b4900087802 */ /* 0x000fe20000000f00 */
[----:B------:R-:W-:Y:S01]  /*0b40*/  IMAD.MOV.U32 R9, RZ, RZ, 0x3f2d3b63 ;  /* 0x3f2d3b63ff097424 */ /* 0x000fe200078e00ff */
[----:B------:R-:W-:Y:S01]  /*0b50*/  UMOV UR6, 0x2a25ff7e ;  /* 0x2a25ff7e00067882 */ /* 0x000fe20000000000 */
[----:B------:R-:W-:Y:S01]  /*0b60*/  UMOV UR7, 0x3ef53e1d ;  /* 0x3ef53e1d00077882 */ /* 0x000fe20000000000 */
[----:B------:R-:W0:Y:S01]  /*0b70*/  MUFU.RCP64H R13, 3.1415920257568359375 ;  /* 0x400921fb000d7908 */ /* 0x000e220000001800 */
[----:B------:R-:W-:Y:S01]  /*0b80*/  IMAD.MOV.U32 R12, RZ, RZ, 0x1 ;  /* 0x00000001ff0c7424 */ /* 0x000fe200078e00ff */
[----:B------:R-:W-:Y:S01]  /*0b90*/  BSSY.RECONVERGENT B0, `(.L_x_13) ;  /* 0x0000052000007945 */ /* 0x000fe20003800200 */
[----:B------:R-:W-:Y:S01]  /*0ba0*/  DFMA R8, R4, -UR6, R8 ;  /* 0x8000000604087c2b */ /* 0x000fe20008000008 */
[----:B------:R-:W-:Y:S01]  /*0bb0*/  UMOV UR6, 0x8dde082e ;  /* 0x8dde082e00067882 */ /* 0x000fe20000000000 */
[----:B------:R-:W-:-:S06]  /*0bc0*/  UMOV UR7, 0x3f531278 ;  /* 0x3f53127800077882 */ /* 0x000fcc0000000000 */
[----:B------:R-:W-:Y:S01]  /*0bd0*/  DFMA R8, R4, R8, -UR6 ;  /* 0x8000000604087e2b */ /* 0x000fe20008000008 */
[----:B------:R-:W-:Y:S01]  /*0be0*/  UMOV UR6, 0xc8249315 ;  /* 0xc824931500067882 */ /* 0x000fe20000000000 */
[----:B------:R-:W-:-:S06]  /*0bf0*/  UMOV UR7, 0x3f6f9690 ;  /* 0x3f6f969000077882 */ /* 0x000fcc0000000000 */
[----:B------:R-:W-:Y:S01]  /*0c00*/  DFMA R8, R4, R8, UR6 ;  /* 0x0000000604087e2b */ /* 0x000fe20008000008 */
        /* <DEDUP_REMOVED lines=46> */
[----:B------:R-:W-:Y:S01]  /*0ef0*/  IMAD.MOV.U32 R8, RZ, RZ, 0x4d12d84a ;  /* 0x4d12d84aff087424 */ /* 0x000fe200078e00ff */
[----:B------:R-:W-:Y:S01]  /*0f00*/  UMOV UR7, 0x3ff921fb ;  /* 0x3ff921fb00077882 */ /* 0x000fe20000000000 */
[----:B------:R-:W-:-:S04]  /*0f10*/  IMAD.MOV.U32 R9, RZ, RZ, 0x400921fb ;  /* 0x400921fbff097424 */ /* 0x000fc800078e00ff */
[----:B------:R-:W-:Y:S02]  /*0f20*/  DMUL R10, R4, R10 ;  /* 0x0000000a040a7228 */ /* 0x000fe40000000000 */
[----:B0-----:R-:W-:-:S06]  /*0f30*/  DFMA R4, R12, -R8, 1 ;  /* 0x3ff000000c04742b */ /* 0x001fcc0000000808 */
[----:B------:R-:W-:Y:S02]  /*0f40*/  DFMA R10, R10, R6, R6 ;  /* 0x000000060a0a722b */ /* 0x000fe40000000006 */
[----:B------:R-:W-:-:S06]  /*0f50*/  DFMA R6, R4, R4, R4 ;  /* 0x000000040406722b */ /* 0x000fcc0000000004 */
[----:B------:R-:W-:Y:S02]  /*0f60*/  DADD R4, -R10, UR6 ;  /* 0x000000060a047e29 */ /* 0x000fe40008000100 */
[----:B------:R-:W-:-:S08]  /*0f70*/  DFMA R6, R12, R6, R12 ;  /* 0x000000060c06722b */ /* 0x000fd0000000000c */
[----:B------:R-:W-:Y:S01]  /*0f80*/  FSEL R2, R5, R11, P0 ;  /* 0x0000000b05027208 */ /* 0x000fe20000000000 */
[----:B------:R-:W-:Y:S01]  /*0f90*/  DFMA R12, R6, -R8, 1 ;  /* 0x3ff00000060c742b */ /* 0x000fe20000000808 */
[----:B------:R-:W-:Y:S02]  /*0fa0*/  FSEL R4, R4, R10, P0 ;  /* 0x0000000a04047208 */ /* 0x000fe40000000000 */
[----:B------:R-:W-:-:S05]  /*0fb0*/  LOP3.LUT R5, R2, 0x80000000, R3, 0xb8, !PT ;  /* 0x8000000002057812 */ /* 0x000fca00078eb803 */
[----:B------:R-:W-:Y:S02]  /*0fc0*/  DFMA R12, R6, R12, R6 ;  /* 0x0000000c060c722b */ /* 0x000fe40000000006 */
[----:B------:R-:W-:-:S08]  /*0fd0*/  DMUL R4, R4, 180 ;  /* 0x4066800004047828 */ /* 0x000fd00000000000 */
[----:B------:R-:W-:Y:S02]  /*0fe0*/  DMUL R2, R4, R12 ;  /* 0x0000000c04027228 */ /* 0x000fe40000000000 */
[----:B------:R-:W-:-:S06]  /*0ff0*/  FSETP.GEU.AND P1, PT, |R5|, 6.5827683646048100446e-37, PT ;  /* 0x036000000500780b */ /* 0x000fcc0003f2e200 */
[----:B------:R-:W-:-:S08]  /*1000*/  DFMA R8, R2, -R8, R4 ;  /* 0x800000080208722b */ /* 0x000fd00000000004 */
[----:B------:R-:W-:-:S10]  /*1010*/  DFMA R2, R12, R8, R2 ;  /* 0x000000080c02722b */ /* 0x000fd40000000002 */
[----:B------:R-:W-:-:S05]  /*1020*/  FFMA R6, RZ, 2.1426990032196044922, R3 ;  /* 0x400921fbff067823 */ /* 0x000fca0000000003 */
[----:B------:R-:W-:-:S13]  /*1030*/  FSETP.GT.AND P0, PT, |R6|, 1.469367938527859385e-39, PT ;  /* 0x001000000600780b */ /* 0x000fda0003f04200 */
[----:B------:R-:W-:Y:S05]  /*1040*/  @P0 BRA P1, `(.L_x_14) ;  /* 0x0000000000180947 */ /* 0x000fea0000800000 */
[----:B------:R-:W-:Y:S01]  /*1050*/  IMAD.MOV.U32 R6, RZ, RZ, R4 ;  /* 0x000000ffff067224 */ /* 0x000fe200078e0004 */
[----:B------:R-:W-:Y:S01]  /*1060*/  MOV R7, R5 ;  /* 0x0000000500077202 */ /* 0x000fe20000000f00 */
[----:B------:R-:W-:Y:S01]  /*1070*/  IMAD.MOV.U32 R4, RZ, RZ, 0x4d12d84a ;  /* 0x4d12d84aff047424 */ /* 0x000fe200078e00ff */
[----:B------:R-:W-:Y:S01]  /*1080*/  MOV R10, 0x10b0 ;  /* 0x000010b0000a7802 */ /* 0x000fe20000000f00 */
[----:B------:R-:W-:-:S07]  /*1090*/  IMAD.MOV.U32 R5, RZ, RZ, 0x400921fb ;  /* 0x400921fbff057424 */ /* 0x000fce00078e00ff */
[----:B------:R-:W-:Y:S05]  /*10a0*/  CALL.REL.NOINC `($__internal_0_$__cuda_sm20_div_rn_f64_full) ;  /* 0x0000000000147944 */ /* 0x000fea0003c00000 */
.L_x_14:
[----:B------:R-:W-:Y:S05]  /*10b0*/  BSYNC.RECONVERGENT B0 ;  /* 0x0000000000007941 */ /* 0x000fea0003800200 */
.L_x_13:
[----:B------:R-:W0:Y:S02]  /*10c0*/  LDC.64 R4, c[0x0][0x388] ;  /* 0x0000e200ff047b82 */ /* 0x000e240000000a00 */
[----:B0-----:R-:W-:-:S05]  /*10d0*/  IMAD.WIDE.U32 R4, R0, 0x8, R4 ;  /* 0x0000000800047825 */ /* 0x001fca00078e0004 */
[----:B------:R-:W-:Y:S01]  /*10e0*/  STG.E.64 desc[UR4][R4.64], R2 ;  /* 0x0000000204007986 */ /* 0x000fe2000c101b04 */
[----:B------:R-:W-:Y:S05]  /*10f0*/  EXIT ;  /* 0x000000000000794d */ /* 0x000fea0003800000 */
        .weak           $__internal_0_$__cuda_sm20_div_rn_f64_full
        .type           $__internal_0_$__cuda_sm20_div_rn_f64_full,@function
        .size           $__internal_0_$__cuda_sm20_div_rn_f64_full,($__internal_1_$__cuda_sm20_dsqrt_rn_f64_mediumpath_v1 - $__internal_0_$__cuda_sm20_div_rn_f64_full)
$__internal_0_$__cuda_sm20_div_rn_f64_full:
[C---:B------:R-:W-:Y:S01]  /*1100*/  FSETP.GEU.AND P0, PT, |R5|.reuse, 1.469367938527859385e-39, PT ;  /* 0x001000000500780b */ /* 0x040fe20003f0e200 */
[----:B------:R-:W-:Y:S01]  /*1110*/  IMAD.MOV.U32 R16, RZ, RZ, 0x1 ;  /* 0x00000001ff107424 */ /* 0x000fe200078e00ff */
[----:B------:R-:W-:Y:S01]  /*1120*/  LOP3.LUT R2, R5, 0x800fffff, RZ, 0xc0, !PT ;  /* 0x800fffff05027812 */ /* 0x000fe200078ec0ff */
[----:B------:R-:W-:Y:S01]  /*1130*/  BSSY.RECONVERGENT B1, `(.L_x_15) ;  /* 0x0000055000017945 */ /* 0x000fe20003800200 */
[C---:B------:R-:W-:Y:S02]  /*1140*/  FSETP.GEU.AND P2, PT, |R7|.reuse, 1.469367938527859385e-39, PT ;  /* 0x001000000700780b */ /* 0x040fe40003f4e200 */
[----:B------:R-:W-:Y:S01]  /*1150*/  LOP3.LUT R3, R2, 0x3ff00000, RZ, 0xfc, !PT ;  /* 0x3ff0000002037812 */ /* 0x000fe200078efcff */
[----:B------:R-:W-:Y:S01]  /*1160*/  IMAD.MOV.U32 R2, RZ, RZ, R4 ;  /* 0x000000ffff027224 */ /* 0x000fe200078e0004 */
[----:B------:R-:W-:Y:S02]  /*1170*/  LOP3.LUT R11, R7, 0x7ff00000, RZ, 0xc0, !PT ;  /* 0x7ff00000070b7812 */ /* 0x000fe400078ec0ff */
[----:B------:R-:W-:-:S03]  /*1180*/  LOP3.LUT R14, R5, 0x7ff00000, RZ, 0xc0, !PT ;  /* 0x7ff00000050e7812 */ /* 0x000fc600078ec0ff */
[----:B------:R-:W-:Y:S01]  /*1190*/  @!P0 DMUL R2, R4, 8.98846567431157953865e+307 ;  /* 0x7fe0000004028828 */ /* 0x000fe20000000000 */
[----:B------:R-:W-:-:S03]  /*11a0*/  ISETP.GE.U32.AND P1, PT, R11, R14, PT ;  /* 0x0000000e0b00720c */ /* 0x000fc60003f26070 */
[----:B------:R-:W-:Y:S01]  /*11b0*/  @!P2 LOP3.LUT R12, R5, 0x7ff00000, RZ, 0xc0, !PT ;  /* 0x7ff00000050ca812 */ /* 0x000fe200078ec0ff */
[----:B------:R-:W-:Y:S01]  /*11c0*/  @!P2 IMAD.MOV.U32 R18, RZ, RZ, RZ ;  /* 0x000000ffff12a224 */ /* 0x000fe200078e00ff */
[----:B------:R-:W0:Y:S02]  /*11d0*/  MUFU.RCP64H R17, R3 ;  /* 0x0000000300117308 */ /* 0x000e240000001800 */
[----:B------:R-:W-:Y:S01]  /*11e0*/  @!P2 ISETP.GE.U32.AND P3, PT, R11, R12, PT ;  /* 0x0000000c0b00a20c */ /* 0x000fe20003f66070 */
[----:B------:R-:W-:-:S05]  /*11f0*/  IMAD.MOV.U32 R12, RZ, RZ, 0x1ca00000 ;  /* 0x1ca00000ff0c7424 */ /* 0x000fca00078e00ff */
[----:B------:R-:W-:-:S04]  /*1200*/  @!P2 SEL R13, R12, 0x63400000, !P3 ;  /* 0x634000000c0da807 */ /* 0x000fc80005800000 */
[----:B------:R-:W-:-:S04]  /*1210*/  @!P2 LOP3.LUT R13, R13, 0x80000000, R7, 0xf8, !PT ;  /* 0x800000000d0da812 */ /* 0x000fc800078ef807 */
[----:B------:R-:W-:Y:S01]  /*1220*/  @!P2 LOP3.LUT R19, R13, 0x100000, RZ, 0xfc, !PT ;  /* 0x001000000d13a812 */ /* 0x000fe200078efcff */
[----:B0-----:R-:W-:-:S08]  /*1230*/  DFMA R8, R16, -R2, 1 ;  /* 0x3ff000001008742b */ /* 0x001fd00000000802 */
[----:B------:R-:W-:-:S08]  /*1240*/  DFMA R8, R8, R8, R8 ;  /* 0x000000080808722b */ /* 0x000fd00000000008 */
[----:B------:R-:W-:Y:S01]  /*1250*/  DFMA R16, R16, R8, R16 ;  /* 0x000000081010722b */ /* 0x000fe20000000010 */
[----:B------:R-:W-:Y:S02]  /*1260*/  SEL R9, R12, 0x63400000, !P1 ;  /* 0x634000000c097807 */ /* 0x000fe40004800000 */
[----:B------:R-:W-:Y:S02]  /*1270*/  MOV R8, R6 ;  /* 0x0000000600087202 */ /* 0x000fe40000000f00 */
[----:B------:R-:W-:-:S03]  /*1280*/  LOP3.LUT R9, R9, 0x800fffff, R7, 0xf8, !PT ;  /* 0x800fffff09097812 */ /* 0x000fc600078ef807 */
[----:B------:R-:W-:-:S03]  /*1290*/  DFMA R20, R16, -R2, 1 ;  /* 0x3ff000001014742b */ /* 0x000fc60000000802 */
[----:B------:R-:W-:-:S05]  /*12a0*/  @!P2 DFMA R8, R8, 2, -R18 ;  /* 0x400000000808a82b */ /* 0x000fca0000000812 */
[----:B------:R-:W-:Y:S01]  /*12b0*/  DFMA R16, R16, R20, R16 ;  /* 0x000000141010722b */ /* 0x000fe20000000010 */
[----:B------:R-:W-:Y:S02]  /*12c0*/  IMAD.MOV.U32 R21, RZ, RZ, R11 ;  /* 0x000000ffff157224 */ /* 0x000fe400078e000b */
[----:B------:R-:W-:Y:S01]  /*12d0*/  IMAD.MOV.U32 R20, RZ, RZ, R14 ;  /* 0x000000ffff147224 */ /* 0x000fe200078e000e */
[----:B------:R-:W-:Y:S02]  /*12e0*/  @!P0 LOP3.LUT R20, R3, 0x7ff00000, RZ, 0xc0, !PT ;  /* 0x7ff0000003148812 */ /* 0x000fe400078ec0ff */
[----:B------:R-:W-:Y:S02]  /*12f0*/  @!P2 LOP3.LUT R21, R9, 0x7ff00000, RZ, 0xc0, !PT ;  /* 0x7ff000000915a812 */ /* 0x000fe400078ec0ff */
[----:B------:R-:W-:Y:S01]  /*1300*/  DMUL R18, R16, R8 ;  /* 0x0000000810127228 */ /* 0x000fe20000000000 */
[----:B------:R-:W-:Y:S02]  /*1310*/  VIADD R22, R20, 0xffffffff ;  /* 0xffffffff14167836 */ /* 0x000fe40000000000 */
[----:B------:R-:W-:-:S05]  /*1320*/  VIADD R13, R21, 0xffffffff ;  /* 0xffffffff150d7836 */ /* 0x000fca0000000000 */
[----:B------:R-:W-:Y:S01]  /*1330*/  DFMA R14, R18, -R2, R8 ;  /* 0x80000002120e722b */ /* 0x000fe20000000008 */
[----:B------:R-:W-:-:S04]  /*1340*/  ISETP.GT.U32.AND P0, PT, R13, 0x7feffffe, PT ;  /* 0x7feffffe0d00780c */ /* 0x000fc80003f04070 */
[----:B------:R-:W-:-:S03]  /*1350*/  ISETP.GT.U32.OR P0, PT, R22, 0x7feffffe, P0 ;  /* 0x7feffffe1600780c */ /* 0x000fc60000704470 */
[----:B------:R-:W-:-:S10]  /*1360*/  DFMA R14, R16, R14, R18 ;  /* 0x0000000e100e722b */ /* 0x000fd40000000012 */
[----:B------:R-:W-:Y:S05]  /*1370*/  @P0 BRA `(.L_x_16) ;  /* 0x00000000006c0947 */ /* 0x000fea0003800000 */
[----:B------:R-:W-:-:S04]  /*1380*/  LOP3.LUT R16, R5, 0x7ff00000, RZ, 0xc0, !PT ;  /* 0x7ff0000005107812 */ /* 0x000fc800078ec0ff */
[CC--:B------:R-:W-:Y:S02]  /*1390*/  VIADDMNMX R6, R11.reuse, -R16.reuse, 0xb9600000, !PT ;  /* 0xb96000000b067446 */ /* 0x0c0fe40007800910 */
[----:B------:R-:W-:Y:S02]  /*13a0*/  ISETP.GE.U32.AND P0, PT, R11, R16, PT ;  /* 0x000000100b00720c */ /* 0x000fe40003f06070 */
[----:B------:R-:W-:Y:S02]  /*13b0*/  VIMNMX R6, PT, PT, R6, 0x46a00000, PT ;  /* 0x46a0000006067848 */ /* 0x000fe40003fe0100 */
[----:B------:R-:W-:-:S04]  /*13c0*/  SEL R11, R12, 0x63400000, !P0 ;  /* 0x634000000c0b7807 */ /* 0x000fc80004000000 */
[----:B------:R-:W-:Y:S01]  /*13d0*/  IADD3 R11, PT, PT, -R11, R6, RZ ;  /* 0x000000060b0b7210 */ /* 0x000fe20007ffe1ff */
[----:B------:R-:W-:-:S04]  /*13e0*/  IMAD.MOV.U32 R6, RZ, RZ, RZ ;  /* 0x000000ffff067224 */ /* 0x000fc800078e00ff */
[----:B------:R-:W-:-:S06]  /*13f0*/  VIADD R7, R11, 0x7fe00000 ;  /* 0x7fe000000b077836 */ /* 0x000fcc0000000000 */
[----:B------:R-:W-:-:S10]  /*1400*/  DMUL R12, R14, R6 ;  /* 0x000000060e0c7228 */ /* 0x000fd40000000000 */
[----:B------:R-:W-:-:S13]  /*1410*/  FSETP.GTU.AND P0, PT, |R13|, 1.469367938527859385e-39, PT ;  /* 0x001000000d00780b */ /* 0x000fda0003f0c200 */
[----:B------:R-:W-:Y:S05]  /*1420*/  @P0 BRA `(.L_x_17) ;  /* 0x0000000000940947 */ /* 0x000fea0003800000 */
[----:B------:R-:W-:Y:S01]  /*1430*/  DFMA R2, R14, -R2, R8 ;  /* 0x800000020e02722b */ /* 0x000fe20000000008 */
[----:B------:R-:W-:-:S09]  /*1440*/  IMAD.MOV.U32 R6, RZ, RZ, RZ ;  /* 0x000000ffff067224 */ /* 0x000fd200078e00ff */
[C---:B------:R-:W-:Y:S02]  /*1450*/  FSETP.NEU.AND P0, PT, R3.reuse, RZ, PT ;  /* 0x000000ff0300720b */ /* 0x040fe40003f0d000 */
[----:B------:R-:W-:-:S04]  /*1460*/  LOP3.LUT R5, R3, 0x80000000, R5, 0x48, !PT ;  /* 0x8000000003057812 */ /* 0x000fc800078e4805 */
[----:B------:R-:W-:-:S07]  /*1470*/  LOP3.LUT R7, R5, R7, RZ, 0xfc, !PT ;  /* 0x0000000705077212 */ /* 0x000fce00078efcff */
[----:B------:R-:W-:Y:S05]  /*1480*/  @!P0 BRA `(.L_x_17) ;  /* 0x00000000007c8947 */ /* 0x000fea0003800000 */
[----:B------:R-:W-:Y:S01]  /*1490*/  IMAD.MOV R3, RZ, RZ, -R11 ;  /* 0x000000ffff037224 */ /* 0x000fe200078e0a0b */
[----:B------:R-:W-:Y:S01]  /*14a0*/  DMUL.RP R6, R14, R6 ;  /* 0x000000060e067228 */ /* 0x000fe20000008000 */
[----:B------:R-:W-:-:S06]  /*14b0*/  IMAD.MOV.U32 R2, RZ, RZ, RZ ;  /* 0x000000ffff027224 */ /* 0x000fcc00078e00ff */
[----:B------:R-:W-:-:S03]  /*14c0*/  DFMA R2, R12, -R2, R14 ;  /* 0x800000020c02722b */ /* 0x000fc6000000000e */
[----:B------:R-:W-:-:S03]  /*14d0*/  LOP3.LUT R5, R7, R5, RZ, 0x3c, !PT ;  /* 0x0000000507057212 */ /* 0x000fc600078e3cff */
[----:B------:R-:W-:-:S04]  /*14e0*/  IADD3 R2, PT, PT, -R11, -0x43300000, RZ ;  /* 0xbcd000000b027810 */ /* 0x000fc80007ffe1ff */
[----:B------:R-:W-:-:S04]  /*14f0*/  FSETP.NEU.AND P0, PT, |R3|, R2, PT ;  /* 0x000000020300720b */ /* 0x000fc80003f0d200 */
[----:B------:R-:W-:Y:S02]  /*1500*/  FSEL R12, R6, R12, !P0 ;  /* 0x0000000c060c7208 */ /* 0x000fe40004000000 */
[----:B------:R-:W-:Y:S01]  /*1510*/  FSEL R13, R5, R13, !P0 ;  /* 0x0000000d050d7208 */ /* 0x000fe20004000000 */
[----:B------:R-:W-:Y:S06]  /*1520*/  BRA `(.L_x_17) ;  /* 0x0000000000547947 */ /* 0x000fec0003800000 */
.L_x_16:
[----:B------:R-:W-:-:S14]  /*1530*/  DSETP.NAN.AND P0, PT, R6, R6, PT ;  /* 0x000000060600722a */ /* 0x000fdc0003f08000 */
[----:B------:R-:W-:Y:S05]  /*1540*/  @P0 BRA `(.L_x_18) ;  /* 0x0000000000440947 */ /* 0x000fea0003800000 */
[----:B------:R-:W-:-:S14]  /*1550*/  DSETP.NAN.AND P0, PT, R4, R4, PT ;  /* 0x000000040400722a */ /* 0x000fdc0003f08000 */
[----:B------:R-:W-:Y:S05]  /*1560*/  @P0 BRA `(.L_x_19) ;  /* 0x0000000000300947 */ /* 0x000fea0003800000 */
[----:B------:R-:W-:Y:S01]  /*1570*/  ISETP.NE.AND P0, PT, R21, R20, PT ;  /* 0x000000141500720c */ /* 0x000fe20003f05270 */
[----:B------:R-:W-:Y:S01]  /*1580*/  IMAD.MOV.U32 R13, RZ, RZ, -0x80000 ;  /* 0xfff80000ff0d7424 */ /* 0x000fe200078e00ff */
[----:B------:R-:W-:-:S11]  /*1590*/  MOV R12, 0x0 ;  /* 0x00000000000c7802 */ /* 0x000fd60000000f00 */
[----:B------:R-:W-:Y:S05]  /*15a0*/  @!P0 BRA `(.L_x_17) ;  /* 0x0000000000348947 */ /* 0x000fea0003800000 */
[----:B------:R-:W-:Y:S02]  /*15b0*/  ISETP.NE.AND P0, PT, R21, 0x7ff00000, PT ;  /* 0x7ff000001500780c */ /* 0x000fe40003f05270 */
[----:B------:R-:W-:Y:S02]  /*15c0*/  LOP3.LUT R13, R7, 0x80000000, R5, 0x48, !PT ;  /* 0x80000000070d7812 */ /* 0x000fe400078e4805 */
[----:B------:R-:W-:-:S13]  /*15d0*/  ISETP.EQ.OR P0, PT, R20, RZ, !P0 ;  /* 0x000000ff1400720c */ /* 0x000fda0004702670 */
[----:B------:R-:W-:Y:S01]  /*15e0*/  @P0 LOP3.LUT R2, R13, 0x7ff00000, RZ, 0xfc, !PT ;  /* 0x7ff000000d020812 */ /* 0x000fe200078efcff */
[----:B------:R-:W-:Y:S02]  /*15f0*/  @!P0 IMAD.MOV.U32 R12, RZ, RZ, RZ ;  /* 0x000000ffff0c8224 */ /* 0x000fe400078e00ff */
[----:B------:R-:W-:Y:S02]  /*1600*/  @P0 IMAD.MOV.U32 R12, RZ, RZ, RZ ;  /* 0x000000ffff0c0224 */ /* 0x000fe400078e00ff */
[----:B------:R-:W-:Y:S01]  /*1610*/  @P0 IMAD.MOV.U32 R13, RZ, RZ, R2 ;  /* 0x000000ffff0d0224 */ /* 0x000fe200078e0002 */
[----:B------:R-:W-:Y:S06]  /*1620*/  BRA `(.L_x_17) ;  /* 0x0000000000147947 */ /* 0x000fec0003800000 */
.L_x_19:
[----:B------:R-:W-:Y:S01]  /*1630*/  LOP3.LUT R13, R5, 0x80000, RZ, 0xfc, !PT ;  /* 0x00080000050d7812 */ /* 0x000fe200078efcff */
[----:B------:R-:W-:Y:S01]  /*1640*/  IMAD.MOV.U32 R12, RZ, RZ, R4 ;  /* 0x000000ffff0c7224 */ /* 0x000fe200078e0004 */
[----:B------:R-:W-:Y:S06]  /*1650*/  BRA `(.L_x_17) ;  /* 0x0000000000087947 */ /* 0x000fec0003800000 */
.L_x_18:
[----:B------:R-:W-:Y:S02]  /*1660*/  LOP3.LUT R13, R7, 0x80000, RZ, 0xfc, !PT ;  /* 0x00080000070d7812 */ /* 0x000fe400078efcff */
[----:B------:R-:W-:-:S07]  /*1670*/  MOV R12, R6 ;  /* 0x00000006000c7202 */ /* 0x000fce0000000f00 */
.L_x_17:
[----:B------:R-:W-:Y:S05]  /*1680*/  BSYNC.RECONVERGENT B1 ;  /* 0x0000000000017941 */ /* 0x000fea0003800200 */
.L_x_15:
[----:B------:R-:W-:Y:S02]  /*1690*/  IMAD.MOV.U32 R11, RZ, RZ, 0x0 ;  /* 0x00000000ff0b7424 */ /* 0x000fe400078e00ff */
[----:B------:R-:W-:Y:S02]  /*16a0*/  IMAD.MOV.U32 R2, RZ, RZ, R12 ;  /* 0x000000ffff027224 */ /* 0x000fe400078e000c */
[----:B------:R-:W-:Y:S01]  /*16b0*/  IMAD.MOV.U32 R3, RZ, RZ, R13 ;  /* 0x000000ffff037224 */ /* 0x000fe200078e000d */
[----:B------:R-:W-:Y:S06]  /*16c0*/  RET.REL.NODEC R10 `(_Z11SobelKernelPdS_S_jj) ;  /* 0xffffffe80a4c7950 */ /* 0x000fec0003c3ffff */
        .weak           $__internal_1_$__cuda_sm20_dsqrt_rn_f64_mediumpath_v1
        .type           $__internal_1_$__cuda_sm20_dsqrt_rn_f64_mediumpath_v1,@function
        .size           $__internal_1_$__cuda_sm20_dsqrt_rn_f64_mediumpath_v1,(.L_x_124 - $__internal_1_$__cuda_sm20_dsqrt_rn_f64_mediumpath_v1)
$__internal_1_$__cuda_sm20_dsqrt_rn_f64_mediumpath_v1:
[----:B------:R-:W-:Y:S01]  /*16d0*/  ISETP.GE.U32.AND P0, PT, R8, -0x3400000, PT ;  /* 0xfcc000000800780c */ /* 0x000fe20003f06070 */
[----:B------:R-:W-:Y:S01]  /*16e0*/  BSSY.RECONVERGENT B1, `(.L_x_20) ;  /* 0x0000024000017945 */ /* 0x000fe20003800200 */
[----:B------:R-:W-:-:S11]  /*16f0*/  IMAD.MOV.U32 R11, RZ, RZ, R17 ;  /* 0x000000ffff0b7224 */ /* 0x000fd600078e0011 */
[----:B------:R-:W-:Y:S05]  /*1700*/  @!P0 BRA `(.L_x_21) ;  /* 0x0000000000208947 */ /* 0x000fea0003800000 */
[----:B------:R-:W-:-:S10]  /*1710*/  DFMA.RM R10, R14, R10, R12 ;  /* 0x0000000a0e0a722b */ /* 0x000fd4000000400c */
[----:B------:R-:W-:-:S04]  /*1720*/  IADD3 R4, P0, PT, R10, 0x1, RZ ;  /* 0x000000010a047810 */ /* 0x000fc80007f1e0ff */
[----:B------:R-:W-:-:S06]  /*1730*/  IADD3.X R5, PT, PT, RZ, R11, RZ, P0, !PT ;  /* 0x0000000bff057210 */ /* 0x000fcc00007fe4ff */
[----:B------:R-:W-:-:S08]  /*1740*/  DFMA.RP R6, -R10, R4, R6 ;  /* 0x000000040a06722b */ /* 0x000fd00000008106 */
[----:B------:R-:W-:-:S06]  /*1750*/  DSETP.GT.AND P0, PT, R6, RZ, PT ;  /* 0x000000ff0600722a */ /* 0x000fcc0003f04000 */
[----:B------:R-:W-:Y:S02]  /*1760*/  FSEL R4, R4, R10, P0 ;  /* 0x0000000a04047208 */ /* 0x000fe40000000000 */
[----:B------:R-:W-:Y:S01]  /*1770*/  FSEL R5, R5, R11, P0 ;  /* 0x0000000b05057208 */ /* 0x000fe20000000000 */
[----:B------:R-:W-:Y:S06]  /*1780*/  BRA `(.L_x_22) ;  /* 0x0000000000647947 */ /* 0x000fec0003800000 */
.L_x_21:
[----:B------:R-:W-:-:S14]  /*1790*/  DSETP.NE.AND P0, PT, R6, RZ, PT ;  /* 0x000000ff0600722a */ /* 0x000fdc0003f05000 */
[----:B------:R-:W-:Y:S05]  /*17a0*/  @!P0 BRA `(.L_x_23) ;  /* 0x0000000000588947 */ /* 0x000fea0003800000 */
[----:B------:R-:W-:-:S13]  /*17b0*/  ISETP.GE.AND P0, PT, R7, RZ, PT ;  /* 0x000000ff0700720c */ /* 0x000fda0003f06270 */
[----:B------:R-:W-:Y:S02]  /*17c0*/  @!P0 IMAD.MOV.U32 R4, RZ, RZ, 0x0 ;  /* 0x00000000ff048424 */ /* 0x000fe400078e00ff */
[----:B------:R-:W-:Y:S01]  /*17d0*/  @!P0 IMAD.MOV.U32 R5, RZ, RZ, -0x80000 ;  /* 0xfff80000ff058424 */ /* 0x000fe200078e00ff */
[----:B------:R-:W-:Y:S06]  /*17e0*/  @!P0 BRA `(.L_x_22) ;  /* 0x00000000004c8947 */ /* 0x000fec0003800000 */
[----:B------:R-:W-:-:S13]  /*17f0*/  ISETP.GT.AND P0, PT, R7, 0x7fefffff, PT ;  /* 0x7fefffff0700780c */ /* 0x000fda0003f04270 */
[----:B------:R-:W-:Y:S05]  /*1800*/  @P0 BRA `(.L_x_23) ;  /* 0x0000000000400947 */ /* 0x000fea0003800000 */
[----:B------:R-:W-:Y:S01]  /*1810*/  DMUL R6, R6, 8.11296384146066816958e+31 ;  /* 0x4690000006067828 */ /* 0x000fe20000000000 */
[----:B------:R-:W-:Y:S01]  /*1820*/  IMAD.MOV.U32 R4, RZ, RZ, RZ ;  /* 0x000000ffff047224 */ /* 0x000fe200078e00ff */
[----:B------:R-:W-:Y:S01]  /*1830*/  MOV R11, 0x3fd80000 ;  /* 0x3fd80000000b7802 */ /* 0x000fe20000000f00 */
[----:B------:R-:W-:-:S03]  /*1840*/  IMAD.MOV.U32 R10, RZ, RZ, 0x0 ;  /* 0x00000000ff0a7424 */ /* 0x000fc600078e00ff */
[----:B------:R-:W0:Y:S02]  /*1850*/  MUFU.RSQ64H R5, R7 ;  /* 0x0000000700057308 */ /* 0x000e240000001c00 */
[----:B0-----:R-:W-:-:S08]  /*1860*/  DMUL R8, R4, R4 ;  /* 0x0000000404087228 */ /* 0x001fd00000000000 */
[----:B------:R-:W-:-:S08]  /*1870*/  DFMA R8, R6, -R8, 1 ;  /* 0x3ff000000608742b */ /* 0x000fd00000000808 */
[----:B------:R-:W-:Y:S02]  /*1880*/  DFMA R10, R8, R10, 0.5 ;  /* 0x3fe00000080a742b */ /* 0x000fe4000000000a */
[----:B------:R-:W-:-:S08]  /*1890*/  DMUL R8, R4, R8 ;  /* 0x0000000804087228 */ /* 0x000fd00000000000 */
[----:B------:R-:W-:-:S08]  /*18a0*/  DFMA R8, R10, R8, R4 ;  /* 0x000000080a08722b */ /* 0x000fd00000000004 */
[----:B------:R-:W-:Y:S02]  /*18b0*/  DMUL R4, R6, R8 ;  /* 0x0000000806047228 */ /* 0x000fe40000000000 */
[----:B------:R-:W-:-:S06]  /*18c0*/  VIADD R9, R9, 0xfff00000 ;  /* 0xfff0000009097836 */ /* 0x000fcc0000000000 */
[----:B------:R-:W-:-:S08]  /*18d0*/  DFMA R10, R4, -R4, R6 ;  /* 0x80000004040a722b */ /* 0x000fd00000000006 */
[----:B------:R-:W-:-:S10]  /*18e0*/  DFMA R4, R8, R10, R4 ;  /* 0x0000000a0804722b */ /* 0x000fd40000000004 */
[----:B------:R-:W-:Y:S01]  /*18f0*/  VIADD R5, R5, 0xfcb00000 ;  /* 0xfcb0000005057836 */ /* 0x000fe20000000000 */
[----:B------:R-:W-:Y:S06]  /*1900*/  BRA `(.L_x_22) ;  /* 0x0000000000047947 */ /* 0x000fec0003800000 */
.L_x_23:
[----:B------:R-:W-:-:S11]  /*1910*/  DADD R4, R6, R6 ;  /* 0x0000000006047229 */ /* 0x000fd60000000006 */
.L_x_22:
[----:B------:R-:W-:Y:S05]  /*1920*/  BSYNC.RECONVERGENT B1 ;  /* 0x0000000000017941 */ /* 0x000fea0003800200 */
.L_x_20:
[----:B------:R-:W-:-:S04]  /*1930*/  IMAD.MOV.U32 R3, RZ, RZ, 0x0 ;  /* 0x00000000ff037424 */ /* 0x000fc800078e00ff */
[----:B------:R-:W-:Y:S05]  /*1940*/  RET.REL.NODEC R2 `(_Z11SobelKernelPdS_S_jj) ;  /* 0xffffffe402ac7950 */ /* 0x000fea0003c3ffff */
.L_x_24:
        /* <DEDUP_REMOVED lines=11> */
.L_x_124:


//--------------------- .text._Z12GaussKernel8PdS_jj --------------------------
	.section	.text._Z12GaussKernel8PdS_jj,"ax",@progbits
	.align	128
        .global         _Z12GaussKernel8PdS_jj
        .type           _Z12GaussKernel8PdS_jj,@function
        .size           _Z12GaussKernel8PdS_jj,(.L_x_125 - _Z12GaussKernel8PdS_jj)
        .other          _Z12GaussKernel8PdS_jj,@"STO_CUDA_ENTRY STV_DEFAULT"
_Z12GaussKernel8PdS_jj:
.text._Z12GaussKernel8PdS_jj:
[----:B------:R-:W-:Y:S01]  /*0000*/  LDC R1, c[0x0][0x37c] ;  /* 0x0000df00ff017b82 */ /* 0x000fe20000000800 */
[----:B------:R-:W0:Y:S07]  /*0010*/  S2R R11, SR_CTAID.X ;  /* 0x00000000000b7919 */ /* 0x000e2e0000002500 */
[----:B------:R-:W1:Y:S01]  /*0020*/  S2UR UR9, SR_CTAID.Y ;  /* 0x00000000000979c3 */ /* 0x000e620000002600 */
[----:B------:R-:W2:Y:S01]  /*0030*/  LDCU UR4, c[0x0][0x360] ;  /* 0x00006c00ff0477ac */ /* 0x000ea20008000800 */
[----:B------:R-:W0:Y:S06]  /*0040*/  S2R R0, SR_TID.X ;  /* 0x0000000000007919 */ /* 0x000e2c0000002100 */
[----:B------:R-:W3:Y:S01]  /*0050*/  LDC.64 R8, c[0x0][0x390] ;  /* 0x0000e400ff087b82 */ /* 0x000ee20000000a00 */
[----:B--2---:R-:W-:-:S02]  /*0060*/  UIADD3 UR4, UPT, UPT, UR4, -0x4, URZ ;  /* 0xfffffffc04047890 */ /* 0x004fc4000fffe0ff */
[----:B-1----:R-:W-:-:S06]  /*0070*/  USHF.L.U32 UR8, UR9, 0x3, URZ ;  /* 0x0000000309087899 */ /* 0x002fcc00080006ff */
[----:B---3--:R-:W-:Y:S01]  /*0080*/  ISETP.LE.U32.AND P0, PT, R9, UR8, PT ;  /* 0x0000000809007c0c */ /* 0x008fe2000bf03070 */
[----:B0-----:R-:W-:-:S05]  /*0090*/  IMAD R11, R11, UR4, R0 ;  /* 0x000000040b0b7c24 */ /* 0x001fca000f8e0200 */
[----:B------:R-:W-:-:S13]  /*00a0*/  ISETP.GE.U32.OR P0, PT, R11, R8, P0 ;  /* 0x000000080b00720c */ /* 0x000fda0000706470 */
[----:B------:R-:W-:Y:S05]  /*00b0*/  @P0 EXIT ;  /* 0x000000000000094d */ /* 0x000fea0003800000 */
[C---:B------:R-:W-:Y:S01]  /*00c0*/  VIADD R2, R8.reuse, 0xfffffffd ;  /* 0xfffffffd08027836 */ /* 0x040fe20000000000 */
[----:B------:R-:W0:Y:S01]  /*00d0*/  LDCU.64 UR6, c[0x0][0x358] ;  /* 0x00006b00ff0677ac */ /* 0x000e220008000a00 */
[----:B------:R-:W-:-:S03]  /*00e0*/  IMAD R15, R8, UR8, R11 ;  /* 0x00000008080f7c24 */ /* 0x000fc6000f8e020b */
[----:B------:R-:W-:-:S04]  /*00f0*/  ISETP.GT.U32.AND P0, PT, R11, R2, PT ;  /* 0x000000020b00720c */ /* 0x000fc80003f04070 */
[----:B------:R-:W-:-:S13]  /*0100*/  ISETP.GT.U32.AND P0, PT, R11, 0x1, !P0 ;  /* 0x000000010b00780c */ /* 0x000fda0004704070 */
[----:B------:R-:W1:Y:S02]  /*0110*/  @!P0 LDC.64 R2, c[0x0][0x380] ;  /* 0x0000e000ff028b82 */ /* 0x000e640000000a00 */
[----:B-1----:R-:W-:-:S05]  /*0120*/  @!P0 IMAD.WIDE.U32 R2, R15, 0x8, R2 ;  /* 0x000000080f028825 */ /* 0x002fca00078e0002 */
[----:B0-----:R0:W-:Y:S01]  /*0130*/  @!P0 STG.E.64 desc[UR6][R2.64], RZ ;  /* 0x000000ff02008986 */ /* 0x0011e2000c101b06 */
[----:B------:R-:W-:Y:S05]  /*0140*/  @!P0 EXIT ;  /* 0x000000000000894d */ /* 0x000fea0003800000 */
[----:B------:R-:W1:Y:S01]  /*0150*/  LDC.64 R12, c[0x0][0x380] ;  /* 0x0000e000ff0c7b82 */ /* 0x000e620000000a00 */
[----:B------:R-:W-:Y:S01]  /*0160*/  ISETP.NE.AND P0, PT, RZ, UR9, PT ;  /* 0x00000009ff007c0c */ /* 0x000fe2000bf05270 */
[----:B------:R-:W2:Y:S01]  /*0170*/  LDCU UR5, c[0x0][0x364] ;  /* 0x00006c80ff0577ac */ /* 0x000ea20008000800 */
[----:B0-----:R-:W-:-:S05]  /*0180*/  IMAD.IADD R3, R15, 0x1, R8 ;  /* 0x000000010f037824 */ /* 0x001fca00078e0208 */
[----:B------:R-:W0:Y:S01]  /*0190*/  LDC.64 R4, c[0x0][0x388] ;  /* 0x0000e200ff047b82 */ /* 0x000e220000000a00 */
[----:B--2---:R-:W-:Y:S01]  /*01a0*/  UIADD3 UR5, UPT, UPT, UR5, -0x1, URZ ;  /* 0xffffffff05057890 */ /* 0x004fe2000fffe0ff */
[----:B-1----:R-:W-:-:S03]  /*01b0*/  IMAD.WIDE.U32 R6, R15, 0x8, R12 ;  /* 0x000000080f067825 */ /* 0x002fc600078e000c */
[----:B------:R-:W-:Y:S01]  /*01c0*/  UISETP.NE.AND UP0, UPT, UR9, UR5, UPT ;  /* 0x000000050900728c */ /* 0x000fe2000bf05270 */
[----:B------:R-:W-:Y:S01]  /*01d0*/  IMAD.WIDE.U32 R16, R3, 0x8, R12 ;  /* 0x0000000803107825 */ /* 0x000fe200078e000c */
[----:B------:R1:W-:Y:S04]  /*01e0*/  @!P0 STG.E.64 desc[UR6][R6.64], RZ ;  /* 0x000000ff06008986 */ /* 0x0003e8000c101b06 */
[----:B------:R1:W-:Y:S03]  /*01f0*/  @!P0 STG.E.64 desc[UR6][R16.64], RZ ;  /* 0x000000ff10008986 */ /* 0x0003e6000c101b06 */
[----:B0-----:R-:W-:Y:S05]  /*0200*/  BRA.U UP0, `(.L_x_25) ;  /* 0x00000001001c7547 */ /* 0x001fea000b800000 */
[----:B------:R-:W-:-:S04]  /*0210*/  VIADD R2, R9, 0xfffffffe ;  /* 0xfffffffe09027836 */ /* 0x000fc80000000000 */
[----:B------:R-:W-:-:S05]  /*0220*/  IMAD R11, R2, R8, R11 ;  /* 0x00000008020b7224 */ /* 0x000fca00078e020b */
[C---:B-1----:R-:W-:Y:S01]  /*0230*/  IADD3 R17, PT, PT, R11.reuse, R8, RZ ;  /* 0x000000080b117210 */ /* 0x042fe20007ffe0ff */
[----:B------:R-:W-:-:S04]  /*0240*/  IMAD.WIDE R10, R11, 0x8, R12 ;  /* 0x000000080b0a7825 */ /* 0x000fc800078e020c */
[----:B------:R-:W-:Y:S01]  /*0250*/  IMAD.WIDE.U32 R12, R17, 0x8, R12 ;  /* 0x00000008110c7825 */ /* 0x000fe200078e000c */
[----:B------:R0:W-:Y:S04]  /*0260*/  STG.E.64 desc[UR6][R10.64], RZ ;  /* 0x000000ff0a007986 */ /* 0x0001e8000c101b06 */
[----:B------:R0:W-:Y:S02]  /*0270*/  STG.E.64 desc[UR6][R12.64], RZ ;  /* 0x000000ff0c007986 */ /* 0x0001e4000c101b06 */
.L_x_25:
[----:B------:R-:W-:Y:S01]  /*0280*/  UIADD3 UR5, UPT, UPT, UR8, 0x1, URZ ;  /* 0x0000000108057890 */ /* 0x000fe2000fffe0ff */
[----:B0-----:R-:W-:Y:S01]  /*0290*/  IMAD.WIDE R12, R15, 0x8, R4 ;  /* 0x000000080f0c7825 */ /* 0x001fe200078e0204 */
[----:B------:R-:W-:-:S04]  /*02a0*/  UIADD3 UR9, UPT, UPT, UR8, 0x3, URZ ;  /* 0x0000000308097890 */ /* 0x000fc8000fffe0ff */
[C---:B------:R-:W-:Y:S01]  /*02b0*/  ISETP.LE.U32.AND P3, PT, R9.reuse, UR5, PT ;  /* 0x0000000509007c0c */ /* 0x040fe2000bf63070 */
[----:B------:R-:W-:Y:S01]  /*02c0*/  UIADD3 UR5, UPT, UPT, UR8, 0x2, URZ ;  /* 0x0000000208057890 */ /* 0x000fe2000fffe0ff */
[----:B------:R-:W-:-:S05]  /*02d0*/  ISETP.LE.U32.AND P6, PT, R9, UR9, PT ;  /* 0x0000000909007c0c */ /* 0x000fca000bfc3070 */
[----:B------:R-:W-:Y:S01]  /*02e0*/  ISETP.LE.U32.AND P2, PT, R9, UR5, PT ;  /* 0x0000000509007c0c */ /* 0x000fe2000bf43070 */
[----:B------:R-:W-:-:S05]  /*02f0*/  UIADD3 UR5, UPT, UPT, UR8, 0x4, URZ ;  /* 0x0000000408057890 */ /* 0x000fca000fffe0ff */
[----:B------:R-:W-:Y:S01]  /*0300*/  @P3 IMAD.MOV.U32 R11, RZ, RZ, R3 ;  /* 0x000000ffff0b3224 */ /* 0x000fe200078e0003 */
[----:B------:R-:W-:Y:S01]  /*0310*/  ISETP.LE.U32.AND P5, PT, R9, UR5, PT ;  /* 0x0000000509007c0c */ /* 0x000fe2000bfa3070 */
[----:B------:R-:W-:-:S04]  /*0320*/  @!P3 IMAD.WIDE R18, R8, 0x8, R12 ;  /* 0x000000080812b825 */ /* 0x000fc800078e020c */
[----:B------:R-:W-:Y:S01]  /*0330*/  @!P3 IMAD.IADD R11, R3, 0x1, R8 ;  /* 0x00000001030bb824 */ /* 0x000fe200078e0208 */
[----:B------:R-:W0:Y:S03]  /*0340*/  S2R R15, SR_CgaCtaId ;  /* 0x00000000000f7919 */ /* 0x000e260000008800 */
[C---:B------:R-:W-:Y:S01]  /*0350*/  @!P2 IMAD.WIDE R22, R11.reuse, 0x8, R4 ;  /* 0x000000080b16a825 */ /* 0x040fe200078e0204 */
[----:B------:R-:W2:Y:S03]  /*0360*/  @!P3 LDG.E.64 R18, desc[UR6][R18.64] ;  /* 0x000000061212b981 */ /* 0x000ea6000c1e1b00 */
[----:B------:R-:W-:Y:S01]  /*0370*/  @!P2 IMAD.IADD R11, R11, 0x1, R8 ;  /* 0x000000010b0ba824 */ /* 0x000fe200078e0208 */
[----:B------:R-:W-:Y:S01]  /*0380*/  UIADD3 UR5, UPT, UPT, UR8, 0x5, URZ ;  /* 0x0000000508057890 */ /* 0x000fe2000fffe0ff */
[----:B------:R-:W3:Y:S02]  /*0390*/  @!P2 LDG.E.64 R22, desc[UR6][R22.64] ;  /* 0x000000061616a981 */ /* 0x000ee4000c1e1b00 */
[C-C-:B------:R-:W-:Y:S01]  /*03a0*/  @!P6 IMAD.WIDE R26, R11.reuse, 0x8, R4.reuse ;  /* 0x000000080b1ae825 */ /* 0x140fe200078e0204 */
[----:B------:R-:W-:Y:S01]  /*03b0*/  @!P6 IADD3 R11, PT, PT, R11, R8, RZ ;  /* 0x000000080b0be210 */ /* 0x000fe20007ffe0ff */
[----:B------:R-:W-:Y:S01]  /*03c0*/  UIADD3 UR9, UPT, UPT, UR8, 0x6, URZ ;  /* 0x0000000608097890 */ /* 0x000fe2000fffe0ff */
[----:B------:R-:W-:Y:S01]  /*03d0*/  MOV R2, 0x400 ;  /* 0x0000040000027802 */ /* 0x000fe20000000f00 */
[----:B------:R-:W4:Y:S02]  /*03e0*/  LDG.E.64 R12, desc[UR6][R12.64] ;  /* 0x000000060c0c7981 */ /* 0x000f24000c1e1b00 */
[----:B------:R-:W-:-:S02]  /*03f0*/  @!P5 IMAD.WIDE R28, R11, 0x8, R4 ;  /* 0x000000080b1cd825 */ /* 0x000fc400078e0204 */
[----:B------:R-:W5:Y:S04]  /*0400*/  @!P6 LDG.E.64 R26, desc[UR6][R26.64] ;  /* 0x000000061a1ae981 */ /* 0x000f68000c1e1b00 */
[----:B------:R-:W4:Y:S01]  /*0410*/  @!P5 LDG.E.64 R28, desc[UR6][R28.64] ;  /* 0x000000061c1cd981 */ /* 0x000f22000c1e1b00 */
[C---:B------:R-:W-:Y:S01]  /*0420*/  ISETP.LE.U32.AND P1, PT, R9.reuse, UR5, PT ;  /* 0x0000000509007c0c */ /* 0x040fe2000bf23070 */
[----:B------:R-:W-:Y:S01]  /*0430*/  UIADD3 UR5, UPT, UPT, UR8, 0x7, URZ ;  /* 0x0000000708057890 */ /* 0x000fe2000fffe0ff */
[----:B------:R-:W-:Y:S01]  /*0440*/  ISETP.LE.U32.AND P0, PT, R9, UR9, PT ;  /* 0x0000000909007c0c */ /* 0x000fe2000bf03070 */
[----:B------:R-:W-:Y:S01]  /*0450*/  @!P5 IMAD.IADD R11, R11, 0x1, R8 ;  /* 0x000000010b0bd824 */ /* 0x000fe200078e0208 */
[----:B------:R-:W-:-:S03]  /*0460*/  UIADD3 UR9, UPT, UPT, UR8, 0x8, URZ ;  /* 0x0000000808097890 */ /* 0x000fc6000fffe0ff */
[----:B------:R-:W-:Y:S01]  /*0470*/  ISETP.LE.U32.AND P4, PT, R9, UR5, PT ;  /* 0x0000000509007c0c */ /* 0x000fe2000bf83070 */
[----:B------:R-:W-:Y:S01]  /*0480*/  UIADD3 UR5, UPT, UPT, UR8, 0x9, URZ ;  /* 0x0000000908057890 */ /* 0x000fe2000fffe0ff */
[----:B0-----:R-:W-:-:S04]  /*0490*/  LEA R15, R15, R2, 0x18 ;  /* 0x000000020f0f7211 */ /* 0x001fc800078ec0ff */
[----:B------:R-:W-:-:S04]  /*04a0*/  @!P1 IMAD.WIDE R30, R11, 0x8, R4 ;  /* 0x000000080b1e9825 */ /* 0x000fc800078e0204 */
[----:B------:R-:W-:Y:S02]  /*04b0*/  IMAD R20, R0, 0x60, R15 ;  /* 0x0000006000147824 */ /* 0x000fe400078e020f */
[----:B------:R-:W-:-:S03]  /*04c0*/  @!P1 IMAD.IADD R11, R11, 0x1, R8 ;  /* 0x000000010b0b9824 */ /* 0x000fc600078e0208 */
[----:B------:R-:W-:Y:S01]  /*04d0*/  @P3 STS.64 [R20+0x8], RZ ;  /* 0x000008ff14003388 */ /* 0x000fe20000000a00 */
[----:B------:R-:W-:-:S03]  /*04e0*/  @!P0 IMAD.WIDE R14, R11, 0x8, R4 ;  /* 0x000000080b0e8825 */ /* 0x000fc600078e0204 */
[----:B------:R-:W-:Y:S01]  /*04f0*/  @P2 STS.64 [R20+0x10], RZ ;  /* 0x000010ff14002388 */ /* 0x000fe20000000a00 */
[----:B------:R-:W-:-:S03]  /*0500*/  @!P0 IMAD.IADD R11, R11, 0x1, R8 ;  /* 0x000000010b0b8824 */ /* 0x000fc600078e0208 */
[----:B------:R-:W-:Y:S01]  /*0510*/  @P6 STS.64 [R20+0x18], RZ ;  /* 0x000018ff14006388 */ /* 0x000fe20000000a00 */
[C---:B-1----:R-:W-:Y:S01]  /*0520*/  @!P4 IMAD.WIDE R16, R11.reuse, 0x8, R4 ;  /* 0x000000080b10c825 */ /* 0x042fe200078e0204 */
[----:B------:R-:W-:Y:S02]  /*0530*/  @!P4 IADD3 R11, PT, PT, R11, R8, RZ ;  /* 0x000000080b0bc210 */ /* 0x000fe40007ffe0ff */
[----:B------:R-:W-:Y:S04]  /*0540*/  @P5 STS.64 [R20+0x20], RZ ;  /* 0x000020ff14005388 */ /* 0x000fe80000000a00 */
[----:B------:R-:W4:Y:S04]  /*0550*/  @!P0 LDG.E.64 R14, desc[UR6][R14.64] ;  /* 0x000000060e0e8981 */ /* 0x000f28000c1e1b00 */
[----:B------:R-:W4:Y:S04]  /*0560*/  @!P4 LDG.E.64 R16, desc[UR6][R16.64] ;  /* 0x000000061010c981 */ /* 0x000f28000c1e1b00 */
[----:B--2---:R0:W-:Y:S01]  /*0570*/  @!P3 STS.64 [R20+0x8], R18 ;  /* 0x000008121400b388 */ /* 0x0041e20000000a00 */
[----:B------:R-:W-:Y:S01]  /*0580*/  ISETP.LE.U32.AND P3, PT, R9, UR9, PT ;  /* 0x0000000909007c0c */ /* 0x000fe2000bf63070 */
[----:B------:R-:W-:-:S02]  /*0590*/  UIADD3 UR9, UPT, UPT, UR8, 0xa, URZ ;  /* 0x0000000a08097890 */ /* 0x000fc4000fffe0ff */
[----:B---3--:R1:W-:Y:S01]  /*05a0*/  @!P2 STS.64 [R20+0x10], R22 ;  /* 0x000010161400a388 */ /* 0x0083e20000000a00 */
[----:B------:R-:W-:Y:S01]  /*05b0*/  ISETP.LE.U32.AND P2, PT, R9, UR5, PT ;  /* 0x0000000509007c0c */ /* 0x000fe2000bf43070 */
[----:B------:R-:W-:Y:S02]  /*05c0*/  UIADD3 UR5, UPT, UPT, UR8, 0xb, URZ ;  /* 0x0000000b08057890 */ /* 0x000fe4000fffe0ff */
[----:B0-----:R-:W2:Y:S06]  /*05d0*/  @!P1 LDG.E.64 R18, desc[UR6][R30.64] ;  /* 0x000000061e129981 */ /* 0x001eac000c1e1b00 */
[----:B------:R-:W-:Y:S01]  /*05e0*/  @!P3 IMAD.WIDE R24, R11, 0x8, R4 ;  /* 0x000000080b18b825 */ /* 0x000fe200078e0204 */
[----:B-----5:R0:W-:Y:S01]  /*05f0*/  @!P6 STS.64 [R20+0x18], R26 ;  /* 0x0000181a1400e388 */ /* 0x0201e20000000a00 */
[----:B------:R-:W-:-:S02]  /*0600*/  ISETP.LE.U32.AND P6, PT, R9, UR9, PT ;  /* 0x0000000909007c0c */ /* 0x000fc4000bfc3070 */
[----:B------:R-:W-:Y:S01]  /*0610*/  @!P3 IMAD.IADD R11, R11, 0x1, R8 ;  /* 0x000000010b0bb824 */ /* 0x000fe200078e0208 */
[----:B----4-:R3:W-:Y:S01]  /*0620*/  @!P5 STS.64 [R20+0x20], R28 ;  /* 0x0000201c1400d388 */ /* 0x0107e20000000a00 */
[----:B------:R-:W-:Y:S02]  /*0630*/  ISETP.LE.U32.AND P5, PT, R9, UR5, PT ;  /* 0x0000000509007c0c */ /* 0x000fe4000bfa3070 */
[C---:B-1----:R-:W-:Y:S01]  /*0640*/  @!P2 IMAD.WIDE R22, R11.reuse, 0x8, R4 ;  /* 0x000000080b16a825 */ /* 0x042fe200078e0204 */
[----:B------:R-:W4:Y:S03]  /*0650*/  @!P3 LDG.E.64 R24, desc[UR6][R24.64] ;  /* 0x000000061818b981 */ /* 0x000f26000c1e1b00 */
[----:B------:R-:W-:Y:S02]  /*0660*/  @!P2 IMAD.IADD R11, R11, 0x1, R8 ;  /* 0x000000010b0ba824 */ /* 0x000fe400078e0208 */
[----:B------:R-:W5:Y:S02]  /*0670*/  @!P2 LDG.E.64 R22, desc[UR6][R22.64] ;  /* 0x000000061616a981 */ /* 0x000f64000c1e1b00 */
[----:B0-----:R-:W-:-:S04]  /*0680*/  @!P6 IMAD.WIDE R26, R11, 0x8, R4 ;  /* 0x000000080b1ae825 */ /* 0x001fc800078e0204 */
[----:B------:R-:W-:Y:S02]  /*0690*/  @!P6 IMAD.IADD R11, R11, 0x1, R8 ;  /* 0x000000010b0be824 */ /* 0x000fe400078e0208 */
[----:B------:R-:W3:Y:S02]  /*06a0*/  @!P6 LDG.E.64 R26, desc[UR6][R26.64] ;  /* 0x000000061a1ae981 */ /* 0x000ee4000c1e1b00 */
[----:B------:R-:W-:-:S06]  /*06b0*/  @!P5 IMAD.WIDE R4, R11, 0x8, R4 ;  /* 0x000000080b04d825 */ /* 0x000fcc00078e0204 */
[----:B------:R-:W3:Y:S04]  /*06c0*/  @!P5 LDG.E.64 R4, desc[UR6][R4.64] ;  /* 0x000000060404d981 */ /* 0x000ee8000c1e1b00 */
[----:B------:R0:W-:Y:S04]  /*06d0*/  @P1 STS.64 [R20+0x28], RZ ;  /* 0x000028ff14001388 */ /* 0x0001e80000000a00 */
[----:B------:R0:W-:Y:S04]  /*06e0*/  @P0 STS.64 [R20+0x30], RZ ;  /* 0x000030ff14000388 */ /* 0x0001e80000000a00 */
[----:B------:R0:W-:Y:S04]  /*06f0*/  @P4 STS.64 [R20+0x38], RZ ;  /* 0x000038ff14004388 */ /* 0x0001e80000000a00 */
[----:B------:R0:W-:Y:S04]  /*0700*/  @P3 STS.64 [R20+0x40], RZ ;  /* 0x000040ff14003388 */ /* 0x0001e80000000a00 */
[----:B------:R0:W-:Y:S04]  /*0710*/  @P2 STS.64 [R20+0x48], RZ ;  /* 0x000048ff14002388 */ /* 0x0001e80000000a00 */
[----:B------:R0:W-:Y:S04]  /*0720*/  @P6 STS.64 [R20+0x50], RZ ;  /* 0x000050ff14006388 */ /* 0x0001e80000000a00 */
[----:B------:R0:W-:Y:S04]  /*0730*/  @P5 STS.64 [R20+0x58], RZ ;  /* 0x000058ff14005388 */ /* 0x0001e80000000a00 */
[----:B------:R0:W-:Y:S04]  /*0740*/  STS.64 [R20], R12 ;  /* 0x0000000c14007388 */ /* 0x0001e80000000a00 */
[----:B------:R0:W-:Y:S04]  /*0750*/  @!P0 STS.64 [R20+0x30], R14 ;  /* 0x0000300e14008388 */ /* 0x0001e80000000a00 */
[----:B------:R0:W-:Y:S01]  /*0760*/  @!P4 STS.64 [R20+0x38], R16 ;  /* 0x000038101400c388 */ /* 0x0001e20000000a00 */
[----:B------:R-:W-:Y:S05]  /*0770*/  WARPSYNC.ALL ;  /* 0x0000000000007948 */ /* 0x000fea0003800000 */
[----:B--2---:R0:W-:Y:S04]  /*0780*/  @!P1 STS.64 [R20+0x28], R18 ;  /* 0x0000281214009388 */ /* 0x0041e80000000a00 */
[----:B----4-:R0:W-:Y:S04]  /*0790*/  @!P3 STS.64 [R20+0x40], R24 ;  /* 0x000040181400b388 */ /* 0x0101e80000000a00 */
[----:B-----5:R0:W-:Y:S04]  /*07a0*/  @!P2 STS.64 [R20+0x48], R22 ;  /* 0x000048161400a388 */ /* 0x0201e80000000a00 */
[----:B---3--:R0:W-:Y:S04]  /*07b0*/  @!P6 STS.64 [R20+0x50], R26 ;  /* 0x0000501a1400e388 */ /* 0x0081e80000000a00 */
[----:B------:R0:W-:Y:S01]  /*07c0*/  @!P5 STS.64 [R20+0x58], R4 ;  /* 0x000058041400d388 */ /* 0x0001e20000000a00 */
[----:B------:R-:W-:Y:S01]  /*07d0*/  BAR.SYNC.DEFER_BLOCKING 0x0 ;  /* 0x0000000000007b1d */ /* 0x000fe20000010000 */
[----:B------:R-:W-:-:S13]  /*07e0*/  ISETP.GE.U32.AND P1, PT, R0, UR4, PT ;  /* 0x0000000400007c0c */ /* 0x000fda000bf26070 */
[----:B0-----:R-:W-:Y:S05]  /*07f0*/  @P1 EXIT ;  /* 0x000000000000194d */ /* 0x001fea0003800000 */
[----:B------:R-:W0:Y:S01]  /*0800*/  LDS.128 R8, [R20] ;  /* 0x0000000014087984 */ /* 0x000e220000000c00 */
[----:B------:R-:W0:Y:S01]  /*0810*/  LDCU.128 UR8, c[0x3][URZ] ;  /* 0x00c00000ff0877ac */ /* 0x000e220008000c00 */
[----:B------:R-:W-:Y:S02]  /*0820*/  BSSY.RECONVERGENT B0, `(.L_x_26) ;  /* 0x0000108000007945 */ /* 0x000fe40003800200 */
[----:B------:R-:W1:Y:S01]  /*0830*/  LDS.128 R12, [R20+0x10] ;  /* 0x00001000140c7984 */ /* 0x000e620000000c00 */
[----:B------:R-:W2:Y:S03]  /*0840*/  LDCU.128 UR12, c[0x3][0x10] ;  /* 0x00c00200ff0c77ac */ /* 0x000ea60008000c00 */
[----:B------:R-:W3:Y:S01]  /*0850*/  LDS.128 R28, [R20+0x20] ;  /* 0x00002000141c7984 */ /* 0x000ee20000000c00 */
[----:B------:R-:W4:Y:S03]  /*0860*/  LDCU.128 UR16, c[0x3][0x20] ;  /* 0x00c00400ff1077ac */ /* 0x000f260008000c00 */
[----:B------:R-:W-:Y:S01]  /*0870*/  LDS.128 R16, [R20+0x60] ;  /* 0x0000600014107984 */ /* 0x000fe20000000c00 */
[----:B------:R-:W5:Y:S03]  /*0880*/  LDCU.128 UR20, c[0x3][0x30] ;  /* 0x00c00600ff1477ac */ /* 0x000f660008000c00 */
[----:B------:R-:W4:Y:S01]  /*0890*/  LDS.128 R24, [R20+0x30] ;  /* 0x0000300014187984 */ /* 0x000f220000000c00 */
[----:B------:R-:W5:Y:S01]  /*08a0*/  LDCU.128 UR24, c[0x3][0x40] ;  /* 0x00c00800ff1877ac */ /* 0x000f620008000c00 */
[----:B------:R-:W5:Y:S01]  /*08b0*/  LDCU.64 UR4, c[0x3][0xc0] ;  /* 0x00c01800ff0477ac */ /* 0x000f620008000a00 */
[----:B0-----:R-:W-:-:S02]  /*08c0*/  DFMA R8, R8, UR8, RZ ;  /* 0x0000000808087c2b */ /* 0x001fc400080000ff */
[----:B-1----:R-:W-:-:S06]  /*08d0*/  DFMA R32, R14, UR8, RZ ;  /* 0x000000080e207c2b */ /* 0x002fcc00080000ff */
[C---:B------:R-:W-:Y:S02]  /*08e0*/  DFMA R8, R10.reuse, UR10, R8 ;  /* 0x0000000a0a087c2b */ /* 0x040fe40008000008 */
[----:B------:R-:W-:Y:S02]  /*08f0*/  DFMA R10, R10, UR8, RZ ;  /* 0x000000080a0a7c2b */ /* 0x000fe400080000ff */
[----:B---3--:R-:W-:Y:S02]  /*0900*/  DFMA R32, R28, UR10, R32 ;  /* 0x0000000a1c207c2b */ /* 0x008fe40008000020 */
[----:B------:R-:W-:Y:S02]  /*0910*/  DFMA R22, R30, UR8, RZ ;  /* 0x000000081e167c2b */ /* 0x000fe400080000ff */
[C---:B--2---:R-:W-:Y:S02]  /*0920*/  DFMA R8, R12.reuse, UR12, R8 ;  /* 0x0000000c0c087c2b */ /* 0x044fe40008000008 */
[----:B------:R-:W-:-:S02]  /*0930*/  DFMA R36, R12, UR10, R10 ;  /* 0x0000000a0c247c2b */ /* 0x000fc4000800000a */
[----:B------:R-:W-:Y:S02]  /*0940*/  DFMA R12, R12, UR8, RZ ;  /* 0x000000080c0c7c2b */ /* 0x000fe400080000ff */
[----:B------:R-:W-:Y:S02]  /*0950*/  DFMA R32, R30, UR12, R32 ;  /* 0x0000000c1e207c2b */ /* 0x000fe40008000020 */
[C---:B------:R-:W-:Y:S02]  /*0960*/  DFMA R4, R14.reuse, UR14, R8 ;  /* 0x0000000e0e047c2b */ /* 0x040fe40008000008 */
[----:B------:R-:W0:Y:S01]  /*0970*/  LDS.128 R8, [R20+0x70] ;  /* 0x0000700014087984 */ /* 0x000e220000000c00 */
[C---:B------:R-:W-:Y:S02]  /*0980*/  DFMA R36, R14.reuse, UR12, R36 ;  /* 0x0000000c0e247c2b */ /* 0x040fe40008000024 */
[----:B------:R-:W-:Y:S02]  /*0990*/  DFMA R12, R14, UR10, R12 ;  /* 0x0000000a0e0c7c2b */ /* 0x000fe4000800000c */
[----:B----4-:R-:W-:-:S02]  /*09a0*/  DFMA R32, R24, UR14, R32 ;  /* 0x0000000e18207c2b */ /* 0x010fc40008000020 */
[C---:B------:R-:W-:Y:S02]  /*09b0*/  DFMA R4, R28.reuse, UR16, R4 ;  /* 0x000000101c047c2b */ /* 0x040fe40008000004 */
[C---:B------:R-:W-:Y:S02]  /*09c0*/  DFMA R36, R28.reuse, UR14, R36 ;  /* 0x0000000e1c247c2b */ /* 0x040fe40008000024 */
[C---:B------:R-:W-:Y:S02]  /*09d0*/  DFMA R34, R28.reuse, UR12, R12 ;  /* 0x0000000c1c227c2b */ /* 0x040fe4000800000c */
[----:B------:R-:W1:Y:S01]  /*09e0*/  LDS.128 R12, [R20+0x40] ;  /* 0x00004000140c7984 */ /* 0x000e620000000c00 */
[----:B------:R-:W-:Y:S02]  /*09f0*/  DFMA R28, R28, UR8, RZ ;  /* 0x000000081c1c7c2b */ /* 0x000fe400080000ff */
[----:B------:R-:W-:Y:S02]  /*0a00*/  DFMA R4, R16, UR18, R4 ;  /* 0x0000001210047c2b */ /* 0x000fe40008000004 */
[----:B------:R-:W-:-:S02]  /*0a10*/  DFMA R36, R30, UR16, R36 ;  /* 0x000000101e247c2b */ /* 0x000fc40008000024 */
[C---:B------:R-:W-:Y:S02]  /*0a20*/  DFMA R34, R30.reuse, UR14, R34 ;  /* 0x0000000e1e227c2b */ /* 0x040fe40008000022 */
[----:B------:R-:W-:Y:S02]  /*0a30*/  DFMA R28, R30, UR10, R28 ;  /* 0x0000000a1e1c7c2b */ /* 0x000fe4000800001c */
[C---:B-----5:R-:W-:Y:S02]  /*0a40*/  DFMA R4, R18.reuse, UR20, R4 ;  /* 0x0000001412047c2b */ /* 0x060fe40008000004 */
[----:B------:R-:W-:Y:S02]  /*0a50*/  DFMA R36, R18, UR18, R36 ;  /* 0x0000001212247c2b */ /* 0x000fe40008000024 */
[----:B------:R-:W-:Y:S01]  /*0a60*/  DFMA R34, R24, UR16, R34 ;  /* 0x0000001018227c2b */ /* 0x000fe20008000022 */
[----:B------:R-:W2:Y:S01]  /*0a70*/  LDS.128 R16, [R20+0x80] ;  /* 0x0000800014107984 */ /* 0x000ea20000000c00 */
[----:B------:R-:W-:-:S02]  /*0a80*/  DFMA R32, R26, UR16, R32 ;  /* 0x000000101a207c2b */ /* 0x000fc40008000020 */
[C---:B------:R-:W-:Y:S02]  /*0a90*/  DFMA R28, R24.reuse, UR12, R28 ;  /* 0x0000000c181c7c2b */ /* 0x040fe4000800001c */
[C---:B------:R-:W-:Y:S02]  /*0aa0*/  DFMA R30, R24.reuse, UR8, RZ ;  /* 0x00000008181e7c2b */ /* 0x040fe400080000ff */
[----:B------:R-:W-:Y:S02]  /*0ab0*/  DFMA R22, R24, UR10, R22 ;  /* 0x0000000a18167c2b */ /* 0x000fe40008000016 */
[C---:B0-----:R-:W-:Y:S02]  /*0ac0*/  DFMA R36, R8.reuse, UR20, R36 ;  /* 0x0000001408247c2b */ /* 0x041fe40008000024 */
[C---:B------:R-:W-:Y:S02]  /*0ad0*/  DFMA R4, R8.reuse, UR22, R4 ;  /* 0x0000001608047c2b */ /* 0x040fe40008000004 */
[----:B------:R-:W-:-:S02]  /*0ae0*/  DFMA R34, R8, UR18, R34 ;  /* 0x0000001208227c2b */ /* 0x000fc40008000022 */
[C---:B------:R-:W-:Y:S02]  /*0af0*/  DFMA R32, R10.reuse, UR18, R32 ;  /* 0x000000120a207c2b */ /* 0x040fe40008000020 */
[C---:B------:R-:W-:Y:S02]  /*0b00*/  DFMA R36, R10.reuse, UR22, R36 ;  /* 0x000000160a247c2b */ /* 0x040fe40008000024 */
[C---:B------:R-:W-:Y:S02]  /*0b10*/  DFMA R4, R10.reuse, UR24, R4 ;  /* 0x000000180a047c2b */ /* 0x040fe40008000004 */
[----:B------:R-:W-:Y:S01]  /*0b20*/  DFMA R34, R10, UR20, R34 ;  /* 0x000000140a227c2b */ /* 0x000fe20008000022 */
[----:B------:R-:W0:Y:S01]  /*0b30*/  LDS.128 R8, [R20+0xc0] ;  /* 0x0000c00014087984 */ /* 0x000e220000000c00 */
[C---:B------:R-:W-:Y:S02]  /*0b40*/  DFMA R24, R26.reuse, UR14, R28 ;  /* 0x0000000e1a187c2b */ /* 0x040fe4000800001c */
[----:B------:R-:W-:-:S02]  /*0b50*/  DFMA R30, R26, UR10, R30 ;  /* 0x0000000a1a1e7c2b */ /* 0x000fc4000800001e */
[C---:B------:R-:W-:Y:S02]  /*0b60*/  DFMA R28, R26.reuse, UR8, RZ ;  /* 0x000000081a1c7c2b */ /* 0x040fe400080000ff */
[----:B------:R-:W-:-:S04]  /*0b70*/  DFMA R22, R26, UR12, R22 ;  /* 0x0000000c1a167c2b */ /* 0x000fc80008000016 */
[C---:B-1----:R-:W-:Y:S02]  /*0b80*/  DFMA R30, R12.reuse, UR12, R30 ;  /* 0x0000000c0c1e7c2b */ /* 0x042fe4000800001e */
[C---:B------:R-:W-:Y:S01]  /*0b90*/  DFMA R28, R12.reuse, UR10, R28 ;  /* 0x0000000a0c1c7c2b */ /* 0x040fe2000800001c */
[----:B------:R-:W0:Y:S01]  /*0ba0*/  LDCU.128 UR8, c[0x3][0x50] ;  /* 0x00c00a00ff0877ac */ /* 0x000e220008000c00 */
[C---:B------:R-:W-:Y:S02]  /*0bb0*/  DFMA R22, R12.reuse, UR14, R22 ;  /* 0x0000000e0c167c2b */ /* 0x040fe40008000016 */
[----:B------:R-:W-:Y:S01]  /*0bc0*/  DFMA R12, R12, UR16, R24 ;  /* 0x000000100c0c7c2b */ /* 0x000fe20008000018 */
[----:B------:R-:W1:Y:S01]  /*0bd0*/  LDS.128 R24, [R20+0x50] ;  /* 0x0000500014187984 */ /* 0x000e620000000c00 */
[C---:B------:R-:W-:Y:S02]  /*0be0*/  DFMA R30, R14.reuse, UR14, R30 ;  /* 0x0000000e0e1e7c2b */ /* 0x040fe4000800001e */
[----:B------:R-:W-:-:S02]  /*0bf0*/  DFMA R28, R14, UR12, R28 ;  /* 0x0000000c0e1c7c2b */ /* 0x000fc4000800001c */
[----:B------:R-:W-:Y:S02]  /*0c00*/  DFMA R14, R14, UR16, R22 ;  /* 0x000000100e0e7c2b */ /* 0x000fe40008000016 */
[C---:B--2---:R-:W-:Y:S02]  /*0c10*/  DFMA R22, R16.reuse, UR18, R12 ;  /* 0x0000001210167c2b */ /* 0x044fe4000800000c */
[C---:B------:R-:W-:Y:S02]  /*0c20*/  DFMA R32, R16.reuse, UR20, R32 ;  /* 0x0000001410207c2b */ /* 0x040fe40008000020 */
[C---:B------:R-:W-:Y:S02]  /*0c30*/  DFMA R34, R16.reuse, UR22, R34 ;  /* 0x0000001610227c2b */ /* 0x040fe40008000022 */
[C---:B------:R-:W-:Y:S02]  /*0c40*/  DFMA R36, R16.reuse, UR24, R36 ;  /* 0x0000001810247c2b */ /* 0x040fe40008000024 */
[----:B------:R-:W-:-:S02]  /*0c50*/  DFMA R16, R16, UR26, R4 ;  /* 0x0000001a10107c2b */ /* 0x000fc40008000004 */
[C---:B------:R-:W-:Y:S01]  /*0c60*/  DFMA R4, R18.reuse, UR18, R14 ;  /* 0x0000001212047c2b */ /* 0x040fe2000800000e */
[----:B------:R-:W2:Y:S01]  /*0c70*/  LDS.128 R12, [R20+0x90] ;  /* 0x00009000140c7984 */ /* 0x000ea20000000c00 */
[C---:B------:R-:W-:Y:S02]  /*0c80*/  DFMA R22, R18.reuse, UR20, R22 ;  /* 0x0000001412167c2b */ /* 0x040fe40008000016 */
[C---:B------:R-:W-:Y:S02]  /*0c90*/  DFMA R32, R18.reuse, UR22, R32 ;  /* 0x0000001612207c2b */ /* 0x040fe40008000020 */
[C---:B------:R-:W-:Y:S02]  /*0ca0*/  DFMA R34, R18.reuse, UR24, R34 ;  /* 0x0000001812227c2b */ /* 0x040fe40008000022 */
[----:B------:R-:W-:Y:S02]  /*0cb0*/  DFMA R36, R18, UR26, R36 ;  /* 0x0000001a12247c2b */ /* 0x000fe40008000024 */
[----:B0-----:R-:W-:Y:S01]  /*0cc0*/  DFMA R8, R8, UR8, R16 ;  /* 0x0000000808087c2b */ /* 0x001fe20008000010 */
[----:B------:R-:W0:Y:S05]  /*0cd0*/  LDS.128 R16, [R20+0xd0] ;  /* 0x0000d00014107984 */ /* 0x000e2a0000000c00 */
[----:B------:R-:W-:-:S02]  /*0ce0*/  DFMA R36, R10, UR8, R36 ;  /* 0x000000080a247c2b */ /* 0x000fc40008000024 */
[----:B------:R-:W-:Y:S02]  /*0cf0*/  DFMA R38, R10, UR10, R8 ;  /* 0x0000000a0a267c2b */ /* 0x000fe40008000008 */
[----:B------:R-:W3:Y:S01]  /*0d00*/  LDS.128 R8, [R20+0xa0] ;  /* 0x0000a00014087984 */ /* 0x000ee20000000c00 */
[C---:B-1----:R-:W-:Y:S01]  /*0d10*/  DFMA R28, R24.reuse, UR14, R28 ;  /* 0x0000000e181c7c2b */ /* 0x042fe2000800001c */
[----:B------:R-:W1:Y:S01]  /*0d20*/  LDCU.128 UR12, c[0x3][0x60] ;  /* 0x00c00c00ff0c77ac */ /* 0x000e620008000c00 */
[----:B------:R-:W-:-:S06]  /*0d30*/  DFMA R30, R24, UR16, R30 ;  /* 0x00000010181e7c2b */ /* 0x000fcc000800001e */
[----:B------:R-:W-:Y:S01]  /*0d40*/  DFMA R28, R26, UR16, R28 ;  /* 0x000000101a1c7c2b */ /* 0x000fe2000800001c */
[----:B------:R-:W4:Y:S01]  /*0d50*/  LDS.128 R24, [R20+0xe0] ;  /* 0x0000e00014187984 */ /* 0x000f220000000c00 */
[C---:B--2---:R-:W-:Y:S02]  /*0d60*/  DFMA R34, R12.reuse, UR26, R34 ;  /* 0x0000001a0c227c2b */ /* 0x044fe40008000022 */
[C---:B------:R-:W-:Y:S02]  /*0d70*/  DFMA R32, R12.reuse, UR24, R32 ;  /* 0x000000180c207c2b */ /* 0x040fe40008000020 */
[C---:B------:R-:W-:Y:S02]  /*0d80*/  DFMA R30, R12.reuse, UR18, R30 ;  /* 0x000000120c1e7c2b */ /* 0x040fe4000800001e */
[C---:B------:R-:W-:Y:S02]  /*0d90*/  DFMA R4, R12.reuse, UR20, R4 ;  /* 0x000000140c047c2b */ /* 0x040fe40008000004 */
[----:B------:R-:W-:-:S02]  /*0da0*/  DFMA R22, R12, UR22, R22 ;  /* 0x000000160c167c2b */ /* 0x000fc40008000016 */
[C---:B0-----:R-:W-:Y:S02]  /*0db0*/  DFMA R12, R16.reuse, UR8, R34 ;  /* 0x00000008100c7c2b */ /* 0x041fe40008000022 */
[C---:B------:R-:W-:Y:S02]  /*0dc0*/  DFMA R36, R16.reuse, UR10, R36 ;  /* 0x0000000a10247c2b */ /* 0x040fe40008000024 */
[----:B-1----:R-:W-:Y:S02]  /*0dd0*/  DFMA R38, R16, UR12, R38 ;  /* 0x0000000c10267c2b */ /* 0x002fe40008000026 */
[C---:B------:R-:W-:Y:S01]  /*0de0*/  DFMA R16, R14.reuse, UR18, R28 ;  /* 0x000000120e107c2b */ /* 0x040fe2000800001c */
[----:B------:R-:W0:Y:S01]  /*0df0*/  LDCU.128 UR16, c[0x3][0x70] ;  /* 0x00c00e00ff1077ac */ /* 0x000e220008000c00 */
[C---:B------:R-:W-:Y:S02]  /*0e00*/  DFMA R34, R14.reuse, UR26, R32 ;  /* 0x0000001a0e227c2b */ /* 0x040fe40008000020 */
[----:B------:R-:W-:-:S02]  /*0e10*/  DFMA R32, R14, UR20, R30 ;  /* 0x000000140e207c2b */ /* 0x000fc4000800001e */
[C---:B------:R-:W-:Y:S02]  /*0e20*/  DFMA R30, R18.reuse, UR10, R12 ;  /* 0x0000000a121e7c2b */ /* 0x040fe4000800000c */
[C---:B------:R-:W-:Y:S02]  /*0e30*/  DFMA R36, R18.reuse, UR12, R36 ;  /* 0x0000000c12247c2b */ /* 0x040fe40008000024 */
[C---:B------:R-:W-:Y:S02]  /*0e40*/  DFMA R28, R18.reuse, UR8, R34 ;  /* 0x00000008121c7c2b */ /* 0x040fe40008000022 */
[----:B------:R-:W-:Y:S02]  /*0e50*/  DFMA R38, R18, UR14, R38 ;  /* 0x0000000e12267c2b */ /* 0x000fe40008000026 */
[----:B---3--:R-:W-:Y:S01]  /*0e60*/  DFMA R12, R8, UR20, R16 ;  /* 0x00000014080c7c2b */ /* 0x008fe20008000010 */
[----:B------:R-:W1:Y:S01]  /*0e70*/  LDS.128 R16, [R20+0x120] ;  /* 0x0001200014107984 */ /* 0x000e620000000c00 */
[----:B------:R-:W-:-:S02]  /*0e80*/  DFMA R4, R14, UR22, R4 ;  /* 0x000000160e047c2b */ /* 0x000fc40008000004 */
[----:B------:R-:W-:Y:S02]  /*0e90*/  DFMA R34, R8, UR22, R32 ;  /* 0x0000001608227c2b */ /* 0x000fe40008000020 */
[----:B------:R-:W-:Y:S02]  /*0ea0*/  DFMA R22, R14, UR24, R22 ;  /* 0x000000180e167c2b */ /* 0x000fe40008000016 */
[----:B------:R-:W-:Y:S01]  /*0eb0*/  DFMA R32, R10, UR22, R12 ;  /* 0x000000160a207c2b */ /* 0x000fe2000800000c */
[----:B------:R-:W2:Y:S01]  /*0ec0*/  LDCU.128 UR20, c[0x3][0x80] ;  /* 0x00c01000ff1477ac */ /* 0x000ea20008000c00 */
[----:B------:R-:W-:Y:S01]  /*0ed0*/  DFMA R4, R8, UR24, R4 ;  /* 0x0000001808047c2b */ /* 0x000fe20008000004 */
[----:B------:R-:W3:Y:S01]  /*0ee0*/  LDS.128 R12, [R20+0xb0] ;  /* 0x0000b000140c7984 */ /* 0x000ee20000000c00 */
[----:B------:R-:W-:Y:S02]  /*0ef0*/  DFMA R34, R10, UR24, R34 ;  /* 0x000000180a227c2b */ /* 0x000fe40008000022 */
[----:B------:R-:W-:-:S02]  /*0f00*/  DFMA R22, R8, UR26, R22 ;  /* 0x0000001a08167c2b */ /* 0x000fc40008000016 */
[----:B----4-:R-:W-:Y:S02]  /*0f10*/  DFMA R28, R24, UR10, R28 ;  /* 0x0000000a181c7c2b */ /* 0x010fe4000800001c */
[----:B------:R-:W-:Y:S01]  /*0f20*/  DFMA R4, R10, UR26, R4 ;  /* 0x0000001a0a047c2b */ /* 0x000fe20008000004 */
[----:B------:R-:W4:Y:S01]  /*0f30*/  LDS.128 R8, [R20+0xf0] ;  /* 0x0000f00014087984 */ /* 0x000f220000000c00 */
[C---:B------:R-:W-:Y:S02]  /*0f40*/  DFMA R30, R24.reuse, UR12, R30 ;  /* 0x0000000c181e7c2b */ /* 0x040fe4000800001e */
[C---:B------:R-:W-:Y:S02]  /*0f50*/  DFMA R22, R24.reuse, UR8, R22 ;  /* 0x0000000818167c2b */ /* 0x040fe40008000016 */
[C---:B------:R-:W-:Y:S02]  /*0f60*/  DFMA R36, R24.reuse, UR14, R36 ;  /* 0x0000000e18247c2b */ /* 0x040fe40008000024 */
[----:B0-----:R-:W-:-:S02]  /*0f70*/  DFMA R24, R24, UR16, R38 ;  /* 0x0000001018187c2b */ /* 0x001fc40008000026 */
[C---:B------:R-:W-:Y:S02]  /*0f80*/  DFMA R4, R26.reuse, UR8, R4 ;  /* 0x000000081a047c2b */ /* 0x040fe40008000004 */
[C---:B------:R-:W-:Y:S02]  /*0f90*/  DFMA R22, R26.reuse, UR10, R22 ;  /* 0x0000000a1a167c2b */ /* 0x040fe40008000016 */
[C---:B------:R-:W-:Y:S02]  /*0fa0*/  DFMA R28, R26.reuse, UR12, R28 ;  /* 0x0000000c1a1c7c2b */ /* 0x040fe4000800001c */
[C---:B------:R-:W-:Y:S02]  /*0fb0*/  DFMA R30, R26.reuse, UR14, R30 ;  /* 0x0000000e1a1e7c2b */ /* 0x040fe4000800001e */
[----:B------:R-:W-:Y:S01]  /*0fc0*/  DFMA R26, R26, UR16, R36 ;  /* 0x000000101a1a7c2b */ /* 0x000fe20008000024 */
[----:B------:R-:W0:Y:S01]  /*0fd0*/  LDS.128 R36, [R20+0x130] ;  /* 0x0001300014247984 */ /* 0x000e220000000c00 */
[----:B-1----:R-:W-:-:S06]  /*0fe0*/  DFMA R24, R16, UR18, R24 ;  /* 0x0000001210187c2b */ /* 0x002fcc0008000018 */
[C---:B------:R-:W-:Y:S02]  /*0ff0*/  DFMA R16, R18.reuse, UR18, R26 ;  /* 0x0000001212107c2b */ /* 0x040fe4000800001a */
[----:B--2---:R-:W-:Y:S02]  /*1000*/  DFMA R18, R18, UR20, R24 ;  /* 0x0000001412127c2b */ /* 0x004fe40008000018 */
[C---:B---3--:R-:W-:Y:S01]  /*1010*/  DFMA R32, R12.reuse, UR24, R32 ;  /* 0x000000180c207c2b */ /* 0x048fe20008000020 */
[----:B------:R-:W1:Y:S01]  /*1020*/  LDS.128 R24, [R20+0x100] ;  /* 0x0001000014187984 */ /* 0x000e620000000c00 */
[----:B------:R-:W-:-:S06]  /*1030*/  DFMA R12, R12, UR26, R34 ;  /* 0x0000001a0c0c7c2b */ /* 0x000fcc0008000022 */
[----:B------:R-:W-:Y:S01]  /*1040*/  DFMA R40, R14, UR26, R32 ;  /* 0x0000001a0e287c2b */ /* 0x000fe20008000020 */
[----:B------:R-:W2:Y:S01]  /*1050*/  LDCU.128 UR24, c[0x3][0x90] ;  /* 0x00c01200ff1877ac */ /* 0x000ea20008000c00 */
[C---:B----4-:R-:W-:Y:S02]  /*1060*/  DFMA R12, R8.reuse, UR8, R12 ;  /* 0x00000008080c7c2b */ /* 0x050fe4000800000c */
[C---:B------:R-:W-:Y:S02]  /*1070*/  DFMA R14, R8.reuse, UR10, R4 ;  /* 0x0000000a080e7c2b */ /* 0x040fe40008000004 */
[C---:B------:R-:W-:Y:S02]  /*1080*/  DFMA R32, R8.reuse, UR12, R22 ;  /* 0x0000000c08207c2b */ /* 0x040fe40008000016 */
[C---:B------:R-:W-:Y:S02]  /*1090*/  DFMA R34, R8.reuse, UR14, R28 ;  /* 0x0000000e08227c2b */ /* 0x040fe4000800001c */
[----:B------:R-:W-:-:S02]  /*10a0*/  DFMA R30, R8, UR16, R30 ;  /* 0x00000010081e7c2b */ /* 0x000fc4000800001e */
[C---:B------:R-:W-:Y:S02]  /*10b0*/  DFMA R8, R10.reuse, UR10, R12 ;  /* 0x0000000a0a087c2b */ /* 0x040fe4000800000c */
[C---:B------:R-:W-:Y:S01]  /*10c0*/  DFMA R22, R10.reuse, UR12, R14 ;  /* 0x0000000c0a167c2b */ /* 0x040fe2000800000e */
[----:B------:R-:W3:Y:S01]  /*10d0*/  LDS.128 R12, [R20+0x140] ;  /* 0x00014000140c7984 */ /* 0x000ee20000000c00 */
[C---:B------:R-:W-:Y:S02]  /*10e0*/  DFMA R28, R10.reuse, UR14, R32 ;  /* 0x0000000e0a1c7c2b */ /* 0x040fe40008000020 */
[C---:B------:R-:W-:Y:S02]  /*10f0*/  DFMA R32, R10.reuse, UR16, R34 ;  /* 0x000000100a207c2b */ /* 0x040fe40008000022 */
[----:B------:R-:W-:Y:S02]  /*1100*/  DFMA R4, R10, UR8, R40 ;  /* 0x000000080a047c2b */ /* 0x000fe40008000028 */
[----:B0-----:R-:W-:-:S02]  /*1110*/  DFMA R34, R36, UR18, R30 ;  /* 0x0000001224227c2b */ /* 0x001fc4000800001e */
[C---:B------:R-:W-:Y:S02]  /*1120*/  DFMA R10, R36.reuse, UR20, R16 ;  /* 0x00000014240a7c2b */ /* 0x040fe40008000010 */
[----:B------:R-:W-:Y:S01]  /*1130*/  DFMA R30, R36, UR22, R18 ;  /* 0x00000016241e7c2b */ /* 0x000fe20008000012 */
[----:B------:R-:W0:Y:S01]  /*1140*/  LDS.128 R16, [R20+0x180] ;  /* 0x0001800014107984 */ /* 0x000e220000000c00 */
[C---:B------:R-:W-:Y:S02]  /*1150*/  DFMA R32, R38.reuse, UR18, R32 ;  /* 0x0000001226207c2b */ /* 0x040fe40008000020 */
[C---:B------:R-:W-:Y:S02]  /*1160*/  DFMA R34, R38.reuse, UR20, R34 ;  /* 0x0000001426227c2b */ /* 0x040fe40008000022 */
[C---:B------:R-:W-:Y:S02]  /*1170*/  DFMA R36, R38.reuse, UR22, R10 ;  /* 0x0000001626247c2b */ /* 0x040fe4000800000a */
[----:B--2---:R-:W-:-:S02]  /*1180*/  DFMA R38, R38, UR24, R30 ;  /* 0x0000001826267c2b */ /* 0x004fc4000800001e */
[C---:B-1----:R-:W-:Y:S01]  /*1190*/  DFMA R4, R24.reuse, UR10, R4 ;  /* 0x0000000a18047c2b */ /* 0x042fe20008000004 */
[----:B------:R-:W0:Y:S01]  /*11a0*/  LDCU.128 UR8, c[0x3][0xa0] ;  /* 0x00c01400ff0877ac */ /* 0x000e220008000c00 */
[C---:B------:R-:W-:Y:S02]  /*11b0*/  DFMA R30, R24.reuse, UR12, R8 ;  /* 0x0000000c181e7c2b */ /* 0x040fe40008000008 */
[C---:B------:R-:W-:Y:S01]  /*11c0*/  DFMA R40, R24.reuse, UR14, R22 ;  /* 0x0000000e18287c2b */ /* 0x040fe20008000016 */
[----:B------:R-:W1:Y:S01]  /*11d0*/  LDS.128 R8, [R20+0x110] ;  /* 0x0001100014087984 */ /* 0x000e620000000c00 */
[----:B------:R-:W-:Y:S02]  /*11e0*/  DFMA R28, R24, UR16, R28 ;  /* 0x00000010181c7c2b */ /* 0x000fe4000800001c */
[C---:B------:R-:W-:Y:S02]  /*11f0*/  DFMA R22, R26.reuse, UR12, R4 ;  /* 0x0000000c1a167c2b */ /* 0x040fe40008000004 */
[----:B------:R-:W-:-:S02]  /*1200*/  DFMA R4, R26, UR14, R30 ;  /* 0x0000000e1a047c2b */ /* 0x000fc4000800001e */
[----:B------:R-:W-:Y:S01]  /*1210*/  DFMA R30, R26, UR16, R40 ;  /* 0x000000101a1e7c2b */ /* 0x000fe20008000028 */
[----:B------:R-:W2:Y:S01]  /*1220*/  LDS.128 R24, [R20+0x150] ;  /* 0x0001500014187984 */ /* 0x000ea20000000c00 */
[C---:B---3--:R-:W-:Y:S02]  /*1230*/  DFMA R28, R12.reuse, UR18, R28 ;  /* 0x000000120c1c7c2b */ /* 0x048fe4000800001c */
[C---:B------:R-:W-:Y:S02]  /*1240*/  DFMA R32, R12.reuse, UR20, R32 ;  /* 0x000000140c207c2b */ /* 0x040fe40008000020 */
[C---:B------:R-:W-:Y:S02]  /*1250*/  DFMA R34, R12.reuse, UR22, R34 ;  /* 0x000000160c227c2b */ /* 0x040fe40008000022 */
[C---:B------:R-:W-:Y:S02]  /*1260*/  DFMA R36, R12.reuse, UR24, R36 ;  /* 0x000000180c247c2b */ /* 0x040fe40008000024 */
[----:B------:R-:W-:-:S02]  /*1270*/  DFMA R12, R12, UR26, R38 ;  /* 0x0000001a0c0c7c2b */ /* 0x000fc40008000026 */
[C---:B------:R-:W-:Y:S02]  /*1280*/  DFMA R30, R14.reuse, UR18, R30 ;  /* 0x000000120e1e7c2b */ /* 0x040fe4000800001e */
[C---:B------:R-:W-:Y:S02]  /*1290*/  DFMA R28, R14.reuse, UR20, R28 ;  /* 0x000000140e1c7c2b */ /* 0x040fe4000800001c */
[C---:B------:R-:W-:Y:S02]  /*12a0*/  DFMA R32, R14.reuse, UR22, R32 ;  /* 0x000000160e207c2b */ /* 0x040fe40008000020 */
[C---:B------:R-:W-:Y:S02]  /*12b0*/  DFMA R34, R14.reuse, UR24, R34 ;  /* 0x000000180e227c2b */ /* 0x040fe40008000022 */
[----:B------:R-:W-:Y:S02]  /*12c0*/  DFMA R36, R14, UR26, R36 ;  /* 0x0000001a0e247c2b */ /* 0x000fe40008000024 */
[----:B0-----:R-:W-:Y:S01]  /*12d0*/  DFMA R38, R16, UR8, R12 ;  /* 0x0000000810267c2b */ /* 0x001fe2000800000c */
[----:B------:R-:W0:Y:S05]  /*12e0*/  LDS.128 R12, [R20+0x190] ;  /* 0x00019000140c7984 */ /* 0x000e2a0000000c00 */
[----:B------:R-:W-:-:S02]  /*12f0*/  DFMA R16, R18, UR8, R36 ;  /* 0x0000000812107c2b */ /* 0x000fc40008000024 */
[C---:B-1----:R-:W-:Y:S01]  /*1300*/  DFMA R22, R8.reuse, UR14, R22 ;  /* 0x0000000e08167c2b */ /* 0x042fe20008000016 */
[----:B------:R-:W1:Y:S01]  /*1310*/  LDCU.128 UR12, c[0x3][0xb0] ;  /* 0x00c01600ff0c77ac */ /* 0x000e620008000c00 */
[----:B------:R-:W-:Y:S02]  /*1320*/  DFMA R36, R8, UR16, R4 ;  /* 0x0000001008247c2b */ /* 0x000fe40008000004 */
[----:B------:R-:W-:-:S04]  /*1330*/  DFMA R18, R18, UR10, R38 ;  /* 0x0000000a12127c2b */ /* 0x000fc80008000026 */
[----:B------:R-:W-:Y:S01]  /*1340*/  DFMA R4, R10, UR16, R22 ;  /* 0x000000100a047c2b */ /* 0x000fe20008000016 */
[----:B------:R-:W3:Y:S01]  /*1350*/  LDS.128 R8, [R20+0x160] ;  /* 0x0001600014087984 */ /* 0x000ee20000000c00 */
[C---:B--2---:R-:W-:Y:S02]  /*1360*/  DFMA R22, R24.reuse, UR18, R36 ;  /* 0x0000001218167c2b */ /* 0x044fe40008000024 */
        /* <DEDUP_REMOVED lines=8> */
[----:B------:R-:W-:Y:S01]  /*13f0*/  DFMA R32, R26, UR26, R32 ;  /* 0x0000001a1a207c2b */ /* 0x000fe20008000020 */
[----:B------:R-:W2:Y:S01]  /*1400*/  LDS.128 R24, [R20+0x1a0] ;  /* 0x0001a00014187984 */ /* 0x000ea20000000c00 */
[----:B0-----:R-:W-:-:S02]  /*1410*/  DFMA R34, R12, UR8, R34 ;  /* 0x000000080c227c2b */ /* 0x001fc40008000022 */
[C---:B------:R-:W-:Y:S02]  /*1420*/  DFMA R36, R12.reuse, UR10, R16 ;  /* 0x0000000a0c247c2b */ /* 0x040fe40008000010 */
[----:B-1----:R-:W-:Y:S01]  /*1430*/  DFMA R12, R12, UR12, R18 ;  /* 0x0000000c0c0c7c2b */ /* 0x002fe20008000012 */
[----:B------:R-:W0:Y:S01]  /*1440*/  LDS.128 R16, [R20+0x170] ;  /* 0x0001700014107984 */ /* 0x000e220000000c00 */
[C---:B------:R-:W-:Y:S02]  /*1450*/  DFMA R32, R14.reuse, UR8, R32 ;  /* 0x000000080e207c2b */ /* 0x040fe40008000020 */
[C---:B------:R-:W-:Y:S02]  /*1460*/  DFMA R34, R14.reuse, UR10, R34 ;  /* 0x0000000a0e227c2b */ /* 0x040fe40008000022 */
[C---:B------:R-:W-:Y:S02]  /*1470*/  DFMA R36, R14.reuse, UR12, R36 ;  /* 0x0000000c0e247c2b */ /* 0x040fe40008000024 */
[----:B------:R-:W-:-:S02]  /*1480*/  DFMA R12, R14, UR14, R12 ;  /* 0x0000000e0e0c7c2b */ /* 0x000fc4000800000c */
[C---:B---3--:R-:W-:Y:S02]  /*1490*/  DFMA R4, R8.reuse, UR20, R4 ;  /* 0x0000001408047c2b */ /* 0x048fe40008000004 */
[C---:B------:R-:W-:Y:S02]  /*14a0*/  DFMA R22, R8.reuse, UR22, R22 ;  /* 0x0000001608167c2b */ /* 0x040fe40008000016 */
[C---:B------:R-:W-:Y:S02]  /*14b0*/  DFMA R30, R8.reuse, UR24, R30 ;  /* 0x00000018081e7c2b */ /* 0x040fe4000800001e */
[----:B------:R-:W-:Y:S02]  /*14c0*/  DFMA R28, R8, UR26, R28 ;  /* 0x0000001a081c7c2b */ /* 0x000fe4000800001c */
[C---:B------:R-:W-:Y:S02]  /*14d0*/  DFMA R8, R10.reuse, UR22, R4 ;  /* 0x000000160a087c2b */ /* 0x040fe40008000004 */
[C---:B------:R-:W-:Y:S01]  /*14e0*/  DFMA R22, R10.reuse, UR24, R22 ;  /* 0x000000180a167c2b */ /* 0x040fe20008000016 */
[----:B------:R-:W1:Y:S01]  /*14f0*/  MUFU.RCP64H R5, 159 ;  /* 0x4063e00000057908 */ /* 0x000e620000001800 */
[----:B------:R-:W-:Y:S01]  /*1500*/  DFMA R30, R10, UR26, R30 ;  /* 0x0000001a0a1e7c2b */ /* 0x000fe2000800001e */
[----:B------:R-:W-:Y:S01]  /*1510*/  IMAD.MOV.U32 R4, RZ, RZ, 0x1 ;  /* 0x00000001ff047424 */ /* 0x000fe200078e00ff */
[----:B--2---:R-:W-:-:S02]  /*1520*/  DFMA R10, R24, UR8, R28 ;  /* 0x00000008180a7c2b */ /* 0x004fc4000800001c */
[C---:B------:R-:W-:Y:S01]  /*1530*/  DFMA R28, R24.reuse, UR4, R12 ;  /* 0x00000004181c7c2b */ /* 0x040fe2000800000c */
[----:B------:R-:W2:Y:S01]  /*1540*/  LDS.128 R12, [R20+0x1b0] ;  /* 0x0001b000140c7984 */ /* 0x000ea20000000c00 */
[C---:B------:R-:W-:Y:S02]  /*1550*/  DFMA R32, R24.reuse, UR10, R32 ;  /* 0x0000000a18207c2b */ /* 0x040fe40008000020 */
[C---:B------:R-:W-:Y:S02]  /*1560*/  DFMA R34, R24.reuse, UR12, R34 ;  /* 0x0000000c18227c2b */ /* 0x040fe40008000022 */
[----:B------:R-:W-:Y:S02]  /*1570*/  DFMA R36, R24, UR14, R36 ;  /* 0x0000000e18247c2b */ /* 0x000fe40008000024 */
[C---:B0-----:R-:W-:Y:S02]  /*1580*/  DFMA R24, R16.reuse, UR24, R8 ;  /* 0x0000001810187c2b */ /* 0x041fe40008000008 */
[----:B------:R-:W-:Y:S01]  /*1590*/  FSETP.GEU.AND P1, PT, |R29|, 6.5827683646048100446e-37, PT ;  /* 0x036000001d00780b */ /* 0x000fe20003f2e200 */
[----:B------:R-:W-:Y:S01]  /*15a0*/  IMAD.MOV.U32 R9, RZ, RZ, 0x4063e000 ;  /* 0x4063e000ff097424 */ /* 0x000fe200078e00ff */
[----:B------:R-:W-:Y:S01]  /*15b0*/  MOV R8, 0x0 ;  /* 0x0000000000087802 */ /* 0x000fe20000000f00 */
[----:B------:R-:W-:-:S02]  /*15c0*/  DFMA R22, R16, UR26, R22 ;  /* 0x0000001a10167c2b */ /* 0x000fc40008000016 */
[----:B------:R-:W-:Y:S02]  /*15d0*/  DFMA R10, R26, UR10, R10 ;  /* 0x0000000a1a0a7c2b */ /* 0x000fe4000800000a */
[----:B------:R-:W-:Y:S02]  /*15e0*/  DFMA R24, R18, UR26, R24 ;  /* 0x0000001a12187c2b */ /* 0x000fe40008000018 */
[----:B-1----:R-:W-:Y:S02]  /*15f0*/  DFMA R16, R4, -R8, 1 ;  /* 0x3ff000000410742b */ /* 0x002fe40000000808 */
[C---:B------:R-:W-:Y:S02]  /*1600*/  DFMA R34, R26.reuse, UR14, R34 ;  /* 0x0000000e1a227c2b */ /* 0x040fe40008000022 */
[C---:B------:R-:W-:Y:S02]  /*1610*/  DFMA R30, R26.reuse, UR8, R30 ;  /* 0x000000081a1e7c2b */ /* 0x040fe4000800001e */
[----:B------:R-:W-:-:S02]  /*1620*/  DFMA R32, R26, UR12, R32 ;  /* 0x0000000c1a207c2b */ /* 0x000fc40008000020 */
[----:B------:R-:W-:Y:S02]  /*1630*/  DFMA R38, R16, R16, R16 ;  /* 0x000000101026722b */ /* 0x000fe40000000010 */
[----:B------:R-:W0:Y:S06]  /*1640*/  LDS.128 R16, [R20+0x1c0] ;  /* 0x0001c00014107984 */ /* 0x000e2c0000000c00 */
[----:B------:R-:W-:Y:S02]  /*1650*/  DFMA R38, R4, R38, R4 ;  /* 0x000000260426722b */ /* 0x000fe40000000004 */
[----:B--2---:R-:W-:-:S06]  /*1660*/  DFMA R22, R12, UR8, R22 ;  /* 0x000000080c167c2b */ /* 0x004fcc0008000016 */
[----:B------:R-:W-:Y:S02]  /*1670*/  DFMA R4, R38, -R8, 1 ;  /* 0x3ff000002604742b */ /* 0x000fe40000000808 */
[----:B------:R-:W-:Y:S02]  /*1680*/  DFMA R8, R26, UR4, R36 ;  /* 0x000000041a087c2b */ /* 0x000fe40008000024 */
[C---:B------:R-:W-:Y:S02]  /*1690*/  DFMA R26, R12.reuse, UR12, R10 ;  /* 0x0000000c0c1a7c2b */ /* 0x040fe4000800000a */
[----:B------:R-:W-:Y:S02]  /*16a0*/  DFMA R10, R12, UR4, R34 ;  /* 0x000000040c0a7c2b */ /* 0x000fe40008000022 */
[----:B------:R-:W-:Y:S02]  /*16b0*/  DFMA R4, R38, R4, R38 ;  /* 0x000000042604722b */ /* 0x000fe40000000026 */
[----:B------:R-:W-:Y:S01]  /*16c0*/  DFMA R34, R14, UR10, R22 ;  /* 0x0000000a0e227c2b */ /* 0x000fe20008000016 */
[----:B------:R-:W1:Y:S01]  /*16d0*/  LDS.128 R20, [R20+0x1d0] ;  /* 0x0001d00014147984 */ /* 0x000e620000000c00 */
[----:B------:R-:W-:-:S02]  /*16e0*/  DFMA R30, R12, UR10, R30 ;  /* 0x0000000a0c1e7c2b */ /* 0x000fc4000800001e */
[----:B------:R-:W-:Y:S02]  /*16f0*/  DFMA R32, R12, UR14, R32 ;  /* 0x0000000e0c207c2b */ /* 0x000fe40008000020 */
[----:B------:R-:W-:Y:S02]  /*1700*/  DFMA R36, R14, UR14, R26 ;  /* 0x0000000e0e247c2b */ /* 0x000fe4000800001a */
[----:B------:R-:W-:Y:S02]  /*1710*/  DMUL R26, R28, R4 ;  /* 0x000000041c1a7228 */ /* 0x000fe40000000000 */
[C---:B------:R-:W-:Y:S02]  /*1720*/  DFMA R24, R14.reuse, UR8, R24 ;  /* 0x000000080e187c2b */ /* 0x040fe40008000018 */
[C---:B------:R-:W-:Y:S02]  /*1730*/  DFMA R30, R14.reuse, UR12, R30 ;  /* 0x0000000c0e1e7c2b */ /* 0x040fe4000800001e */
[----:B------:R-:W-:-:S02]  /*1740*/  DFMA R12, R14, UR4, R32 ;  /* 0x000000040e0c7c2b */ /* 0x000fc40008000020 */
[----:B------:R-:W-:Y:S02]  /*1750*/  DFMA R14, R26, -159, R28 ;  /* 0xc063e0001a0e782b */ /* 0x000fe4000000001c */
[C---:B0-----:R-:W-:Y:S02]  /*1760*/  DFMA R24, R16.reuse, UR10, R24 ;  /* 0x0000000a10187c2b */ /* 0x041fe40008000018 */
[----:B------:R-:W-:-:S04]  /*1770*/  DFMA R30, R16, UR14, R30 ;  /* 0x0000000e101e7c2b */ /* 0x000fc8000800001e */
[----:B------:R-:W-:Y:S02]  /*1780*/  DFMA R26, R4, R14, R26 ;  /* 0x0000000e041a722b */ /* 0x000fe4000000001a */
[----:B------:R-:W-:Y:S02]  /*1790*/  DFMA R4, R16, UR12, R34 ;  /* 0x0000000c10047c2b */ /* 0x000fe40008000022 */
[----:B------:R-:W-:Y:S02]  /*17a0*/  DFMA R24, R18, UR12, R24 ;  /* 0x0000000c12187c2b */ /* 0x000fe40008000018 */
[----:B------:R-:W-:Y:S02]  /*17b0*/  DFMA R14, R16, UR4, R36 ;  /* 0x00000004100e7c2b */ /* 0x000fe40008000024 */
[C---:B------:R-:W-:Y:S02]  /*17c0*/  DFMA R16, R18.reuse, UR4, R30 ;  /* 0x0000000412107c2b */ /* 0x040fe4000800001e */
[----:B------:R-:W-:Y:S01]  /*17d0*/  FFMA R0, RZ, 3.560546875, R27 ;  /* 0x4063e000ff007823 */ /* 0x000fe2000000001b */
[----:B------:R-:W-:-:S04]  /*17e0*/  DFMA R4, R18, UR14, R4 ;  /* 0x0000000e12047c2b */ /* 0x000fc80008000004 */
[----:B------:R-:W-:Y:S01]  /*17f0*/  FSETP.GT.AND P0, PT, |R0|, 1.469367938527859385e-39, PT ;  /* 0x001000000000780b */ /* 0x000fe20003f04200 */
[----:B-1----:R-:W-:-:S03]  /*1800*/  DFMA R24, R20, UR14, R24 ;  /* 0x0000000e14187c2b */ /* 0x002fc60008000018 */
[----:B------:R-:W-:Y:S01]  /*1810*/  DFMA R20, R20, UR4, R4 ;  /* 0x0000000414147c2b */ /* 0x000fe20008000004 */
[----:B------:R-:W-:-:S04]  /*1820*/  IMAD.MOV.U32 R5, RZ, RZ, 0x4063e000 ;  /* 0x4063e000ff057424 */ /* 0x000fc800078e00ff */
[----:B------:R-:W-:Y:S01]  /*1830*/  DFMA R24, R22, UR4, R24 ;  /* 0x0000000416187c2b */ /* 0x000fe20008000018 */
[----:B------:R-:W-:-:S03]  /*1840*/  UMOV UR4, URZ ;  /* 0x000000ff00047c82 */ /* 0x000fc60008000000 */
[----:B------:R-:W-:Y:S07]  /*1850*/  @P0 BRA P1, `(.L_x_27) ;  /* 0x0000000000100947 */ /* 0x000fee0000800000 */
[----:B------:R-:W-:Y:S01]  /*1860*/  MOV R22, R28 ;  /* 0x0000001c00167202 */ /* 0x000fe20000000f00 */
[----:B------:R-:W-:Y:S01]  /*1870*/  IMAD.MOV.U32 R23, RZ, RZ, R29 ;  /* 0x000000ffff177224 */ /* 0x000fe200078e001d */
[----:B------:R-:W-:-:S07]  /*1880*/  MOV R0, 0x18a0 ;  /* 0x000018a000007802 */ /* 0x000fce0000000f00 */
[----:B------:R-:W-:Y:S05]  /*1890*/  CALL.REL.NOINC `($__internal_2_$__cuda_sm20_div_rn_f64_full) ;  /* 0x0000000c00307944 */ /* 0x000fea0003c00000 */
.L_x_27:
[----:B------:R-:W-:Y:S05]  /*18a0*/  BSYNC.RECONVERGENT B0 ;  /* 0x0000000000007941 */ /* 0x000fea0003800200 */
.L_x_26:
[----:B------:R-:W0:Y:S01]  /*18b0*/  MUFU.RCP64H R19, 159 ;  /* 0x4063e00000137908 */ /* 0x000e220000001800 */
[----:B------:R-:W-:Y:S02]  /*18c0*/  HFMA2 R18, -RZ, RZ, 0, 5.9604644775390625e-08 ;  /* 0x00000001ff127431 */ /* 0x000fe400000001ff */
[----:B------:R-:W-:Y:S01]  /*18d0*/  IMAD.MOV.U32 R22, RZ, RZ, 0x0 ;  /* 0x00000000ff167424 */ /* 0x000fe200078e00ff */
[----:B------:R1:W-:Y:S01]  /*18e0*/  STG.E.64 desc[UR6][R6.64], R26 ;  /* 0x0000001a06007986 */ /* 0x0003e2000c101b06 */
[----:B------:R-:W-:Y:S01]  /*18f0*/  IMAD.MOV.U32 R23, RZ, RZ, 0x4063e000 ;  /* 0x4063e000ff177424 */ /* 0x000fe200078e00ff */
[----:B------:R-:W-:Y:S01]  /*1900*/  FSETP.GEU.AND P1, PT, |R9|, 6.5827683646048100446e-37, PT ;  /* 0x036000000900780b */ /* 0x000fe20003f2e200 */
[----:B------:R-:W-:Y:S04]  /*1910*/  BSSY.RECONVERGENT B0, `(.L_x_28) ;  /* 0x0000012000007945 */ /* 0x000fe80003800200 */
[----:B0-----:R-:W-:-:S08]  /*1920*/  DFMA R28, R18, -R22, 1 ;  /* 0x3ff00000121c742b */ /* 0x001fd00000000816 */
[----:B------:R-:W-:-:S08]  /*1930*/  DFMA R28, R28, R28, R28 ;  /* 0x0000001c1c1c722b */ /* 0x000fd0000000001c */
[----:B------:R-:W-:-:S08]  /*1940*/  DFMA R28, R18, R28, R18 ;  /* 0x0000001c121c722b */ /* 0x000fd00000000012 */
[----:B------:R-:W-:-:S08]  /*1950*/  DFMA R22, R28, -R22, 1 ;  /* 0x3ff000001c16742b */ /* 0x000fd00000000816 */
[----:B------:R-:W-:-:S08]  /*1960*/  DFMA R28, R28, R22, R28 ;  /* 0x000000161c1c722b */ /* 0x000fd0000000001c */
[----:B------:R-:W-:-:S08]  /*1970*/  DMUL R18, R8, R28 ;  /* 0x0000001c08127228 */ /* 0x000fd00000000000 */
[----:B------:R-:W-:-:S08]  /*1980*/  DFMA R22, R18, -159, R8 ;  /* 0xc063e0001216782b */ /* 0x000fd00000000008 */
[----:B------:R-:W-:-:S10]  /*1990*/  DFMA R18, R28, R22, R18 ;  /* 0x000000161c12722b */ /* 0x000fd40000000012 */
[----:B------:R-:W-:-:S05]  /*19a0*/  FFMA R0, RZ, 3.560546875, R19 ;  /* 0x4063e000ff007823 */ /* 0x000fca0000000013 */
[----:B------:R-:W-:-:S13]  /*19b0*/  FSETP.GT.AND P0, PT, |R0|, 1.469367938527859385e-39, PT ;  /* 0x001000000000780b */ /* 0x000fda0003f04200 */
[----:B-1----:R-:W-:Y:S05]  /*19c0*/  @P0 BRA P1, `(.L_x_29) ;  /* 0x0000000000180947 */ /* 0x002fea0000800000 */
[----:B------:R-:W-:Y:S01]  /*19d0*/  IMAD.MOV.U32 R22, RZ, RZ, R8 ;  /* 0x000000ffff167224 */ /* 0x000fe200078e0008 */
[----:B------:R-:W-:Y:S01]  /*19e0*/  MOV R0, 0x1a10 ;  /* 0x00001a1000007802 */ /* 0x000fe20000000f00 */
[----:B------:R-:W-:-:S07]  /*19f0*/  IMAD.MOV.U32 R23, RZ, RZ, R9 ;  /* 0x000000ffff177224 */ /* 0x000fce00078e0009 */
[----:B------:R-:W-:Y:S05]  /*1a00*/  CALL.REL.NOINC `($__internal_2_$__cuda_sm20_div_rn_f64_full) ;  /* 0x0000000800d47944 */ /* 0x000fea0003c00000 */
[----:B------:R-:W-:Y:S01]  /*1a10*/  IMAD.MOV.U32 R18, RZ, RZ, R26 ;  /* 0x000000ffff127224 */ /* 0x000fe200078e001a */
[----:B------:R-:W-:-:S07]  /*1a20*/  MOV R19, R27 ;  /* 0x0000001b00137202 */ /* 0x000fce0000000f00 */
.L_x_29:
[----:B------:R-:W-:Y:S05]  /*1a30*/  BSYNC.RECONVERGENT B0 ;  /* 0x0000000000007941 */ /* 0x000fea0003800200 */
.L_x_28:
[----:B------:R-:W0:Y:S01]  /*1a40*/  MUFU.RCP64H R7, 159 ;  /* 0x4063e00000077908 */ /* 0x000e220000001800 */
[----:B------:R-:W-:Y:S01]  /*1a50*/  IMAD.MOV.U32 R8, RZ, RZ, 0x0 ;  /* 0x00000000ff087424 */ /* 0x000fe200078e00ff */
[----:B------:R-:W1:Y:S01]  /*1a60*/  LDCU UR5, c[0x0][0x390] ;  /* 0x00007200ff0577ac */ /* 0x000e620008000800 */
[----:B------:R-:W-:Y:S01]  /*1a70*/  IMAD.MOV.U32 R9, RZ, RZ, 0x4063e000 ;  /* 0x4063e000ff097424 */ /* 0x000fe200078e00ff */
[----:B------:R-:W-:Y:S01]  /*1a80*/  FSETP.GEU.AND P1, PT, |R11|, 6.5827683646048100446e-37, PT ;  /* 0x036000000b00780b */ /* 0x000fe20003f2e200 */
[----:B------:R-:W-:Y:S01]  /*1a90*/  IMAD.MOV.U32 R6, RZ, RZ, 0x1 ;  /* 0x00000001ff067424 */ /* 0x000fe200078e00ff */
[----:B------:R-:W-:Y:S05]  /*1aa0*/  BSSY.RECONVERGENT B0, `(.L_x_30) ;  /* 0x0000016000007945 */ /* 0x000fea0003800200 */
[----:B0-----:R-:W-:-:S08]  /*1ab0*/  DFMA R22, R6, -R8, 1 ;  /* 0x3ff000000616742b */ /* 0x001fd00000000808 */
[----:B------:R-:W-:-:S08]  /*1ac0*/  DFMA R22, R22, R22, R22 ;  /* 0x000000161616722b */ /* 0x000fd00000000016 */
[----:B------:R-:W-:Y:S02]  /*1ad0*/  DFMA R6, R6, R22, R6 ;  /* 0x000000160606722b */ /* 0x000fe40000000006 */
[----:B------:R-:W0:Y:S06]  /*1ae0*/  LDC.64 R22, c[0x0][0x380] ;  /* 0x0000e000ff167b82 */ /* 0x000e2c0000000a00 */
[----:B------:R-:W-:-:S08]  /*1af0*/  DFMA R8, R6, -R8, 1 ;  /* 0x3ff000000608742b */ /* 0x000fd00000000808 */
[----:B------:R-:W-:-:S08]  /*1b00*/  DFMA R26, R6, R8, R6 ;  /* 0x00000008061a722b */ /* 0x000fd00000000006 */
[----:B------:R-:W-:Y:S01]  /*1b10*/  DMUL R6, R10, R26 ;  /* 0x0000001a0a067228 */ /* 0x000fe20000000000 */
[C---:B0-----:R-:W-:Y:S01]  /*1b20*/  IMAD.WIDE.U32 R22, R3.reuse, 0x8, R22 ;  /* 0x0000000803167825 */ /* 0x041fe200078e0016 */
[----:B-1----:R-:W-:-:S04]  /*1b30*/  IADD3 R3, PT, PT, R3, UR5, RZ ;  /* 0x0000000503037c10 */ /* 0x002fc8000fffe0ff */
[----:B------:R0:W-:Y:S02]  /*1b40*/  STG.E.64 desc[UR6][R22.64], R18 ;  /* 0x0000001216007986 */ /* 0x0001e4000c101b06 */
[----:B------:R-:W-:-:S08]  /*1b50*/  DFMA R8, R6, -159, R10 ;  /* 0xc063e0000608782b */ /* 0x000fd0000000000a */
[----:B------:R-:W-:-:S10]  /*1b60*/  DFMA R6, R26, R8, R6 ;  /* 0x000000081a06722b */ /* 0x000fd40000000006 */
[----:B------:R-:W-:-:S05]  /*1b70*/  FFMA R0, RZ, 3.560546875, R7 ;  /* 0x4063e000ff007823 */ /* 0x000fca0000000007 */
[----:B------:R-:W-:-:S13]  /*1b80*/  FSETP.GT.AND P0, PT, |R0|, 1.469367938527859385e-39, PT ;  /* 0x001000000000780b */ /* 0x000fda0003f04200 */
[----:B0-----:R-:W-:Y:S05]  /*1b90*/  @P0 BRA P1, `(.L_x_31) ;  /* 0x0000000000180947 */ /* 0x001fea0000800000 */
[----:B------:R-:W-:Y:S01]  /*1ba0*/  IMAD.MOV.U32 R22, RZ, RZ, R10 ;  /* 0x000000ffff167224 */ /* 0x000fe200078e000a */
[----:B------:R-:W-:Y:S01]  /*1bb0*/  MOV R0, 0x1be0 ;  /* 0x00001be000007802 */ /* 0x000fe20000000f00 */
[----:B------:R-:W-:-:S07]  /*1bc0*/  IMAD.MOV.U32 R23, RZ, RZ, R11 ;  /* 0x000000ffff177224 */ /* 0x000fce00078e000b */
[----:B------:R-:W-:Y:S05]  /*1bd0*/  CALL.REL.NOINC `($__internal_2_$__cuda_sm20_div_rn_f64_full) ;  /* 0x0000000800607944 */ /* 0x000fea0003c00000 */
[----:B------:R-:W-:Y:S01]  /*1be0*/  IMAD.MOV.U32 R6, RZ, RZ, R26 ;  /* 0x000000ffff067224 */ /* 0x000fe200078e001a */
[----:B------:R-:W-:-:S07]  /*1bf0*/  MOV R7, R27 ;  /* 0x0000001b00077202 */ /* 0x000fce0000000f00 */
.L_x_31:
[----:B------:R-:W-:Y:S05]  /*1c00*/  BSYNC.RECONVERGENT B0 ;  /* 0x0000000000007941 */ /* 0x000fea0003800200 */
.L_x_30:
        /* <DEDUP_REMOVED lines=9> */
[----:B------:R-:W-:-:S08]  /*1ca0*/  DFMA R18, R8, R18, R8 ;  /* 0x000000120812722b */ /* 0x000fd00000000008 */
[C---:B------:R-:W-:Y:S01]  /*1cb0*/  DFMA R8, R18.reuse, -R10, 1 ;  /* 0x3ff000001208742b */ /* 0x040fe2000000080a */
[----:B------:R-:W0:Y:S07]  /*1cc0*/  LDC.64 R10, c[0x0][0x380] ;  /* 0x0000e000ff0a7b82 */ /* 0x000e2e0000000a00 */
[----:B------:R-:W-:-:S08]  /*1cd0*/  DFMA R22, R18, R8, R18 ;  /* 0x000000081216722b */ /* 0x000fd00000000012 */
[----:B------:R-:W-:-:S08]  /*1ce0*/  DMUL R8, R12, R22 ;  /* 0x000000160c087228 */ /* 0x000fd00000000000 */
[----:B------:R-:W-:Y:S01]  /*1cf0*/  DFMA R18, R8, -159, R12 ;  /* 0xc063e0000812782b */ /* 0x000fe2000000000c */
[C---:B0-----:R-:W-:Y:S01]  /*1d00*/  IMAD.WIDE.U32 R10, R3.reuse, 0x8, R10 ;  /* 0x00000008030a7825 */ /* 0x041fe200078e000a */
[----:B-1----:R-:W-:-:S04]  /*1d10*/  IADD3 R3, PT, PT, R3, UR5, RZ ;  /* 0x0000000503037c10 */ /* 0x002fc8000fffe0ff */
[----:B------:R0:W-:Y:S02]  /*1d20*/  STG.E.64 desc[UR6][R10.64], R6 ;  /* 0x000000060a007986 */ /* 0x0001e4000c101b06 */
        /* <DEDUP_REMOVED lines=10> */
.L_x_33:
[----:B------:R-:W-:Y:S05]  /*1dd0*/  BSYNC.RECONVERGENT B0 ;  /* 0x0000000000007941 */ /* 0x000fea0003800200 */
.L_x_32:
        /* <DEDUP_REMOVED lines=28> */
.L_x_35:
[----:B------:R-:W-:Y:S05]  /*1fa0*/  BSYNC.RECONVERGENT B0 ;  /* 0x0000000000007941 */ /* 0x000fea0003800200 */
.L_x_34:
        /* <DEDUP_REMOVED lines=26> */
[----:B------:R-:W-:Y:S01]  /*2150*/  MOV R8, R26 ;  /* 0x0000001a00087202 */ /* 0x000fe20000000f00 */
[----:B------:R-:W-:-:S07]  /*2160*/  IMAD.MOV.U32 R9, RZ, RZ, R27 ;  /* 0x000000ffff097224 */ /* 0x000fce00078e001b */
.L_x_37:
[----:B------:R-:W-:Y:S05]  /*2170*/  BSYNC.RECONVERGENT B0 ;  /* 0x0000000000007941 */ /* 0x000fea0003800200 */
.L_x_36:
[----:B------:R-:W0:Y:S01]  /*2180*/  MUFU.RCP64H R7, 159 ;  /* 0x4063e00000077908 */ /* 0x000e220000001800 */
[----:B------:R-:W-:Y:S02]  /*2190*/  HFMA2 R11, -RZ, RZ, 2.193359375, -512 ;  /* 0x4063e000ff0b7431 */ /* 0x000fe400000001ff */
[----:B------:R-:W-:Y:S01]  /*21a0*/  IMAD.MOV.U32 R10, RZ, RZ, 0x0 ;  /* 0x00000000ff0a7424 */ /* 0x000fe200078e00ff */
[----:B------:R-:W1:Y:S01]  /*21b0*/  LDCU UR5, c[0x0][0x390] ;  /* 0x00007200ff0577ac */ /* 0x000e620008000800 */
[----:B------:R-:W-:Y:S01]  /*21c0*/  IMAD.MOV.U32 R6, RZ, RZ, 0x1 ;  /* 0x00000001ff067424 */ /* 0x000fe200078e00ff */
[----:B------:R-:W-:Y:S01]  /*21d0*/  FSETP.GEU.AND P1, PT, |R21|, 6.5827683646048100446e-37, PT ;  /* 0x036000001500780b */ /* 0x000fe20003f2e200 */
[----:B------:R-:W-:Y:S04]  /*21e0*/  BSSY.RECONVERGENT B0, `(.L_x_38) ;  /* 0x0000016000007945 */ /* 0x000fe80003800200 */
        /* <DEDUP_REMOVED lines=8> */
[----:B0-----:R-:W-:-:S04]  /*2270*/  IMAD.WIDE.U32 R10, R3, 0x8, R10 ;  /* 0x00000008030a7825 */ /* 0x001fc800078e000a */
[----:B-1----:R-:W-:Y:S01]  /*2280*/  VIADD R3, R3, UR5 ;  /* 0x0000000503037c36 */ /* 0x002fe20008000000 */
[----:B------:R0:W-:Y:S02]  /*2290*/  STG.E.64 desc[UR6][R10.64], R8 ;  /* 0x000000080a007986 */ /* 0x0001e4000c101b06 */
[----:B------:R-:W-:-:S10]  /*22a0*/  DFMA R6, R14, R12, R6 ;  /* 0x0000000c0e06722b */ /* 0x000fd40000000006 */
[----:B------:R-:W-:-:S05]  /*22b0*/  FFMA R0, RZ, 3.560546875, R7 ;  /* 0x4063e000ff007823 */ /* 0x000fca0000000007 */
[----:B------:R-:W-:-:S13]  /*22c0*/  FSETP.GT.AND P0, PT, |R0|, 1.469367938527859385e-39, PT ;  /* 0x001000000000780b */ /* 0x000fda0003f04200 */
[----:B0-----:R-:W-:Y:S05]  /*22d0*/  @P0 BRA P1, `(.L_x_39) ;  /* 0x0000000000180947 */ /* 0x001fea0000800000 */
[----:B------:R-:W-:Y:S01]  /*22e0*/  MOV R22, R20 ;  /* 0x0000001400167202 */ /* 0x000fe20000000f00 */
[----:B------:R-:W-:Y:S01]  /*22f0*/  IMAD.MOV.U32 R23, RZ, RZ, R21 ;  /* 0x000000ffff177224 */ /* 0x000fe200078e0015 */
[----:B------:R-:W-:-:S07]  /*2300*/  MOV R0, 0x2320 ;  /* 0x0000232000007802 */ /* 0x000fce0000000f00 */
[----:B------:R-:W-:Y:S05]  /*2310*/  CALL.REL.NOINC `($__internal_2_$__cuda_sm20_div_rn_f64_full) ;  /* 0x0000000000907944 */ /* 0x000fea0003c00000 */
[----:B------:R-:W-:Y:S01]  /*2320*/  IMAD.MOV.U32 R6, RZ, RZ, R26 ;  /* 0x000000ffff067224 */ /* 0x000fe200078e001a */
[----:B------:R-:W-:-:S07]  /*2330*/  MOV R7, R27 ;  /* 0x0000001b00077202 */ /* 0x000fce0000000f00 */
.L_x_39:
[----:B------:R-:W-:Y:S05]  /*2340*/  BSYNC.RECONVERGENT B0 ;  /* 0x0000000000007941 */ /* 0x000fea0003800200 */
.L_x_38:
[----:B------:R-:W0:Y:S01]  /*2350*/  MUFU.RCP64H R9, 159 ;  /* 0x4063e00000097908 */ /* 0x000e220000001800 */
[----:B------:R-:W-:Y:S02]  /*2360*/  HFMA2 R8, -RZ, RZ, 0, 5.9604644775390625e-08 ;  /* 0x00000001ff087431 */ /* 0x000fe400000001ff */
        /* <DEDUP_REMOVED lines=20> */
[----:B------:R-:W-:Y:S01]  /*24b0*/  IMAD.MOV.U32 R22, RZ, RZ, R24 ;  /* 0x000000ffff167224 */ /* 0x000fe200078e0018 */
[----:B------:R-:W-:Y:S02]  /*24c0*/  MOV R23, R25 ;  /* 0x0000001900177202 */ /* 0x000fe40000000f00 */
[----:B------:R-:W-:-:S07]  /*24d0*/  MOV R0, 0x24f0 ;  /* 0x000024f000007802 */ /* 0x000fce0000000f00 */
[----:B------:R-:W-:Y:S05]  /*24e0*/  CALL.REL.NOINC `($__internal_2_$__cuda_sm20_div_rn_f64_full) ;  /* 0x00000000001c7944 */ /* 0x000fea0003c00000 */
[----:B------:R-:W-:Y:S02]  /*24f0*/  IMAD.MOV.U32 R8, RZ, RZ, R26 ;  /* 0x000000ffff087224 */ /* 0x000fe400078e001a */
[----:B------:R-:W-:-:S07]  /*2500*/  IMAD.MOV.U32 R9, RZ, RZ, R27 ;  /* 0x000000ffff097224 */ /* 0x000fce00078e001b */
.L_x_41:
[----:B------:R-:W-:Y:S05]  /*2510*/  BSYNC.RECONVERGENT B0 ;  /* 0x0000000000007941 */ /* 0x000fea0003800200 */
.L_x_40:
[----:B------:R-:W0:Y:S02]  /*2520*/  LDC.64 R4, c[0x0][0x380] ;  /* 0x0000e000ff047b82 */ /* 0x000e240000000a00 */
[----:B0-----:R-:W-:-:S05]  /*2530*/  IMAD.WIDE.U32 R2, R3, 0x8, R4 ;  /* 0x0000000803027825 */ /* 0x001fca00078e0004 */
[----:B------:R-:W-:Y:S01]  /*2540*/  STG.E.64 desc[UR6][R2.64], R8 ;  /* 0x0000000802007986 */ /* 0x000fe2000c101b06 */
[----:B------:R-:W-:Y:S05]  /*2550*/  EXIT ;  /* 0x000000000000794d */ /* 0x000fea0003800000 */
        .weak           $__internal_2_$__cuda_sm20_div_rn_f64_full
        .type           $__internal_2_$__cuda_sm20_div_rn_f64_full,@function
        .size           $__internal_2_$__cuda_sm20_div_rn_f64_full,(.L_x_125 - $__internal_2_$__cuda_sm20_div_rn_f64_full)
$__internal_2_$__cuda_sm20_div_rn_f64_full:
[----:B------:R-:W-:Y:S01]  /*2560*/  FSETP.GEU.AND P2, PT, |R23|, 1.469367938527859385e-39, PT ;  /* 0x001000001700780b */ /* 0x000fe20003f4e200 */
[----:B------:R-:W-:Y:S01]  /*2570*/  IMAD.U32 R18, RZ, RZ, UR4 ;  /* 0x00000004ff127e24 */ /* 0x000fe2000f8e00ff */
[C---:B------:R-:W-:Y:S01]  /*2580*/  FSETP.GEU.AND P0, PT, |R5|.reuse, 1.469367938527859385e-39, PT ;  /* 0x001000000500780b */ /* 0x040fe20003f0e200 */
[----:B------:R-:W-:Y:S01]  /*2590*/  IMAD.MOV.U32 R34, RZ, RZ, 0x1ca00000 ;  /* 0x1ca00000ff227424 */ /* 0x000fe200078e00ff */
[----:B------:R-:W-:Y:S01]  /*25a0*/  LOP3.LUT R2, R5, 0x800fffff, RZ, 0xc0, !PT ;  /* 0x800fffff05027812 */ /* 0x000fe200078ec0ff */
[----:B------:R-:W-:Y:S01]  /*25b0*/  IMAD.MOV.U32 R30, RZ, RZ, 0x1 ;  /* 0x00000001ff1e7424 */ /* 0x000fe200078e00ff */
[----:B------:R-:W-:Y:S01]  /*25c0*/  MOV R4, UR4 ;  /* 0x0000000400047c02 */ /* 0x000fe20008000f00 */
[----:B------:R-:W-:Y:S01]  /*25d0*/  BSSY.RECONVERGENT B1, `(.L_x_42) ;  /* 0x0000051000017945 */ /* 0x000fe20003800200 */
[----:B------:R-:W-:Y:S02]  /*25e0*/  LOP3.LUT R19, R2, 0x3ff00000, RZ, 0xfc, !PT ;  /* 0x3ff0000002137812 */ /* 0x000fe400078efcff */
[----:B------:R-:W-:-:S02]  /*25f0*/  LOP3.LUT R2, R23, 0x7ff00000, RZ, 0xc0, !PT ;  /* 0x7ff0000017027812 */ /* 0x000fc400078ec0ff */
[C---:B------:R-:W-:Y:S01]  /*2600*/  LOP3.LUT R35, R5.reuse, 0x7ff00000, RZ, 0xc0, !PT ;  /* 0x7ff0000005237812 */ /* 0x040fe200078ec0ff */
[----:B------:R-:W-:Y:S01]  /*2610*/  @!P2 IMAD.MOV.U32 R28, RZ, RZ, RZ ;  /* 0x000000ffff1ca224 */ /* 0x000fe200078e00ff */
[----:B------:R-:W-:Y:S01]  /*2620*/  @!P2 LOP3.LUT R27, R5, 0x7ff00000, RZ, 0xc0, !PT ;  /* 0x7ff00000051ba812 */ /* 0x000fe200078ec0ff */
[----:B------:R-:W-:Y:S01]  /*2630*/  @!P0 DMUL R18, R4, 8.98846567431157953865e+307 ;  /* 0x7fe0000004128828 */ /* 0x000fe20000000000 */
[C---:B------:R-:W-:Y:S02]  /*2640*/  ISETP.GE.U32.AND P1, PT, R2.reuse, R35, PT ;  /* 0x000000230200720c */ /* 0x040fe40003f26070 */
[----:B------:R-:W-:Y:S02]  /*2650*/  @!P2 ISETP.GE.U32.AND P3, PT, R2, R27, PT ;  /* 0x0000001b0200a20c */ /* 0x000fe40003f66070 */
[C---:B------:R-:W-:Y:S01]  /*2660*/  SEL R27, R34.reuse, 0x63400000, !P1 ;  /* 0x63400000221b7807 */ /* 0x040fe20004800000 */
[----:B------:R-:W0:Y:S01]  /*2670*/  MUFU.RCP64H R31, R19 ;  /* 0x00000013001f7308 */ /* 0x000e220000001800 */
[----:B------:R-:W-:-:S02]  /*2680*/  @!P2 SEL R29, R34, 0x63400000, !P3 ;  /* 0x63400000221da807 */ /* 0x000fc40005800000 */
[--C-:B------:R-:W-:Y:S02]  /*2690*/  LOP3.LUT R27, R27, 0x800fffff, R23.reuse, 0xf8, !PT ;  /* 0x800fffff1b1b7812 */ /* 0x100fe400078ef817 */
[----:B------:R-:W-:Y:S02]  /*26a0*/  @!P2 LOP3.LUT R26, R29, 0x80000000, R23, 0xf8, !PT ;  /* 0x800000001d1aa812 */ /* 0x000fe400078ef817 */
[----:B------:R-:W-:Y:S02]  /*26b0*/  @!P0 LOP3.LUT R35, R19, 0x7ff00000, RZ, 0xc0, !PT ;  /* 0x7ff0000013238812 */ /* 0x000fe400078ec0ff */
[----:B------:R-:W-:Y:S02]  /*26c0*/  @!P2 LOP3.LUT R29, R26, 0x100000, RZ, 0xfc, !PT ;  /* 0x001000001a1da812 */ /* 0x000fe400078efcff */
[----:B------:R-:W-:-:S06]  /*26d0*/  MOV R26, R22 ;  /* 0x00000016001a7202 */ /* 0x000fcc0000000f00 */
[----:B------:R-:W-:Y:S02]  /*26e0*/  @!P2 DFMA R26, R26, 2, -R28 ;  /* 0x400000001a1aa82b */ /* 0x000fe4000000081c */
[----:B0-----:R-:W-:-:S08]  /*26f0*/  DFMA R28, R30, -R18, 1 ;  /* 0x3ff000001e1c742b */ /* 0x001fd00000000812 */
[----:B------:R-:W-:-:S08]  /*2700*/  DFMA R28, R28, R28, R28 ;  /* 0x0000001c1c1c722b */ /* 0x000fd0000000001c */
[----:B------:R-:W-:-:S08]  /*2710*/  DFMA R30, R30, R28, R30 ;  /* 0x0000001c1e1e722b */ /* 0x000fd0000000001e */
[----:B------:R-:W-:-:S08]  /*2720*/  DFMA R28, R30, -R18, 1 ;  /* 0x3ff000001e1c742b */ /* 0x000fd00000000812 */
[----:B------:R-:W-:-:S08]  /*2730*/  DFMA R28, R30, R28, R30 ;  /* 0x0000001c1e1c722b */ /* 0x000fd0000000001e */
[----:B------:R-:W-:-:S08]  /*2740*/  DMUL R30, R28, R26 ;  /* 0x0000001a1c1e7228 */ /* 0x000fd00000000000 */
[----:B------:R-:W-:-:S08]  /*2750*/  DFMA R32, R30, -R18, R26 ;  /* 0x800000121e20722b */ /* 0x000fd0000000001a */
[----:B------:R-:W-:Y:S01]  /*2760*/  DFMA R32, R28, R32, R30 ;  /* 0x000000201c20722b */ /* 0x000fe2000000001e */
[----:B------:R-:W-:Y:S02]  /*2770*/  MOV R28, R2 ;  /* 0x00000002001c7202 */ /* 0x000fe40000000f00 */
[----:B------:R-:W-:-:S05]  /*2780*/  @!P2 LOP3.LUT R28, R27, 0x7ff00000, RZ, 0xc0, !PT ;  /* 0x7ff000001b1ca812 */ /* 0x000fca00078ec0ff */
[----:B------:R-:W-:-:S05]  /*2790*/  VIADD R29, R28, 0xffffffff ;  /* 0xffffffff1c1d7836 */ /* 0x000fca0000000000 */
[----:B------:R-:W-:Y:S01]  /*27a0*/  ISETP.GT.U32.AND P0, PT, R29, 0x7feffffe, PT ;  /* 0x7feffffe1d00780c */ /* 0x000fe20003f04070 */
[----:B------:R-:W-:-:S05]  /*27b0*/  VIADD R29, R35, 0xffffffff ;  /* 0xffffffff231d7836 */ /* 0x000fca0000000000 */
[----:B------:R-:W-:-:S13]  /*27c0*/  ISETP.GT.U32.OR P0, PT, R29, 0x7feffffe, P0 ;  /* 0x7feffffe1d00780c */ /* 0x000fda0000704470 */
[----:B------:R-:W-:Y:S05]  /*27d0*/  @P0 BRA `(.L_x_43) ;  /* 0x00000000006c0947 */ /* 0x000fea0003800000 */
[----:B------:R-:W-:-:S04]  /*27e0*/  LOP3.LUT R23, R5, 0x7ff00000, RZ, 0xc0, !PT ;  /* 0x7ff0000005177812 */ /* 0x000fc800078ec0ff */
[CC--:B------:R-:W-:Y:S02]  /*27f0*/  VIADDMNMX R22, R2.reuse, -R23.reuse, 0xb9600000, !PT ;  /* 0xb960000002167446 */ /* 0x0c0fe40007800917 */
[----:B------:R-:W-:Y:S02]  /*2800*/  ISETP.GE.U32.AND P0, PT, R2, R23, PT ;  /* 0x000000170200720c */ /* 0x000fe40003f06070 */
[----:B------:R-:W-:Y:S01]  /*2810*/  VIMNMX R2, PT, PT, R22, 0x46a00000, PT ;  /* 0x46a0000016027848 */ /* 0x000fe20003fe0100 */
[----:B------:R-:W-:Y:S01]  /*2820*/  IMAD.MOV.U32 R22, RZ, RZ, RZ ;  /* 0x000000ffff167224 */ /* 0x000fe200078e00ff */
[----:B------:R-:W-:-:S04]  /*2830*/  SEL R23, R34, 0x63400000, !P0 ;  /* 0x6340000022177807 */ /* 0x000fc80004000000 */
[----:B------:R-:W-:-:S05]  /*2840*/  IADD3 R2, PT, PT, -R23, R2, RZ ;  /* 0x0000000217027210 */ /* 0x000fca0007ffe1ff */
[----:B------:R-:W-:-:S06]  /*2850*/  VIADD R23, R2, 0x7fe00000 ;  /* 0x7fe0000002177836 */ /* 0x000fcc0000000000 */
[----:B------:R-:W-:-:S10]  /*2860*/  DMUL R30, R32, R22 ;  /* 0x00000016201e7228 */ /* 0x000fd40000000000 */
[----:B------:R-:W-:-:S13]  /*2870*/  FSETP.GTU.AND P0, PT, |R31|, 1.469367938527859385e-39, PT ;  /* 0x001000001f00780b */ /* 0x000fda0003f0c200 */
[----:B------:R-:W-:Y:S05]  /*2880*/  @P0 BRA `(.L_x_44) ;  /* 0x0000000000940947 */ /* 0x000fea0003800000 */
[----:B------:R-:W-:Y:S01]  /*2890*/  DFMA R18, R32, -R18, R26 ;  /* 0x800000122012722b */ /* 0x000fe2000000001a */
[----:B------:R-:W-:-:S09]  /*28a0*/  MOV R26, RZ ;  /* 0x000000ff001a7202 */ /* 0x000fd20000000f00 */
[C---:B------:R-:W-:Y:S02]  /*28b0*/  FSETP.NEU.AND P0, PT, R19.reuse, RZ, PT ;  /* 0x000000ff1300720b */ /* 0x040fe40003f0d000 */
[----:B------:R-:W-:-:S04]  /*28c0*/  LOP3.LUT R22, R19, 0x80000000, R5, 0x48, !PT ;  /* 0x8000000013167812 */ /* 0x000fc800078e4805 */
[----:B------:R-:W-:-:S07]  /*28d0*/  LOP3.LUT R27, R22, R23, RZ, 0xfc, !PT ;  /* 0x00000017161b7212 */ /* 0x000fce00078efcff */
[----:B------:R-:W-:Y:S05]  /*28e0*/  @!P0 BRA `(.L_x_44) ;  /* 0x00000000007c8947 */ /* 0x000fea0003800000 */
[----:B------:R-:W-:Y:S01]  /*28f0*/  IMAD.MOV R19, RZ, RZ, -R2 ;  /* 0x000000ffff137224 */ /* 0x000fe200078e0a02 */
[----:B------:R-:W-:Y:S01]  /*2900*/  DMUL.RP R26, R32, R26 ;  /* 0x0000001a201a7228 */ /* 0x000fe20000008000 */
[----:B------:R-:W-:-:S06]  /*2910*/  IMAD.MOV.U32 R18, RZ, RZ, RZ ;  /* 0x000000ffff127224 */ /* 0x000fcc00078e00ff */
[----:B------:R-:W-:-:S06]  /*2920*/  DFMA R18, R30, -R18, R32 ;  /* 0x800000121e12722b */ /* 0x000fcc0000000020 */
[----:B------:R-:W-:-:S04]  /*2930*/  IADD3 R18, PT, PT, -R2, -0x43300000, RZ ;  /* 0xbcd0000002127810 */ /* 0x000fc80007ffe1ff */
[----:B------:R-:W-:Y:S02]  /*2940*/  FSETP.NEU.AND P0, PT, |R19|, R18, PT ;  /* 0x000000121300720b */ /* 0x000fe40003f0d200 */
[----:B------:R-:W-:Y:S02]  /*2950*/  LOP3.LUT R19, R27, R22, RZ, 0x3c, !PT ;  /* 0x000000161b137212 */ /* 0x000fe400078e3cff */
[----:B------:R-:W-:Y:S02]  /*2960*/  FSEL R30, R26, R30, !P0 ;  /* 0x0000001e1a1e7208 */ /* 0x000fe40004000000 */
[----:B------:R-:W-:Y:S01]  /*2970*/  FSEL R31, R19, R31, !P0 ;  /* 0x0000001f131f7208 */ /* 0x000fe20004000000 */
[----:B------:R-:W-:Y:S06]  /*2980*/  BRA `(.L_x_44) ;  /* 0x0000000000547947 */ /* 0x000fec0003800000 */
.L_x_43:
        /* <DEDUP_REMOVED lines=12> */
[----:B------:R-:W-:Y:S01]  /*2a50*/  @!P0 IMAD.MOV.U32 R30, RZ, RZ, RZ ;  /* 0x000000ffff1e8224 */ /* 0x000fe200078e00ff */
[----:B------:R-:W-:-:S03]  /*2a60*/  @P0 MOV R30, RZ ;  /* 0x000000ff001e0202 */ /* 0x000fc60000000f00 */
[----:B------:R-:W-:Y:S01]  /*2a70*/  @P0 IMAD.MOV.U32 R31, RZ, RZ, R2 ;  /* 0x000000ffff1f0224 */ /* 0x000fe200078e0002 */
[----:B------:R-:W-:Y:S06]  /*2a80*/  BRA `(.L_x_44) ;  /* 0x0000000000147947 */ /* 0x000fec0003800000 */
.L_x_46:
[----:B------:R-:W-:Y:S01]  /*2a90*/  LOP3.LUT R31, R5, 0x80000, RZ, 0xfc, !PT ;  /* 0x00080000051f7812 */ /* 0x000fe200078efcff */
[----:B------:R-:W-:Y:S01]  /*2aa0*/  IMAD.MOV.U32 R30, RZ, RZ, R4 ;  /* 0x000000ffff1e7224 */ /* 0x000fe200078e0004 */
[----:B------:R-:W-:Y:S06]  /*2ab0*/  BRA `(.L_x_44) ;  /* 0x0000000000087947 */ /* 0x000fec0003800000 */
.L_x_45:
[----:B------:R-:W-:Y:S02]  /*2ac0*/  LOP3.LUT R31, R23, 0x80000, RZ, 0xfc, !PT ;  /* 0x00080000171f7812 */ /* 0x000fe400078efcff */
[----:B------:R-:W-:-:S07]  /*2ad0*/  MOV R30, R22 ;  /* 0x00000016001e7202 */ /* 0x000fce0000000f00 */
.L_x_44:
[----:B------:R-:W-:Y:S05]  /*2ae0*/  BSYNC.RECONVERGENT B1 ;  /* 0x0000000000017941 */ /* 0x000fea0003800200 */
.L_x_42:
[----:B------:R-:W-:Y:S01]  /*2af0*/  MOV R18, R0 ;  /* 0x0000000000127202 */ /* 0x000fe20000000f00 */
[----:B------:R-:W-:Y:S02]  /*2b00*/  IMAD.MOV.U32 R19, RZ, RZ, 0x0 ;  /* 0x00000000ff137424 */ /* 0x000fe400078e00ff */
[----:B------:R-:W-:Y:S02]  /*2b10*/  IMAD.MOV.U32 R26, RZ, RZ, R30 ;  /* 0x000000ffff1a7224 */ /* 0x000fe400078e001e */
[----:B------:R-:W-:Y:S01]  /*2b20*/  IMAD.MOV.U32 R27, RZ, RZ, R31 ;  /* 0x000000ffff1b7224 */ /* 0x000fe200078e001f */
[----:B------:R-:W-:Y:S06]  /*2b30*/  RET.REL.NODEC R18 `(_Z12GaussKernel8PdS_jj) ;  /* 0xffffffd412307950 */ /* 0x000fec0003c3ffff */
.L_x_47:
        /* <DEDUP_REMOVED lines=12> */
.L_x_125:


//--------------------- .text._Z12GaussKernel7PdS_jj --------------------------
	.section	.text._Z12GaussKernel7PdS_jj,"ax",@progbits
	.align	128
        .global         _Z12GaussKernel7PdS_jj
        .type           _Z12GaussKernel7PdS_jj,@function
        .size           _Z12GaussKernel7PdS_jj,(.L_x_126 - _Z12GaussKernel7PdS_jj)
        .other          _Z12GaussKernel7PdS_jj,@"STO_CUDA_ENTRY STV_DEFAULT"
_Z12GaussKernel7PdS_jj:
.text._Z12GaussKernel7PdS_jj:
[----:B------:R-:W-:Y:S01]  /*0000*/  LDC R1, c[0x0][0x37c] ;  /* 0x0000df00ff017b82 */ /* 0x000fe20000000800 */
[----:B------:R-:W0:Y:S01]  /*0010*/  S2R R0, SR_CTAID.X ;  /* 0x0000000000007919 */ /* 0x000e220000002500 */
[----:B------:R-:W1:Y:S06]  /*0020*/  LDCU UR4, c[0x0][0x360] ;  /* 0x00006c00ff0477ac */ /* 0x000e6c0008000800 */
[----:B------:R-:W2:Y:S01]  /*0030*/  LDC R13, c[0x0][0x390] ;  /* 0x0000e400ff0d7b82 */ /* 0x000ea20000000800 */
[----:B------:R-:W0:Y:S01]  /*0040*/  S2R R3, SR_TID.X ;  /* 0x0000000000037919 */ /* 0x000e220000002100 */
[----:B-1----:R-:W-:-:S06]  /*0050*/  UIADD3 UR4, UPT, UPT, UR4, -0x4, URZ ;  /* 0xfffffffc04047890 */ /* 0x002fcc000fffe0ff */
[----:B0-----:R-:W-:-:S05]  /*0060*/  IMAD R0, R0, UR4, R3 ;  /* 0x0000000400007c24 */ /* 0x001fca000f8e0203 */
[----:B--2---:R-:W-:-:S13]  /*0070*/  ISETP.GE.U32.AND P0, PT, R0, R13, PT ;  /* 0x0000000d0000720c */ /* 0x004fda0003f06070 */
[----:B------:R-:W-:Y:S05]  /*0080*/  @P0 EXIT ;  /* 0x000000000000094d */ /* 0x000fea0003800000 */
[----:B------:R-:W0:Y:S01]  /*0090*/  LDC R2, c[0x0][0x394] ;  /* 0x0000e500ff027b82 */ /* 0x000e220000000800 */
[C---:B------:R-:W-:Y:S01]  /*00a0*/  VIADD R5, R13.reuse, 0xfffffffd ;  /* 0xfffffffd0d057836 */ /* 0x040fe20000000000 */
[----:B------:R-:W1:Y:S04]  /*00b0*/  LDCU.64 UR6, c[0x0][0x358] ;  /* 0x00006b00ff0677ac */ /* 0x000e680008000a00 */
[----:B------:R-:W-:Y:S02]  /*00c0*/  ISETP.GT.U32.AND P0, PT, R0, R5, PT ;  /* 0x000000050000720c */ /* 0x000fe40003f04070 */
[----:B------:R-:W2:Y:S01]  /*00d0*/  S2UR UR5, SR_CTAID.Y ;  /* 0x00000000000579c3 */ /* 0x000ea20000002600 */
[----:B0-----:R-:W-:Y:S01]  /*00e0*/  VIADD R2, R2, 0xfffffffd ;  /* 0xfffffffd02027836 */ /* 0x001fe20000000000 */
[----:B--2---:R-:W-:Y:S01]  /*00f0*/  VIMNMX.U32 R4, PT, PT, R0, UR5, PT ;  /* 0x0000000500047c48 */ /* 0x004fe2000bfe0000 */
[----:B------:R-:W-:-:S03]  /*0100*/  IMAD R0, R13, UR5, R0 ;  /* 0x000000050d007c24 */ /* 0x000fc6000f8e0200 */
[----:B------:R-:W-:-:S04]  /*0110*/  ISETP.GE.U32.AND P0, PT, R2, UR5, !P0 ;  /* 0x0000000502007c0c */ /* 0x000fc8000c706070 */
[----:B------:R-:W-:-:S13]  /*0120*/  ISETP.GT.U32.AND P0, PT, R4, 0x1, P0 ;  /* 0x000000010400780c */ /* 0x000fda0000704070 */
[----:B------:R-:W0:Y:S02]  /*0130*/  @!P0 LDC.64 R4, c[0x0][0x380] ;  /* 0x0000e000ff048b82 */ /* 0x000e240000000a00 */
[----:B0-----:R-:W-:-:S05]  /*0140*/  @!P0 IMAD.WIDE.U32 R4, R0, 0x8, R4 ;  /* 0x0000000800048825 */ /* 0x001fca00078e0004 */
[----:B-1----:R0:W-:Y:S01]  /*0150*/  @!P0 STG.E.64 desc[UR6][R4.64], RZ ;  /* 0x000000ff04008986 */ /* 0x0021e2000c101b06 */
[----:B------:R-:W-:Y:S05]  /*0160*/  @!P0 EXIT ;  /* 0x000000000000894d */ /* 0x000fea0003800000 */
[----:B0-----:R-:W0:Y:S01]  /*0170*/  LDC.64 R4, c[0x0][0x388] ;  /* 0x0000e200ff047b82 */ /* 0x001e220000000a00 */
[----:B------:R-:W-:-:S04]  /*0180*/  IMAD.MOV R7, RZ, RZ, -R13 ;  /* 0x000000ffff077224 */ /* 0x000fc800078e0a0d */
[----:B------:R-:W-:-:S04]  /*0190*/  IMAD R2, R7, 0x2, R0 ;  /* 0x0000000207027824 */ /* 0x000fc800078e0200 */
[----:B------:R-:W-:-:S04]  /*01a0*/  VIADD R7, R2, 0xfffffffe ;  /* 0xfffffffe02077836 */ /* 0x000fc80000000000 */
[----:B0-----:R-:W-:-:S04]  /*01b0*/  IMAD.WIDE R4, R7, 0x8, R4 ;  /* 0x0000000807047825 */ /* 0x001fc800078e0204 */
[C---:B------:R-:W-:Y:S02]  /*01c0*/  IMAD.WIDE R6, R13.reuse, 0x8, R4 ;  /* 0x000000080d067825 */ /* 0x040fe400078e0204 */
[----:B------:R-:W2:Y:S02]  /*01d0*/  LDG.E.64 R4, desc[UR6][R4.64] ;  /* 0x0000000604047981 */ /* 0x000ea4000c1e1b00 */
[C---:B------:R-:W-:Y:S02]  /*01e0*/  IMAD.WIDE R8, R13.reuse, 0x8, R6 ;  /* 0x000000080d087825 */ /* 0x040fe400078e0206 */
[----:B------:R-:W3:Y:S02]  /*01f0*/  LDG.E.64 R6, desc[UR6][R6.64] ;  /* 0x0000000606067981 */ /* 0x000ee4000c1e1b00 */
[C---:B------:R-:W-:Y:S02]  /*0200*/  IMAD.WIDE R10, R13.reuse, 0x8, R8 ;  /* 0x000000080d0a7825 */ /* 0x040fe400078e0208 */
[----:B------:R-:W4:Y:S02]  /*0210*/  LDG.E.64 R8, desc[UR6][R8.64] ;  /* 0x0000000608087981 */ /* 0x000f24000c1e1b00 */
[----:B------:R-:W-:-:S02]  /*0220*/  IMAD.WIDE R12, R13, 0x8, R10 ;  /* 0x000000080d0c7825 */ /* 0x000fc400078e020a */
[----:B------:R-:W5:Y:S04]  /*0230*/  LDG.E.64 R10, desc[UR6][R10.64] ;  /* 0x000000060a0a7981 */ /* 0x000f68000c1e1b00 */
[----:B------:R-:W5:Y:S01]  /*0240*/  LDG.E.64 R12, desc[UR6][R12.64] ;  /* 0x000000060c0c7981 */ /* 0x000f62000c1e1b00 */
[----:B------:R-:W0:Y:S01]  /*0250*/  S2R R15, SR_CgaCtaId ;  /* 0x00000000000f7919 */ /* 0x000e220000008800 */
[----:B------:R-:W-:Y:S02]  /*0260*/  MOV R2, 0x400 ;  /* 0x0000040000027802 */ /* 0x000fe40000000f00 */
[----:B------:R-:W-:Y:S02]  /*0270*/  ISETP.GE.U32.AND P0, PT, R3, UR4, PT ;  /* 0x0000000403007c0c */ /* 0x000fe4000bf06070 */
[----:B0-----:R-:W-:-:S05]  /*0280*/  LEA R2, R15, R2, 0x18 ;  /* 0x000000020f027211 */ /* 0x001fca00078ec0ff */
[----:B------:R-:W-:Y:S01]  /*0290*/  IMAD R2, R3, 0x28, R2 ;  /* 0x0000002803027824 */ /* 0x000fe200078e0202 */
[----:B------:R-:W-:Y:S05]  /*02a0*/  WARPSYNC.ALL ;  /* 0x0000000000007948 */ /* 0x000fea0003800000 */
[----:B--2---:R0:W-:Y:S04]  /*02b0*/  STS.64 [R2], R4 ;  /* 0x0000000402007388 */ /* 0x0041e80000000a00 */
[----:B---3--:R0:W-:Y:S04]  /*02c0*/  STS.64 [R2+0x8], R6 ;  /* 0x0000080602007388 */ /* 0x0081e80000000a00 */
[----:B----4-:R0:W-:Y:S04]  /*02d0*/  STS.64 [R2+0x10], R8 ;  /* 0x0000100802007388 */ /* 0x0101e80000000a00 */
[----:B-----5:R0:W-:Y:S04]  /*02e0*/  STS.64 [R2+0x18], R10 ;  /* 0x0000180a02007388 */ /* 0x0201e80000000a00 */
[----:B------:R0:W-:Y:S01]  /*02f0*/  STS.64 [R2+0x20], R12 ;  /* 0x0000200c02007388 */ /* 0x0001e20000000a00 */
[----:B------:R-:W-:Y:S06]  /*0300*/  BAR.SYNC.DEFER_BLOCKING 0x0 ;  /* 0x0000000000007b1d */ /* 0x000fec0000010000 */
[----:B------:R-:W-:Y:S05]  /*0310*/  @P0 EXIT ;  /* 0x000000000000094d */ /* 0x000fea0003800000 */
[----:B0-----:R-:W0:Y:S01]  /*0320*/  LDS.64 R4, [R2] ;  /* 0x0000000002047984 */ /* 0x001e220000000a00 */
[----:B------:R-:W0:Y:S01]  /*0330*/  LDCU.128 UR8, c[0x3][URZ] ;  /* 0x00c00000ff0877ac */ /* 0x000e220008000c00 */
[----:B------:R-:W-:Y:S02]  /*0340*/  BSSY.RECONVERGENT B0, `(.L_x_48) ;  /* 0x0000050000007945 */ /* 0x000fe40003800200 */
[----:B------:R-:W1:Y:S01]  /*0350*/  LDS.64 R10, [R2+0x8] ;  /* 0x00000800020a7984 */ /* 0x000e620000000a00 */
[----:B------:R-:W2:Y:S03]  /*0360*/  LDCU.128 UR12, c[0x3][0x10] ;  /* 0x00c00200ff0c77ac */ /* 0x000ea60008000c00 */
[----:B------:R-:W2:Y:S01]  /*0370*/  LDS.64 R12, [R2+0x10] ;  /* 0x00001000020c7984 */ /* 0x000ea20000000a00 */
[----:B------:R-:W3:Y:S03]  /*0380*/  LDCU.64 UR4, c[0x3][0xc0] ;  /* 0x00c01800ff0477ac */ /* 0x000ee60008000a00 */
[----:B------:R-:W4:Y:S04]  /*0390*/  LDS.64 R14, [R2+0x18] ;  /* 0x00001800020e7984 */ /* 0x000f280000000a00 */
[----:B------:R-:W5:Y:S01]  /*03a0*/  LDS.64 R6, [R2+0x20] ;  /* 0x0000200002067984 */ /* 0x000f620000000a00 */
[----:B0-----:R-:W-:-:S03]  /*03b0*/  DFMA R8, R4, UR8, RZ ;  /* 0x0000000804087c2b */ /* 0x001fc600080000ff */
[----:B------:R-:W0:Y:S05]  /*03c0*/  LDS.64 R4, [R2+0x28] ;  /* 0x0000280002047984 */ /* 0x000e2a0000000a00 */
[----:B-1----:R-:W-:Y:S01]  /*03d0*/  DFMA R10, R10, UR10, R8 ;  /* 0x0000000a0a0a7c2b */ /* 0x002fe20008000008 */
[----:B------:R-:W5:Y:S01]  /*03e0*/  LDCU.128 UR8, c[0x3][0x20] ;  /* 0x00c00400ff0877ac */ /* 0x000f620008000c00 */
[----:B------:R-:W1:Y:S06]  /*03f0*/  LDS.64 R8, [R2+0x30] ;  /* 0x0000300002087984 */ /* 0x000e6c0000000a00 */
[----:B--2---:R-:W-:-:S02]  /*0400*/  DFMA R12, R12, UR12, R10 ;  /* 0x0000000c0c0c7c2b */ /* 0x004fc4000800000a */
[----:B------:R-:W2:Y:S06]  /*0410*/  LDS.64 R10, [R2+0x38] ;  /* 0x00003800020a7984 */ /* 0x000eac0000000a00 */
[----:B----4-:R-:W-:Y:S01]  /*0420*/  DFMA R14, R14, UR14, R12 ;  /* 0x0000000e0e0e7c2b */ /* 0x010fe2000800000c */
[----:B------:R-:W1:Y:S01]  /*0430*/  LDCU.128 UR12, c[0x3][0x30] ;  /* 0x00c00600ff0c77ac */ /* 0x000e620008000c00 */
[----:B------:R-:W4:Y:S06]  /*0440*/  LDS.64 R12, [R2+0x40] ;  /* 0x00004000020c7984 */ /* 0x000f2c0000000a00 */
[----:B-----5:R-:W-:Y:S01]  /*0450*/  DFMA R14, R6, UR8, R14 ;  /* 0x00000008060e7c2b */ /* 0x020fe2000800000e */
[----:B------:R-:W5:Y:S07]  /*0460*/  LDS.64 R6, [R2+0x48] ;  /* 0x0000480002067984 */ /* 0x000f6e0000000a00 */
[----:B0-----:R-:W-:Y:S01]  /*0470*/  DFMA R14, R4, UR10, R14 ;  /* 0x0000000a040e7c2b */ /* 0x001fe2000800000e */
[----:B------:R-:W4:Y:S01]  /*0480*/  LDCU.128 UR8, c[0x3][0x40] ;  /* 0x00c00800ff0877ac */ /* 0x000f220008000c00 */
[----:B------:R-:W0:Y:S06]  /*0490*/  LDS.64 R4, [R2+0x50] ;  /* 0x0000500002047984 */ /* 0x000e2c0000000a00 */
[----:B-1----:R-:W-:Y:S01]  /*04a0*/  DFMA R14, R8, UR12, R14 ;  /* 0x0000000c080e7c2b */ /* 0x002fe2000800000e */
[----:B------:R-:W1:Y:S07]  /*04b0*/  LDS.64 R8, [R2+0x58] ;  /* 0x0000580002087984 */ /* 0x000e6e0000000a00 */
[----:B--2---:R-:W-:Y:S01]  /*04c0*/  DFMA R14, R10, UR14, R14 ;  /* 0x0000000e0a0e7c2b */ /* 0x004fe2000800000e */
[----:B------:R-:W0:Y:S01]  /*04d0*/  LDCU.128 UR12, c[0x3][0x50] ;  /* 0x00c00a00ff0c77ac */ /* 0x000e220008000c00 */
[----:B------:R-:W2:Y:S06]  /*04e0*/  LDS.64 R10, [R2+0x60] ;  /* 0x00006000020a7984 */ /* 0x000eac0000000a00 */
[----:B----4-:R-:W-:Y:S01]  /*04f0*/  DFMA R14, R12, UR8, R14 ;  /* 0x000000080c0e7c2b */ /* 0x010fe2000800000e */
[----:B------:R-:W4:Y:S07]  /*0500*/  LDS.64 R12, [R2+0x68] ;  /* 0x00006800020c7984 */ /* 0x000f2e0000000a00 */
[----:B-----5:R-:W-:Y:S01]  /*0510*/  DFMA R14, R6, UR10, R14 ;  /* 0x0000000a060e7c2b */ /* 0x020fe2000800000e */
[----:B------:R-:W2:Y:S01]  /*0520*/  LDCU.128 UR8, c[0x3][0x60] ;  /* 0x00c00c00ff0877ac */ /* 0x000ea20008000c00 */
[----:B------:R-:W5:Y:S06]  /*0530*/  LDS.64 R6, [R2+0x70] ;  /* 0x0000700002067984 */ /* 0x000f6c0000000a00 */
[----:B0-----:R-:W-:Y:S01]  /*0540*/  DFMA R14, R4, UR12, R14 ;  /* 0x0000000c040e7c2b */ /* 0x001fe2000800000e */
[----:B------:R-:W0:Y:S07]  /*0550*/  LDS.64 R4, [R2+0x78] ;  /* 0x0000780002047984 */ /* 0x000e2e0000000a00 */
[----:B-1----:R-:W-:Y:S01]  /*0560*/  DFMA R14, R8, UR14, R14 ;  /* 0x0000000e080e7c2b */ /* 0x002fe2000800000e */
[----:B------:R-:W5:Y:S01]  /*0570*/  LDCU.128 UR12, c[0x3][0x70] ;  /* 0x00c00e00ff0c77ac */ /* 0x000f620008000c00 */
[----:B------:R-:W1:Y:S06]  /*0580*/  LDS.64 R8, [R2+0x80] ;  /* 0x0000800002087984 */ /* 0x000e6c0000000a00 */
[----:B--2---:R-:W-:Y:S01]  /*0590*/  DFMA R14, R10, UR8, R14 ;  /* 0x000000080a0e7c2b */ /* 0x004fe2000800000e */
[----:B------:R-:W2:Y:S07]  /*05a0*/  LDS.64 R10, [R2+0x88] ;  /* 0x00008800020a7984 */ /* 0x000eae0000000a00 */
        /* <DEDUP_REMOVED lines=12> */
[----:B------:R-:W2:Y:S01]  /*0670*/  LDS.64 R10, [R2+0xb0] ;  /* 0x0000b000020a7984 */ /* 0x000ea20000000a00 */
[----:B------:R-:W3:Y:S01]  /*0680*/  MUFU.RCP64H R15, 159 ;  /* 0x4063e000000f7908 */ /* 0x000ee20000001800 */
[----:B------:R-:W-:-:S04]  /*0690*/  IMAD.MOV.U32 R14, RZ, RZ, 0x1 ;  /* 0x00000001ff0e7424 */ /* 0x000fc800078e00ff */
[----:B----4-:R-:W-:Y:S01]  /*06a0*/  DFMA R16, R12, UR12, R16 ;  /* 0x0000000c0c107c2b */ /* 0x010fe20008000010 */
[----:B------:R-:W4:Y:S07]  /*06b0*/  LDS.64 R12, [R2+0xb8] ;  /* 0x0000b800020c7984 */ /* 0x000f2e0000000a00 */
[----:B-----5:R-:W-:Y:S01]  /*06c0*/  DFMA R18, R6, UR14, R16 ;  /* 0x0000000e06127c2b */ /* 0x020fe20008000010 */
[----:B------:R-:W2:Y:S01]  /*06d0*/  LDCU.128 UR12, c[0x3][0xb0] ;  /* 0x00c01600ff0c77ac */ /* 0x000ea20008000c00 */
[----:B------:R-:W5:Y:S01]  /*06e0*/  LDS.64 R16, [R2+0xc0] ;  /* 0x0000c00002107984 */ /* 0x000f620000000a00 */
[----:B------:R-:W-:-:S02]  /*06f0*/  IMAD.MOV.U32 R6, RZ, RZ, 0x0 ;  /* 0x00000000ff067424 */ /* 0x000fc400078e00ff */
[----:B------:R-:W-:-:S03]  /*0700*/  IMAD.MOV.U32 R7, RZ, RZ, 0x4063e000 ;  /* 0x4063e000ff077424 */ /* 0x000fc600078e00ff */
[----:B0-----:R-:W-:-:S03]  /*0710*/  DFMA R4, R4, UR8, R18 ;  /* 0x0000000804047c2b */ /* 0x001fc60008000012 */
[----:B---3--:R-:W-:-:S05]  /*0720*/  DFMA R20, R14, -R6, 1 ;  /* 0x3ff000000e14742b */ /* 0x008fca0000000806 */
[----:B-1----:R-:W-:-:S03]  /*0730*/  DFMA R4, R8, UR10, R4 ;  /* 0x0000000a08047c2b */ /* 0x002fc60008000004 */
[----:B------:R-:W-:-:S05]  /*0740*/  DFMA R20, R20, R20, R20 ;  /* 0x000000141414722b */ /* 0x000fca0000000014 */
[----:B--2---:R-:W-:-:S03]  /*0750*/  DFMA R4, R10, UR12, R4 ;  /* 0x0000000c0a047c2b */ /* 0x004fc60008000004 */
[----:B------:R-:W-:-:S05]  /*0760*/  DFMA R20, R14, R20, R14 ;  /* 0x000000140e14722b */ /* 0x000fca000000000e */
[----:B----4-:R-:W-:-:S03]  /*0770*/  DFMA R4, R12, UR14, R4 ;  /* 0x0000000e0c047c2b */ /* 0x010fc60008000004 */
[----:B------:R-:W-:-:S05]  /*0780*/  DFMA R6, R20, -R6, 1 ;  /* 0x3ff000001406742b */ /* 0x000fca0000000806 */
[----:B-----5:R-:W-:-:S03]  /*0790*/  DFMA R4, R16, UR4, R4 ;  /* 0x0000000410047c2b */ /* 0x020fc60008000004 */
[----:B------:R-:W-:-:S08]  /*07a0*/  DFMA R6, R20, R6, R20 ;  /* 0x000000061406722b */ /* 0x000fd00000000014 */
[----:B------:R-:W-:Y:S01]  /*07b0*/  DMUL R2, R4, R6 ;  /* 0x0000000604027228 */ /* 0x000fe20000000000 */
[----:B------:R-:W-:-:S07]  /*07c0*/  FSETP.GEU.AND P1, PT, |R5|, 6.5827683646048100446e-37, PT ;  /* 0x036000000500780b */ /* 0x000fce0003f2e200 */
[----:B------:R-:W-:-:S08]  /*07d0*/  DFMA R8, R2, -159, R4 ;  /* 0xc063e0000208782b */ /* 0x000fd00000000004 */
[----:B------:R-:W-:-:S10]  /*07e0*/  DFMA R2, R6, R8, R2 ;  /* 0x000000080602722b */ /* 0x000fd40000000002 */
[----:B------:R-:W-:-:S05]  /*07f0*/  FFMA R6, RZ, 3.560546875, R3 ;  /* 0x4063e000ff067823 */ /* 0x000fca0000000003 */
[----:B------:R-:W-:-:S13]  /*0800*/  FSETP.GT.AND P0, PT, |R6|, 1.469367938527859385e-39, PT ;  /* 0x001000000600780b */ /* 0x000fda0003f04200 */
[----:B------:R-:W-:Y:S05]  /*0810*/  @P0 BRA P1, `(.L_x_49) ;  /* 0x0000000000080947 */ /* 0x000fea0000800000 */
[----:B------:R-:W-:-:S07]  /*0820*/  MOV R6, 0x840 ;  /* 0x0000084000067802 */ /* 0x000fce0000000f00 */
[----:B------:R-:W-:Y:S05]  /*0830*/  CALL.REL.NOINC `($__internal_3_$__cuda_sm20_div_rn_f64_full) ;  /* 0x0000000000147944 */ /* 0x000fea0003c00000 */
.L_x_49:
[----:B------:R-:W-:Y:S05]  /*0840*/  BSYNC.RECONVERGENT B0 ;  /* 0x0000000000007941 */ /* 0x000fea0003800200 */
.L_x_48:
[----:B------:R-:W0:Y:S02]  /*0850*/  LDC.64 R4, c[0x0][0x380] ;  /* 0x0000e000ff047b82 */ /* 0x000e240000000a00 */
[----:B0-----:R-:W-:-:S05]  /*0860*/  IMAD.WIDE.U32 R4, R0, 0x8, R4 ;  /* 0x0000000800047825 */ /* 0x001fca00078e0004 */
[----:B------:R-:W-:Y:S01]  /*0870*/  STG.E.64 desc[UR6][R4.64], R2 ;  /* 0x0000000204007986 */ /* 0x000fe2000c101b06 */
[----:B------:R-:W-:Y:S05]  /*0880*/  EXIT ;  /* 0x000000000000794d */ /* 0x000fea0003800000 */
        .weak           $__internal_3_$__cuda_sm20_div_rn_f64_full
        .type           $__internal_3_$__cuda_sm20_div_rn_f64_full,@function
        .size           $__internal_3_$__cuda_sm20_div_rn_f64_full,(.L_x_126 - $__internal_3_$__cuda_sm20_div_rn_f64_full)
$__internal_3_$__cuda_sm20_div_rn_f64_full:
[----:B------:R-:W-:Y:S01]  /*0890*/  IMAD.MOV.U32 R3, RZ, RZ, 0x3ff3e000 ;  /* 0x3ff3e000ff037424 */ /* 0x000fe200078e00ff */
[----:B------:R-:W-:Y:S01]  /*08a0*/  MOV R2, 0x0 ;  /* 0x0000000000027802 */ /* 0x000fe20000000f00 */
[----:B------:R-:W-:Y:S01]  /*08b0*/  IMAD.MOV.U32 R8, RZ, RZ, 0x1 ;  /* 0x00000001ff087424 */ /* 0x000fe200078e00ff */
[C---:B------:R-:W-:Y:S01]  /*08c0*/  FSETP.GEU.AND P1, PT, |R5|.reuse, 1.469367938527859385e-39, PT ;  /* 0x001000000500780b */ /* 0x040fe20003f2e200 */
[----:B------:R-:W0:Y:S01]  /*08d0*/  MUFU.RCP64H R9, R3 ;  /* 0x0000000300097308 */ /* 0x000e220000001800 */
[----:B------:R-:W-:Y:S01]  /*08e0*/  LOP3.LUT R7, R5, 0x7ff00000, RZ, 0xc0, !PT ;  /* 0x7ff0000005077812 */ /* 0x000fe200078ec0ff */
[----:B------:R-:W-:Y:S01]  /*08f0*/  IMAD.MOV.U32 R13, RZ, RZ, 0x1ca00000 ;  /* 0x1ca00000ff0d7424 */ /* 0x000fe200078e00ff */
[----:B------:R-:W-:Y:S01]  /*0900*/  MOV R19, 0x40600000 ;  /* 0x4060000000137802 */ /* 0x000fe20000000f00 */
[----:B------:R-:W-:Y:S01]  /*0910*/  BSSY.RECONVERGENT B1, `(.L_x_50) ;  /* 0x0000043000017945 */ /* 0x000fe20003800200 */
[----:B------:R-:W-:Y:S01]  /*0920*/  ISETP.GE.U32.AND P0, PT, R7, 0x40600000, PT ;  /* 0x406000000700780c */ /* 0x000fe20003f06070 */
[----:B------:R-:W-:-:S02]  /*0930*/  IMAD.MOV.U32 R18, RZ, RZ, R7 ;  /* 0x000000ffff127224 */ /* 0x000fc400078e0007 */
[----:B------:R-:W-:Y:S01]  /*0940*/  VIADD R20, R19, 0xffffffff ;  /* 0xffffffff13147836 */ /* 0x000fe20000000000 */
[----:B------:R-:W-:Y:S01]  /*0950*/  SEL R13, R13, 0x63400000, !P0 ;  /* 0x634000000d0d7807 */ /* 0x000fe20004000000 */
[----:B0-----:R-:W-:-:S08]  /*0960*/  DFMA R10, R8, -R2, 1 ;  /* 0x3ff00000080a742b */ /* 0x001fd00000000802 */
[----:B------:R-:W-:-:S08]  /*0970*/  DFMA R10, R10, R10, R10 ;  /* 0x0000000a0a0a722b */ /* 0x000fd0000000000a */
[----:B------:R-:W-:Y:S01]  /*0980*/  DFMA R14, R8, R10, R8 ;  /* 0x0000000a080e722b */ /* 0x000fe20000000008 */
[C-C-:B------:R-:W-:Y:S01]  /*0990*/  @!P1 LOP3.LUT R10, R13.reuse, 0x80000000, R5.reuse, 0xf8, !PT ;  /* 0x800000000d0a9812 */ /* 0x140fe200078ef805 */
[----:B------:R-:W-:Y:S01]  /*09a0*/  IMAD.MOV.U32 R8, RZ, RZ, R4 ;  /* 0x000000ffff087224 */ /* 0x000fe200078e0004 */
[----:B------:R-:W-:Y:S02]  /*09b0*/  LOP3.LUT R9, R13, 0x800fffff, R5, 0xf8, !PT ;  /* 0x800fffff0d097812 */ /* 0x000fe400078ef805 */
[----:B------:R-:W-:Y:S01]  /*09c0*/  @!P1 LOP3.LUT R11, R10, 0x100000, RZ, 0xfc, !PT ;  /* 0x001000000a0b9812 */ /* 0x000fe200078efcff */
[----:B------:R-:W-:Y:S02]  /*09d0*/  @!P1 IMAD.MOV.U32 R10, RZ, RZ, RZ ;  /* 0x000000ffff0a9224 */ /* 0x000fe400078e00ff */
[----:B------:R-:W-:-:S04]  /*09e0*/  DFMA R16, R14, -R2, 1 ;  /* 0x3ff000000e10742b */ /* 0x000fc80000000802 */
[----:B------:R-:W-:-:S04]  /*09f0*/  @!P1 DFMA R8, R8, 2, -R10 ;  /* 0x400000000808982b */ /* 0x000fc8000000080a */
[----:B------:R-:W-:-:S06]  /*0a00*/  DFMA R16, R14, R16, R14 ;  /* 0x000000100e10722b */ /* 0x000fcc000000000e */
[----:B------:R-:W-:Y:S02]  /*0a10*/  @!P1 LOP3.LUT R18, R9, 0x7ff00000, RZ, 0xc0, !PT ;  /* 0x7ff0000009129812 */ /* 0x000fe400078ec0ff */
[----:B------:R-:W-:-:S03]  /*0a20*/  DMUL R10, R16, R8 ;  /* 0x00000008100a7228 */ /* 0x000fc60000000000 */
[----:B------:R-:W-:-:S05]  /*0a30*/  VIADD R12, R18, 0xffffffff ;  /* 0xffffffff120c7836 */ /* 0x000fca0000000000 */
[----:B------:R-:W-:Y:S01]  /*0a40*/  DFMA R14, R10, -R2, R8 ;  /* 0x800000020a0e722b */ /* 0x000fe20000000008 */
[----:B------:R-:W-:-:S04]  /*0a50*/  ISETP.GT.U32.AND P0, PT, R12, 0x7feffffe, PT ;  /* 0x7feffffe0c00780c */ /* 0x000fc80003f04070 */
[----:B------:R-:W-:-:S03]  /*0a60*/  ISETP.GT.U32.OR P0, PT, R20, 0x7feffffe, P0 ;  /* 0x7feffffe1400780c */ /* 0x000fc60000704470 */
[----:B------:R-:W-:-:S10]  /*0a70*/  DFMA R10, R16, R14, R10 ;  /* 0x0000000e100a722b */ /* 0x000fd4000000000a */
[----:B------:R-:W-:Y:S05]  /*0a80*/  @P0 BRA `(.L_x_51) ;  /* 0x0000000000680947 */ /* 0x000fea0003800000 */
[----:B------:R-:W-:-:S05]  /*0a90*/  IMAD.MOV.U32 R4, RZ, RZ, 0x40600000 ;  /* 0x40600000ff047424 */ /* 0x000fca00078e00ff */
[----:B------:R-:W-:-:S04]  /*0aa0*/  VIADDMNMX R7, R7, -R4, 0xb9600000, !PT ;  /* 0xb960000007077446 */ /* 0x000fc80007800904 */
[----:B------:R-:W-:-:S05]  /*0ab0*/  VIMNMX R4, PT, PT, R7, 0x46a00000, PT ;  /* 0x46a0000007047848 */ /* 0x000fca0003fe0100 */
[----:B------:R-:W-:Y:S02]  /*0ac0*/  IMAD.IADD R7, R4, 0x1, -R13 ;  /* 0x0000000104077824 */ /* 0x000fe400078e0a0d */
[----:B------:R-:W-:Y:S02]  /*0ad0*/  IMAD.MOV.U32 R4, RZ, RZ, RZ ;  /* 0x000000ffff047224 */ /* 0x000fe400078e00ff */
[----:B------:R-:W-:-:S06]  /*0ae0*/  VIADD R5, R7, 0x7fe00000 ;  /* 0x7fe0000007057836 */ /* 0x000fcc0000000000 */
[----:B------:R-:W-:-:S10]  /*0af0*/  DMUL R12, R10, R4 ;  /* 0x000000040a0c7228 */ /* 0x000fd40000000000 */
[----:B------:R-:W-:-:S13]  /*0b00*/  FSETP.GTU.AND P0, PT, |R13|, 1.469367938527859385e-39, PT ;  /* 0x001000000d00780b */ /* 0x000fda0003f0c200 */
[----:B------:R-:W-:Y:S05]  /*0b10*/  @P0 BRA `(.L_x_52) ;  /* 0x0000000000880947 */ /* 0x000fea0003800000 */
[----:B------:R-:W-:Y:S01]  /*0b20*/  DFMA R2, R10, -R2, R8 ;  /* 0x800000020a02722b */ /* 0x000fe20000000008 */
[----:B------:R-:W-:-:S09]  /*0b30*/  MOV R4, RZ ;  /* 0x000000ff00047202 */ /* 0x000fd20000000f00 */
[C---:B------:R-:W-:Y:S02]  /*0b40*/  FSETP.NEU.AND P0, PT, R3.reuse, RZ, PT ;  /* 0x000000ff0300720b */ /* 0x040fe40003f0d000 */
[----:B------:R-:W-:-:S04]  /*0b50*/  LOP3.LUT R2, R3, 0x4063e000, RZ, 0x3c, !PT ;  /* 0x4063e00003027812 */ /* 0x000fc800078e3cff */
[----:B------:R-:W-:-:S04]  /*0b60*/  LOP3.LUT R9, R2, 0x80000000, RZ, 0xc0, !PT ;  /* 0x8000000002097812 */ /* 0x000fc800078ec0ff */
[----:B------:R-:W-:-:S03]  /*0b70*/  LOP3.LUT R5, R9, R5, RZ, 0xfc, !PT ;  /* 0x0000000509057212 */ /* 0x000fc600078efcff */
[----:B------:R-:W-:Y:S05]  /*0b80*/  @!P0 BRA `(.L_x_52) ;  /* 0x00000000006c8947 */ /* 0x000fea0003800000 */
[----:B------:R-:W-:Y:S01]  /*0b90*/  IMAD.MOV R3, RZ, RZ, -R7 ;  /* 0x000000ffff037224 */ /* 0x000fe200078e0a07 */
[----:B------:R-:W-:Y:S01]  /*0ba0*/  DMUL.RP R4, R10, R4 ;  /* 0x000000040a047228 */ /* 0x000fe20000008000 */
[----:B------:R-:W-:Y:S01]  /*0bb0*/  IMAD.MOV.U32 R2, RZ, RZ, RZ ;  /* 0x000000ffff027224 */ /* 0x000fe200078e00ff */
[----:B------:R-:W-:-:S05]  /*0bc0*/  IADD3 R7, PT, PT, -R7, -0x43300000, RZ ;  /* 0xbcd0000007077810 */ /* 0x000fca0007ffe1ff */
[----:B------:R-:W-:-:S03]  /*0bd0*/  DFMA R2, R12, -R2, R10 ;  /* 0x800000020c02722b */ /* 0x000fc6000000000a */
[----:B------:R-:W-:-:S07]  /*0be0*/  LOP3.LUT R9, R5, R9, RZ, 0x3c, !PT ;  /* 0x0000000905097212 */ /* 0x000fce00078e3cff */
[----:B------:R-:W-:-:S04]  /*0bf0*/  FSETP.NEU.AND P0, PT, |R3|, R7, PT ;  /* 0x000000070300720b */ /* 0x000fc80003f0d200 */
[----:B------:R-:W-:Y:S02]  /*0c00*/  FSEL R12, R4, R12, !P0 ;  /* 0x0000000c040c7208 */ /* 0x000fe40004000000 */
[----:B------:R-:W-:Y:S01]  /*0c10*/  FSEL R13, R9, R13, !P0 ;  /* 0x0000000d090d7208 */ /* 0x000fe20004000000 */
[----:B------:R-:W-:Y:S06]  /*0c20*/  BRA `(.L_x_52) ;  /* 0x0000000000447947 */ /* 0x000fec0003800000 */
.L_x_51:
[----:B------:R-:W-:-:S14]  /*0c30*/  DSETP.NAN.AND P0, PT, R4, R4, PT ;  /* 0x000000040400722a */ /* 0x000fdc0003f08000 */
[----:B------:R-:W-:Y:S05]  /*0c40*/  @P0 BRA `(.L_x_53) ;  /* 0x0000000000340947 */ /* 0x000fea0003800000 */
[----:B------:R-:W-:Y:S01]  /*0c50*/  ISETP.NE.AND P0, PT, R18, R19, PT ;  /* 0x000000131200720c */ /* 0x000fe20003f05270 */
[----:B------:R-:W-:Y:S02]  /*0c60*/  IMAD.MOV.U32 R12, RZ, RZ, 0x0 ;  /* 0x00000000ff0c7424 */ /* 0x000fe400078e00ff */
[----:B------:R-:W-:-:S10]  /*0c70*/  IMAD.MOV.U32 R13, RZ, RZ, -0x80000 ;  /* 0xfff80000ff0d7424 */ /* 0x000fd400078e00ff */
[----:B------:R-:W-:Y:S05]  /*0c80*/  @!P0 BRA `(.L_x_52) ;  /* 0x00000000002c8947 */ /* 0x000fea0003800000 */
[----:B------:R-:W-:Y:S02]  /*0c90*/  ISETP.NE.AND P0, PT, R18, 0x7ff00000, PT ;  /* 0x7ff000001200780c */ /* 0x000fe40003f05270 */
[----:B------:R-:W-:Y:S02]  /*0ca0*/  LOP3.LUT R4, R5, 0x4063e000, RZ, 0x3c, !PT ;  /* 0x4063e00005047812 */ /* 0x000fe400078e3cff */
[----:B------:R-:W-:Y:S02]  /*0cb0*/  ISETP.EQ.OR P0, PT, R19, RZ, !P0 ;  /* 0x000000ff1300720c */ /* 0x000fe40004702670 */
[----:B------:R-:W-:-:S11]  /*0cc0*/  LOP3.LUT R13, R4, 0x80000000, RZ, 0xc0, !PT ;  /* 0x80000000040d7812 */ /* 0x000fd600078ec0ff */
[----:B------:R-:W-:Y:S01]  /*0cd0*/  @P0 LOP3.LUT R2, R13, 0x7ff00000, RZ, 0xfc, !PT ;  /* 0x7ff000000d020812 */ /* 0x000fe200078efcff */
[----:B------:R-:W-:Y:S02]  /*0ce0*/  @!P0 IMAD.MOV.U32 R12, RZ, RZ, RZ ;  /* 0x000000ffff0c8224 */ /* 0x000fe400078e00ff */
[----:B------:R-:W-:Y:S01]  /*0cf0*/  @P0 IMAD.MOV.U32 R12, RZ, RZ, RZ ;  /* 0x000000ffff0c0224 */ /* 0x000fe200078e00ff */
[----:B------:R-:W-:Y:S01]  /*0d00*/  @P0 MOV R13, R2 ;  /* 0x00000002000d0202 */ /* 0x000fe20000000f00 */
[----:B------:R-:W-:Y:S06]  /*0d10*/  BRA `(.L_x_52) ;  /* 0x0000000000087947 */ /* 0x000fec0003800000 */
.L_x_53:
[----:B------:R-:W-:Y:S01]  /*0d20*/  LOP3.LUT R13, R5, 0x80000, RZ, 0xfc, !PT ;  /* 0x00080000050d7812 */ /* 0x000fe200078efcff */
[----:B------:R-:W-:-:S07]  /*0d30*/  IMAD.MOV.U32 R12, RZ, RZ, R4 ;  /* 0x000000ffff0c7224 */ /* 0x000fce00078e0004 */
.L_x_52:
[----:B------:R-:W-:Y:S05]  /*0d40*/  BSYNC.RECONVERGENT B1 ;  /* 0x0000000000017941 */ /* 0x000fea0003800200 */
.L_x_50:
[----:B------:R-:W-:Y:S02]  /*0d50*/  IMAD.MOV.U32 R7, RZ, RZ, 0x0 ;  /* 0x00000000ff077424 */ /* 0x000fe400078e00ff */
[----:B------:R-:W-:Y:S02]  /*0d60*/  IMAD.MOV.U32 R2, RZ, RZ, R12 ;  /* 0x000000ffff027224 */ /* 0x000fe400078e000c */
[----:B------:R-:W-:Y:S01]  /*0d70*/  IMAD.MOV.U32 R3, RZ, RZ, R13 ;  /* 0x000000ffff037224 */ /* 0x000fe200078e000d */
[----:B------:R-:W-:Y:S06]  /*0d80*/  RET.REL.NODEC R6 `(_Z12GaussKernel7PdS_jj) ;  /* 0xfffffff0069c7950 */ /* 0x000fec0003c3ffff */
.L_x_54:
        /* <DEDUP_REMOVED lines=15> */
.L_x_126:


//--------------------- .text._Z12GaussKernel6PdS_jj --------------------------
	.section	.text._Z12GaussKernel6PdS_jj,"ax",@progbits
	.align	128
        .global         _Z12GaussKernel6PdS_jj
        .type           _Z12GaussKernel6PdS_jj,@function
        .size           _Z12GaussKernel6PdS_jj,(.L_x_127 - _Z12GaussKernel6PdS_jj)
        .other          _Z12GaussKernel6PdS_jj,@"STO_CUDA_ENTRY STV_DEFAULT"
_Z12GaussKernel6PdS_jj:
.text._Z12GaussKernel6PdS_jj:
[----:B------:R-:W-:Y:S01]  /*0000*/  LDC R1, c[0x0][0x37c] ;  /* 0x0000df00ff017b82 */ /* 0x000fe20000000800 */
[----:B------:R-:W0:Y:S07]  /*0010*/  S2R R3, SR_CTAID.X ;  /* 0x0000000000037919 */ /* 0x000e2e0000002500 */
[----:B------:R-:W1:Y:S01]  /*0020*/  LDC R5, c[0x0][0x390] ;  /* 0x0000e400ff057b82 */ /* 0x000e620000000800 */
[----:B------:R-:W0:Y:S01]  /*0030*/  LDCU UR4, c[0x0][0x360] ;  /* 0x00006c00ff0477ac */ /* 0x000e220008000800 */
[----:B------:R-:W0:Y:S02]  /*0040*/  S2R R4, SR_TID.X ;  /* 0x0000000000047919 */ /* 0x000e240000002100 */
[----:B0-----:R-:W-:-:S05]  /*0050*/  IMAD R0, R3, UR4, R4 ;  /* 0x0000000403007c24 */ /* 0x001fca000f8e0204 */
[----:B-1----:R-:W-:-:S13]  /*0060*/  ISETP.GE.U32.AND P0, PT, R0, R5, PT ;  /* 0x000000050000720c */ /* 0x002fda0003f06070 */
        /* <DEDUP_REMOVED lines=15> */
[----:B------:R-:W-:Y:S01]  /*0160*/  UIADD3 UR4, UPT, UPT, UR4, -0x1, URZ ;  /* 0xffffffff04047890 */ /* 0x000fe2000fffe0ff */
[----:B0-----:R-:W-:-:S04]  /*0170*/  IMAD.MOV R3, RZ, RZ, -R5 ;  /* 0x000000ffff037224 */ /* 0x001fc800078e0a05 */
[----:B------:R-:W-:Y:S01]  /*0180*/  IMAD R2, R3, 0x2, R0 ;  /* 0x0000000203027824 */ /* 0x000fe200078e0200 */
[----:B------:R-:W-:-:S03]  /*0190*/  ISETP.NE.AND P0, PT, R4, UR4, PT ;  /* 0x0000000404007c0c */ /* 0x000fc6000bf05270 */
[----:B------:R-:W-:-:S10]  /*01a0*/  VIADD R2, R2, 0xfffffffe ;  /* 0xfffffffe02027836 */ /* 0x000fd40000000000 */
[----:B------:R-:W0:Y:S02]  /*01b0*/  @P0 LDC.64 R6, c[0x0][0x388] ;  /* 0x0000e200ff060b82 */ /* 0x000e240000000a00 */
[----:B0-----:R-:W-:-:S04]  /*01c0*/  @P0 IMAD.WIDE R6, R2, 0x8, R6 ;  /* 0x0000000802060825 */ /* 0x001fc800078e0206 */
[C---:B------:R-:W-:Y:S02]  /*01d0*/  @P0 IMAD.WIDE R8, R5.reuse, 0x8, R6 ;  /* 0x0000000805080825 */ /* 0x040fe400078e0206 */
[----:B------:R-:W2:Y:S02]  /*01e0*/  @P0 LDG.E.64 R6, desc[UR6][R6.64] ;  /* 0x0000000606060981 */ /* 0x000ea4000c1e1b00 */
[C---:B------:R-:W-:Y:S02]  /*01f0*/  @P0 IMAD.WIDE R10, R5.reuse, 0x8, R8 ;  /* 0x00000008050a0825 */ /* 0x040fe400078e0208 */
[----:B------:R-:W3:Y:S02]  /*0200*/  @P0 LDG.E.64 R8, desc[UR6][R8.64] ;  /* 0x0000000608080981 */ /* 0x000ee4000c1e1b00 */
[C---:B------:R-:W-:Y:S02]  /*0210*/  @P0 IMAD.WIDE R12, R5.reuse, 0x8, R10 ;  /* 0x00000008050c0825 */ /* 0x040fe400078e020a */
[----:B------:R-:W4:Y:S02]  /*0220*/  @P0 LDG.E.64 R10, desc[UR6][R10.64] ;  /* 0x000000060a0a0981 */ /* 0x000f24000c1e1b00 */
[----:B------:R-:W-:-:S02]  /*0230*/  @P0 IMAD.WIDE R14, R5, 0x8, R12 ;  /* 0x00000008050e0825 */ /* 0x000fc400078e020c */
[----:B------:R-:W5:Y:S04]  /*0240*/  @P0 LDG.E.64 R12, desc[UR6][R12.64] ;  /* 0x000000060c0c0981 */ /* 0x000f68000c1e1b00 */
[----:B------:R-:W5:Y:S01]  /*0250*/  @P0 LDG.E.64 R14, desc[UR6][R14.64] ;  /* 0x000000060e0e0981 */ /* 0x000f62000c1e1b00 */
[----:B------:R-:W0:Y:S01]  /*0260*/  S2R R16, SR_CgaCtaId ;  /* 0x0000000000107919 */ /* 0x000e220000008800 */
[----:B------:R-:W-:Y:S01]  /*0270*/  MOV R3, 0x400 ;  /* 0x0000040000037802 */ /* 0x000fe20000000f00 */
[----:B------:R-:W-:Y:S03]  /*0280*/  BSSY.RECONVERGENT B0, `(.L_x_55) ;  /* 0x0000041000007945 */ /* 0x000fe60003800200 */
[----:B0-----:R-:W-:-:S05]  /*0290*/  LEA R3, R16, R3, 0x18 ;  /* 0x0000000310037211 */ /* 0x001fca00078ec0ff */
[----:B------:R-:W-:-:S05]  /*02a0*/  IMAD R4, R4, 0x28, R3 ;  /* 0x0000002804047824 */ /* 0x000fca00078e0203 */
[----:B--2---:R0:W-:Y:S04]  /*02b0*/  @P0 STS.64 [R4], R6 ;  /* 0x0000000604000388 */ /* 0x0041e80000000a00 */
[----:B---3--:R0:W-:Y:S04]  /*02c0*/  @P0 STS.64 [R4+0x8], R8 ;  /* 0x0000080804000388 */ /* 0x0081e80000000a00 */
[----:B----4-:R0:W-:Y:S04]  /*02d0*/  @P0 STS.64 [R4+0x10], R10 ;  /* 0x0000100a04000388 */ /* 0x0101e80000000a00 */
[----:B-----5:R0:W-:Y:S04]  /*02e0*/  @P0 STS.64 [R4+0x18], R12 ;  /* 0x0000180c04000388 */ /* 0x0201e80000000a00 */
[----:B------:R0:W-:Y:S01]  /*02f0*/  @P0 STS.64 [R4+0x20], R14 ;  /* 0x0000200e04000388 */ /* 0x0001e20000000a00 */
[----:B------:R-:W-:Y:S05]  /*0300*/  @P0 BRA `(.L_x_56) ;  /* 0x0000000000e00947 */ /* 0x000fea0003800000 */
[----:B0-----:R-:W0:Y:S02]  /*0310*/  LDC.64 R6, c[0x0][0x388] ;  /* 0x0000e200ff067b82 */ /* 0x001e240000000a00 */
[----:B0-----:R-:W-:-:S05]  /*0320*/  IMAD.WIDE R12, R2, 0x8, R6 ;  /* 0x00000008020c7825 */ /* 0x001fca00078e0206 */
[----:B------:R-:W2:Y:S04]  /*0330*/  LDG.E.64 R8, desc[UR6][R12.64] ;  /* 0x000000060c087981 */ /* 0x000ea8000c1e1b00 */
[----:B------:R-:W3:Y:S01]  /*0340*/  LDG.E.64 R10, desc[UR6][R12.64+0x8] ;  /* 0x000008060c0a7981 */ /* 0x000ee2000c1e1b00 */
[----:B------:R-:W-:-:S03]  /*0350*/  IMAD.WIDE R26, R5, 0x8, R12 ;  /* 0x00000008051a7825 */ /* 0x000fc600078e020c */
[----:B------:R-:W4:Y:S01]  /*0360*/  LDG.E.64 R2, desc[UR6][R12.64+0x10] ;  /* 0x000010060c027981 */ /* 0x000f22000c1e1b00 */
[----:B------:R-:W-:-:S03]  /*0370*/  IMAD.WIDE R6, R5, 0x8, R26 ;  /* 0x0000000805067825 */ /* 0x000fc600078e021a */
[----:B------:R-:W5:Y:S04]  /*0380*/  LDG.E.64 R18, desc[UR6][R26.64] ;  /* 0x000000061a127981 */ /* 0x000f68000c1e1b00 */
[----:B------:R-:W5:Y:S04]  /*0390*/  LDG.E.64 R14, desc[UR6][R12.64+0x18] ;  /* 0x000018060c0e7981 */ /* 0x000f68000c1e1b00 */
[----:B------:R-:W5:Y:S04]  /*03a0*/  LDG.E.64 R16, desc[UR6][R12.64+0x20] ;  /* 0x000020060c107981 */ /* 0x000f68000c1e1b00 */
[----:B------:R-:W5:Y:S04]  /*03b0*/  LDG.E.64 R28, desc[UR6][R26.64+0x20] ;  /* 0x000020061a1c7981 */ /* 0x000f68000c1e1b00 */
[----:B------:R-:W5:Y:S04]  /*03c0*/  LDG.E.64 R20, desc[UR6][R26.64+0x8] ;  /* 0x000008061a147981 */ /* 0x000f68000c1e1b00 */
[----:B------:R-:W5:Y:S04]  /*03d0*/  LDG.E.64 R12, desc[UR6][R6.64+0x10] ;  /* 0x00001006060c7981 */ /* 0x000f68000c1e1b00 */
[----:B------:R-:W5:Y:S04]  /*03e0*/  LDG.E.64 R22, desc[UR6][R26.64+0x10] ;  /* 0x000010061a167981 */ /* 0x000f68000c1e1b00 */
[----:B------:R-:W5:Y:S04]  /*03f0*/  LDG.E.64 R24, desc[UR6][R26.64+0x18] ;  /* 0x000018061a187981 */ /* 0x000f68000c1e1b00 */
[----:B--2---:R0:W-:Y:S04]  /*0400*/  STS.64 [R4], R8 ;  /* 0x0000000804007388 */ /* 0x0041e80000000a00 */
[----:B---3--:R1:W-:Y:S04]  /*0410*/  STS.64 [R4+0x28], R10 ;  /* 0x0000280a04007388 */ /* 0x0083e80000000a00 */
[----:B0-----:R-:W2:Y:S04]  /*0420*/  LDG.E.64 R8, desc[UR6][R6.64] ;  /* 0x0000000606087981 */ /* 0x001ea8000c1e1b00 */
[----:B-1----:R-:W3:Y:S04]  /*0430*/  LDG.E.64 R10, desc[UR6][R6.64+0x8] ;  /* 0x00000806060a7981 */ /* 0x002ee8000c1e1b00 */
[----:B----4-:R0:W-:Y:S04]  /*0440*/  STS.64 [R4+0x50], R2 ;  /* 0x0000500204007388 */ /* 0x0101e80000000a00 */
[----:B-----5:R1:W-:Y:S01]  /*0450*/  STS.64 [R4+0x8], R18 ;  /* 0x0000081204007388 */ /* 0x0203e20000000a00 */
[----:B0-----:R-:W-:-:S03]  /*0460*/  IMAD.WIDE R2, R5, 0x8, R6 ;  /* 0x0000000805027825 */ /* 0x001fc600078e0206 */
[----:B------:R0:W-:Y:S04]  /*0470*/  STS.64 [R4+0x78], R14 ;  /* 0x0000780e04007388 */ /* 0x0001e80000000a00 */
[----:B------:R4:W-:Y:S01]  /*0480*/  STS.64 [R4+0xa0], R16 ;  /* 0x0000a01004007388 */ /* 0x0009e20000000a00 */
[----:B-1----:R-:W-:-:S03]  /*0490*/  IMAD.WIDE R18, R5, 0x8, R2 ;  /* 0x0000000805127825 */ /* 0x002fc600078e0202 */
[----:B------:R-:W-:Y:S04]  /*04a0*/  STS.64 [R4+0xa8], R28 ;  /* 0x0000a81c04007388 */ /* 0x000fe80000000a00 */
[----:B------:R1:W-:Y:S04]  /*04b0*/  STS.64 [R4+0x60], R12 ;  /* 0x0000600c04007388 */ /* 0x0003e80000000a00 */
[----:B------:R5:W-:Y:S04]  /*04c0*/  STS.64 [R4+0x30], R20 ;  /* 0x0000301404007388 */ /* 0x000be80000000a00 */
[----:B------:R5:W-:Y:S04]  /*04d0*/  STS.64 [R4+0x58], R22 ;  /* 0x0000581604007388 */ /* 0x000be80000000a00 */
[----:B------:R5:W-:Y:S04]  /*04e0*/  STS.64 [R4+0x80], R24 ;  /* 0x0000801804007388 */ /* 0x000be80000000a00 */
[----:B0-----:R-:W3:Y:S04]  /*04f0*/  LDG.E.64 R14, desc[UR6][R6.64+0x18] ;  /* 0x00001806060e7981 */ /* 0x001ee8000c1e1b00 */
[----:B----4-:R-:W4:Y:S04]  /*0500*/  LDG.E.64 R16, desc[UR6][R6.64+0x20] ;  /* 0x0000200606107981 */ /* 0x010f28000c1e1b00 */
[----:B-1----:R-:W4:Y:S04]  /*0510*/  LDG.E.64 R12, desc[UR6][R18.64] ;  /* 0x00000006120c7981 */ /* 0x002f28000c1e1b00 */
[----:B------:R-:W4:Y:S04]  /*0520*/  LDG.E.64 R28, desc[UR6][R18.64+0x8] ;  /* 0x00000806121c7981 */ /* 0x000f28000c1e1b00 */
[----:B-----5:R-:W5:Y:S04]  /*0530*/  LDG.E.64 R20, desc[UR6][R2.64] ;  /* 0x0000000602147981 */ /* 0x020f68000c1e1b00 */
[----:B------:R-:W5:Y:S04]  /*0540*/  LDG.E.64 R22, desc[UR6][R2.64+0x8] ;  /* 0x0000080602167981 */ /* 0x000f68000c1e1b00 */
[----:B------:R-:W5:Y:S04]  /*0550*/  LDG.E.64 R26, desc[UR6][R2.64+0x10] ;  /* 0x00001006021a7981 */ /* 0x000f68000c1e1b00 */
[----:B------:R-:W5:Y:S04]  /*0560*/  LDG.E.64 R24, desc[UR6][R2.64+0x18] ;  /* 0x0000180602187981 */ /* 0x000f68000c1e1b00 */
[----:B------:R-:W5:Y:S04]  /*0570*/  LDG.E.64 R6, desc[UR6][R2.64+0x20] ;  /* 0x0000200602067981 */ /* 0x000f68000c1e1b00 */
[----:B--2---:R0:W-:Y:S04]  /*0580*/  STS.64 [R4+0x10], R8 ;  /* 0x0000100804007388 */ /* 0x0041e80000000a00 */
[----:B---3--:R1:W-:Y:S04]  /*0590*/  STS.64 [R4+0x38], R10 ;  /* 0x0000380a04007388 */ /* 0x0083e80000000a00 */
[----:B0-----:R-:W2:Y:S04]  /*05a0*/  LDG.E.64 R8, desc[UR6][R18.64+0x18] ;  /* 0x0000180612087981 */ /* 0x001ea8000c1e1b00 */
[----:B-1----:R-:W3:Y:S04]  /*05b0*/  LDG.E.64 R10, desc[UR6][R18.64+0x10] ;  /* 0x00001006120a7981 */ /* 0x002ee8000c1e1b00 */
[----:B------:R-:W3:Y:S04]  /*05c0*/  LDG.E.64 R18, desc[UR6][R18.64+0x20] ;  /* 0x0000200612127981 */ /* 0x000ee8000c1e1b00 */
[----:B------:R1:W-:Y:S04]  /*05d0*/  STS.64 [R4+0x88], R14 ;  /* 0x0000880e04007388 */ /* 0x0003e80000000a00 */
[----:B----4-:R1:W-:Y:S04]  /*05e0*/  STS.64 [R4+0xb0], R16 ;  /* 0x0000b01004007388 */ /* 0x0103e80000000a00 */
[----:B------:R1:W-:Y:S04]  /*05f0*/  STS.64 [R4+0x20], R12 ;  /* 0x0000200c04007388 */ /* 0x0003e80000000a00 */
[----:B------:R1:W-:Y:S04]  /*0600*/  STS.64 [R4+0x48], R28 ;  /* 0x0000481c04007388 */ /* 0x0003e80000000a00 */
[----:B-----5:R1:W-:Y:S04]  /*0610*/  STS.64 [R4+0x18], R20 ;  /* 0x0000181404007388 */ /* 0x0203e80000000a00 */
[----:B------:R1:W-:Y:S04]  /*0620*/  STS.64 [R4+0x40], R22 ;  /* 0x0000401604007388 */ /* 0x0003e80000000a00 */
[----:B------:R1:W-:Y:S04]  /*0630*/  STS.64 [R4+0x68], R26 ;  /* 0x0000681a04007388 */ /* 0x0003e80000000a00 */
[----:B------:R1:W-:Y:S04]  /*0640*/  STS.64 [R4+0x90], R24 ;  /* 0x0000901804007388 */ /* 0x0003e80000000a00 */
[----:B------:R1:W-:Y:S04]  /*0650*/  STS.64 [R4+0xb8], R6 ;  /* 0x0000b80604007388 */ /* 0x0003e80000000a00 */
[----:B--2---:R1:W-:Y:S04]  /*0660*/  STS.64 [R4+0x98], R8 ;  /* 0x0000980804007388 */ /* 0x0043e80000000a00 */
[----:B---3--:R1:W-:Y:S04]  /*0670*/  STS.64 [R4+0x70], R10 ;  /* 0x0000700a04007388 */ /* 0x0083e80000000a00 */
[----:B------:R1:W-:Y:S02]  /*0680*/  STS.64 [R4+0xc0], R18 ;  /* 0x0000c01204007388 */ /* 0x0003e40000000a00 */
.L_x_56:
[----:B------:R-:W-:Y:S05]  /*0690*/  BSYNC.RECONVERGENT B0 ;  /* 0x0000000000007941 */ /* 0x000fea0003800200 */
.L_x_55:
[----:B------:R-:W-:Y:S06]  /*06a0*/  BAR.SYNC.DEFER_BLOCKING 0x0 ;  /* 0x0000000000007b1d */ /* 0x000fec0000010000 */
[----:B------:R-:W2:Y:S01]  /*06b0*/  LDCU.128 UR8, c[0x3][URZ] ;  /* 0x00c00000ff0877ac */ /* 0x000ea20008000c00 */
[----:B------:R-:W-:Y:S05]  /*06c0*/  WARPSYNC.ALL ;  /* 0x0000000000007948 */ /* 0x000fea0003800000 */
[----:B------:R-:W3:Y:S01]  /*06d0*/  LDCU.128 UR12, c[0x3][0x10] ;  /* 0x00c00200ff0c77ac */ /* 0x000ee20008000c00 */
[----:B------:R-:W-:Y:S01]  /*06e0*/  BSSY.RECONVERGENT B0, `(.L_x_57) ;  /* 0x0000050000007945 */ /* 0x000fe20003800200 */
[----:B------:R-:W4:Y:S01]  /*06f0*/  LDCU.64 UR4, c[0x3][0xc0] ;  /* 0x00c01800ff0477ac */ /* 0x000f220008000a00 */
[----:B------:R-:W2:Y:S04]  /*0700*/  LDS.64 R2, [R4] ;  /* 0x0000000004027984 */ /* 0x000ea80000000a00 */
[----:B01----:R-:W0:Y:S04]  /*0710*/  LDS.64 R10, [R4+0x8] ;  /* 0x00000800040a7984 */ /* 0x003e280000000a00 */
[----:B------:R-:W3:Y:S04]  /*0720*/  LDS.64 R12, [R4+0x10] ;  /* 0x00001000040c7984 */ /* 0x000ee80000000a00 */
[----:B------:R-:W1:Y:S04]  /*0730*/  LDS.64 R14, [R4+0x18] ;  /* 0x00001800040e7984 */ /* 0x000e680000000a00 */
[----:B------:R-:W5:Y:S01]  /*0740*/  LDS.64 R6, [R4+0x20] ;  /* 0x0000200004067984 */ /* 0x000f620000000a00 */
[----:B--2---:R-:W-:-:S03]  /*0750*/  DFMA R8, R2, UR8, RZ ;  /* 0x0000000802087c2b */ /* 0x004fc600080000ff */
[----:B------:R-:W2:Y:S05]  /*0760*/  LDS.64 R2, [R4+0x28] ;  /* 0x0000280004027984 */ /* 0x000eaa0000000a00 */
[----:B0-----:R-:W-:Y:S01]  /*0770*/  DFMA R10, R10, UR10, R8 ;  /* 0x0000000a0a0a7c2b */ /* 0x001fe20008000008 */
[----:B------:R-:W5:Y:S01]  /*0780*/  LDCU.128 UR8, c[0x3][0x20] ;  /* 0x00c00400ff0877ac */ /* 0x000f620008000c00 */
[----:B------:R-:W0:Y:S06]  /*0790*/  LDS.64 R8, [R4+0x30] ;  /* 0x0000300004087984 */ /* 0x000e2c0000000a00 */
[----:B---3--:R-:W-:-:S02]  /*07a0*/  DFMA R12, R12, UR12, R10 ;  /* 0x0000000c0c0c7c2b */ /* 0x008fc4000800000a */
[----:B------:R-:W3:Y:S06]  /*07b0*/  LDS.64 R10, [R4+0x38] ;  /* 0x00003800040a7984 */ /* 0x000eec0000000a00 */
[----:B-1----:R-:W-:Y:S01]  /*07c0*/  DFMA R14, R14, UR14, R12 ;  /* 0x0000000e0e0e7c2b */ /* 0x002fe2000800000c */
[----:B------:R-:W0:Y:S01]  /*07d0*/  LDCU.128 UR12, c[0x3][0x30] ;  /* 0x00c00600ff0c77ac */ /* 0x000e220008000c00 */
[----:B------:R-:W1:Y:S06]  /*07e0*/  LDS.64 R12, [R4+0x40] ;  /* 0x00004000040c7984 */ /* 0x000e6c0000000a00 */
[----:B-----5:R-:W-:Y:S01]  /*07f0*/  DFMA R14, R6, UR8, R14 ;  /* 0x00000008060e7c2b */ /* 0x020fe2000800000e */
[----:B------:R-:W5:Y:S07]  /*0800*/  LDS.64 R6, [R4+0x48] ;  /* 0x0000480004067984 */ /* 0x000f6e0000000a00 */
[----:B--2---:R-:W-:Y:S01]  /*0810*/  DFMA R14, R2, UR10, R14 ;  /* 0x0000000a020e7c2b */ /* 0x004fe2000800000e */
[----:B------:R-:W1:Y:S01]  /*0820*/  LDCU.128 UR8, c[0x3][0x40] ;  /* 0x00c00800ff0877ac */ /* 0x000e620008000c00 */
[----:B------:R-:W2:Y:S06]  /*0830*/  LDS.64 R2, [R4+0x50] ;  /* 0x0000500004027984 */ /* 0x000eac0000000a00 */
[----:B0-----:R-:W-:Y:S01]  /*0840*/  DFMA R14, R8, UR12, R14 ;  /* 0x0000000c080e7c2b */ /* 0x001fe2000800000e */
[----:B------:R-:W0:Y:S07]  /*0850*/  LDS.64 R8, [R4+0x58] ;  /* 0x0000580004087984 */ /* 0x000e2e0000000a00 */
[----:B---3--:R-:W-:Y:S01]  /*0860*/  DFMA R14, R10, UR14, R14 ;  /* 0x0000000e0a0e7c2b */ /* 0x008fe2000800000e */
[----:B------:R-:W2:Y:S01]  /*0870*/  LDCU.128 UR12, c[0x3][0x50] ;  /* 0x00c00a00ff0c77ac */ /* 0x000ea20008000c00 */
[----:B------:R-:W3:Y:S06]  /*0880*/  LDS.64 R10, [R4+0x60] ;  /* 0x00006000040a7984 */ /* 0x000eec0000000a00 */
[----:B-1----:R-:W-:Y:S01]  /*0890*/  DFMA R14, R12, UR8, R14 ;  /* 0x000000080c0e7c2b */ /* 0x002fe2000800000e */
[----:B------:R-:W1:Y:S07]  /*08a0*/  LDS.64 R12, [R4+0x68] ;  /* 0x00006800040c7984 */ /* 0x000e6e0000000a00 */
[----:B-----5:R-:W-:Y:S01]  /*08b0*/  DFMA R14, R6, UR10, R14 ;  /* 0x0000000a060e7c2b */ /* 0x020fe2000800000e */
[----:B------:R-:W3:Y:S01]  /*08c0*/  LDCU.128 UR8, c[0x3][0x60] ;  /* 0x00c00c00ff0877ac */ /* 0x000ee20008000c00 */
[----:B------:R-:W5:Y:S06]  /*08d0*/  LDS.64 R6, [R4+0x70] ;  /* 0x0000700004067984 */ /* 0x000f6c0000000a00 */
[----:B--2---:R-:W-:Y:S01]  /*08e0*/  DFMA R14, R2, UR12, R14 ;  /* 0x0000000c020e7c2b */ /* 0x004fe2000800000e */
[----:B------:R-:W2:Y:S07]  /*08f0*/  LDS.64 R2, [R4+0x78] ;  /* 0x0000780004027984 */ /* 0x000eae0000000a00 */
[----:B0-----:R-:W-:Y:S01]  /*0900*/  DFMA R14, R8, UR14, R14 ;  /* 0x0000000e080e7c2b */ /* 0x001fe2000800000e */
[----:B------:R-:W5:Y:S01]  /*0910*/  LDCU.128 UR12, c[0x3][0x70] ;  /* 0x00c00e00ff0c77ac */ /* 0x000f620008000c00 */
[----:B------:R-:W0:Y:S06]  /*0920*/  LDS.64 R8, [R4+0x80] ;  /* 0x0000800004087984 */ /* 0x000e2c0000000a00 */
[----:B---3--:R-:W-:Y:S01]  /*0930*/  DFMA R14, R10, UR8, R14 ;  /* 0x000000080a0e7c2b */ /* 0x008fe2000800000e */
[----:B------:R-:W3:Y:S07]  /*0940*/  LDS.64 R10, [R4+0x88] ;  /* 0x00008800040a7984 */ /* 0x000eee0000000a00 */
        /* <DEDUP_REMOVED lines=12> */
[----:B------:R-:W3:Y:S01]  /*0a10*/  LDS.64 R10, [R4+0xb0] ;  /* 0x0000b000040a7984 */ /* 0x000ee20000000a00 */
[----:B------:R-:W4:Y:S01]  /*0a20*/  MUFU.RCP64H R15, 159 ;  /* 0x4063e000000f7908 */ /* 0x000f220000001800 */
[----:B------:R-:W-:-:S04]  /*0a30*/  IMAD.MOV.U32 R14, RZ, RZ, 0x1 ;  /* 0x00000001ff0e7424 */ /* 0x000fc800078e00ff */
[----:B-1----:R-:W-:Y:S01]  /*0a40*/  DFMA R16, R12, UR12, R16 ;  /* 0x0000000c0c107c2b */ /* 0x002fe20008000010 */
[----:B------:R-:W1:Y:S07]  /*0a50*/  LDS.64 R12, [R4+0xb8] ;  /* 0x0000b800040c7984 */ /* 0x000e6e0000000a00 */
[----:B-----5:R-:W-:Y:S01]  /*0a60*/  DFMA R18, R6, UR14, R16 ;  /* 0x0000000e06127c2b */ /* 0x020fe20008000010 */
[----:B------:R-:W3:Y:S01]  /*0a70*/  LDCU.128 UR12, c[0x3][0xb0] ;  /* 0x00c01600ff0c77ac */ /* 0x000ee20008000c00 */
[----:B------:R-:W5:Y:S01]  /*0a80*/  LDS.64 R16, [R4+0xc0] ;  /* 0x0000c00004107984 */ /* 0x000f620000000a00 */
[----:B------:R-:W-:Y:S01]  /*0a90*/  MOV R6, 0x0 ;  /* 0x0000000000067802 */ /* 0x000fe20000000f00 */
[----:B------:R-:W-:-:S06]  /*0aa0*/  IMAD.MOV.U32 R7, RZ, RZ, 0x4063e000 ;  /* 0x4063e000ff077424 */ /* 0x000fcc00078e00ff */
[----:B----4-:R-:W-:Y:S02]  /*0ab0*/  DFMA R20, R14, -R6, 1 ;  /* 0x3ff000000e14742b */ /* 0x010fe40000000806 */
[----:B--2---:R-:W-:-:S06]  /*0ac0*/  DFMA R2, R2, UR8, R18 ;  /* 0x0000000802027c2b */ /* 0x004fcc0008000012 */
[----:B------:R-:W-:Y:S02]  /*0ad0*/  DFMA R20, R20, R20, R20 ;  /* 0x000000141414722b */ /* 0x000fe40000000014 */
[----:B0-----:R-:W-:-:S06]  /*0ae0*/  DFMA R2, R8, UR10, R2 ;  /* 0x0000000a08027c2b */ /* 0x001fcc0008000002 */
[----:B------:R-:W-:Y:S02]  /*0af0*/  DFMA R20, R14, R20, R14 ;  /* 0x000000140e14722b */ /* 0x000fe4000000000e */
[----:B---3--:R-:W-:-:S06]  /*0b00*/  DFMA R2, R10, UR12, R2 ;  /* 0x0000000c0a027c2b */ /* 0x008fcc0008000002 */
[----:B------:R-:W-:Y:S02]  /*0b10*/  DFMA R6, R20, -R6, 1 ;  /* 0x3ff000001406742b */ /* 0x000fe40000000806 */
[----:B-1----:R-:W-:-:S06]  /*0b20*/  DFMA R2, R12, UR14, R2 ;  /* 0x0000000e0c027c2b */ /* 0x002fcc0008000002 */
[----:B------:R-:W-:Y:S02]  /*0b30*/  DFMA R6, R20, R6, R20 ;  /* 0x000000061406722b */ /* 0x000fe40000000014 */
[----:B-----5:R-:W-:-:S08]  /*0b40*/  DFMA R16, R16, UR4, R2 ;  /* 0x0000000410107c2b */ /* 0x020fd00008000002 */
[----:B------:R-:W-:Y:S02]  /*0b50*/  DMUL R2, R16, R6 ;  /* 0x0000000610027228 */ /* 0x000fe40000000000 */
[----:B------:R-:W-:-:S06]  /*0b60*/  FSETP.GEU.AND P1, PT, |R17|, 6.5827683646048100446e-37, PT ;  /* 0x036000001100780b */ /* 0x000fcc0003f2e200 */
[----:B------:R-:W-:-:S08]  /*0b70*/  DFMA R4, R2, -159, R16 ;  /* 0xc063e0000204782b */ /* 0x000fd00000000010 */
[----:B------:R-:W-:-:S10]  /*0b80*/  DFMA R2, R6, R4, R2 ;  /* 0x000000040602722b */ /* 0x000fd40000000002 */
[----:B------:R-:W-:-:S05]  /*0b90*/  FFMA R4, RZ, 3.560546875, R3 ;  /* 0x4063e000ff047823 */ /* 0x000fca0000000003 */
[----:B------:R-:W-:-:S13]  /*0ba0*/  FSETP.GT.AND P0, PT, |R4|, 1.469367938527859385e-39, PT ;  /* 0x001000000400780b */ /* 0x000fda0003f04200 */
[----:B------:R-:W-:Y:S05]  /*0bb0*/  @P0 BRA P1, `(.L_x_58) ;  /* 0x0000000000080947 */ /* 0x000fea0000800000 */
[----:B------:R-:W-:-:S07]  /*0bc0*/  MOV R6, 0xbe0 ;  /* 0x00000be000067802 */ /* 0x000fce0000000f00 */
[----:B------:R-:W-:Y:S05]  /*0bd0*/  CALL.REL.NOINC `($__internal_4_$__cuda_sm20_div_rn_f64_full) ;  /* 0x0000000000147944 */ /* 0x000fea0003c00000 */
.L_x_58:
[----:B------:R-:W-:Y:S05]  /*0be0*/  BSYNC.RECONVERGENT B0 ;  /* 0x0000000000007941 */ /* 0x000fea0003800200 */
.L_x_57:
[----:B------:R-:W0:Y:S02]  /*0bf0*/  LDC.64 R4, c[0x0][0x380] ;  /* 0x0000e000ff047b82 */ /* 0x000e240000000a00 */
[----:B0-----:R-:W-:-:S05]  /*0c00*/  IMAD.WIDE.U32 R4, R0, 0x8, R4 ;  /* 0x0000000800047825 */ /* 0x001fca00078e0004 */
[----:B------:R-:W-:Y:S01]  /*0c10*/  STG.E.64 desc[UR6][R4.64], R2 ;  /* 0x0000000204007986 */ /* 0x000fe2000c101b06 */
[----:B------:R-:W-:Y:S05]  /*0c20*/  EXIT ;  /* 0x000000000000794d */ /* 0x000fea0003800000 */
        .weak           $__internal_4_$__cuda_sm20_div_rn_f64_full
        .type           $__internal_4_$__cuda_sm20_div_rn_f64_full,@function
        .size           $__internal_4_$__cuda_sm20_div_rn_f64_full,(.L_x_127 - $__internal_4_$__cuda_sm20_div_rn_f64_full)
$__internal_4_$__cuda_sm20_div_rn_f64_full:
[----:B------:R-:W-:Y:S01]  /*0c30*/  IMAD.MOV.U32 R3, RZ, RZ, 0x3ff3e000 ;  /* 0x3ff3e000ff037424 */ /* 0x000fe200078e00ff */
[----:B------:R-:W-:Y:S01]  /*0c40*/  MOV R8, 0x1 ;  /* 0x0000000100087802 */ /* 0x000fe20000000f00 */
[----:B------:R-:W-:Y:S01]  /*0c50*/  IMAD.MOV.U32 R2, RZ, RZ, 0x0 ;  /* 0x00000000ff027424 */ /* 0x000fe200078e00ff */
[----:B------:R-:W-:Y:S01]  /*0c60*/  BSSY.RECONVERGENT B1, `(.L_x_59) ;  /* 0x000004a000017945 */ /* 0x000fe20003800200 */
[----:B------:R-:W0:Y:S01]  /*0c70*/  MUFU.RCP64H R9, R3 ;  /* 0x0000000300097308 */ /* 0x000e220000001800 */
[----:B------:R-:W-:Y:S02]  /*0c80*/  IMAD.MOV.U32 R5, RZ, RZ, R17 ;  /* 0x000000ffff057224 */ /* 0x000fe400078e0011 */
[----:B------:R-:W-:Y:S02]  /*0c90*/  IMAD.MOV.U32 R13, RZ, RZ, 0x1ca00000 ;  /* 0x1ca00000ff0d7424 */ /* 0x000fe400078e00ff */
[----:B------:R-:W-:Y:S01]  /*0ca0*/  IMAD.MOV.U32 R4, RZ, RZ, R16 ;  /* 0x000000ffff047224 */ /* 0x000fe200078e0010 */
[C---:B------:R-:W-:Y:S01]  /*0cb0*/  FSETP.GEU.AND P1, PT, |R5|.reuse, 1.469367938527859385e-39, PT ;  /* 0x001000000500780b */ /* 0x040fe20003f2e200 */
[----:B------:R-:W-:Y:S01]  /*0cc0*/  IMAD.MOV.U32 R19, RZ, RZ, 0x40600000 ;  /* 0x40600000ff137424 */ /* 0x000fe200078e00ff */
[----:B------:R-:W-:-:S03]  /*0cd0*/  LOP3.LUT R7, R5, 0x7ff00000, RZ, 0xc0, !PT ;  /* 0x7ff0000005077812 */ /* 0x000fc600078ec0ff */
[----:B------:R-:W-:Y:S01]  /*0ce0*/  VIADD R20, R19, 0xffffffff ;  /* 0xffffffff13147836 */ /* 0x000fe20000000000 */
[----:B------:R-:W-:Y:S01]  /*0cf0*/  ISETP.GE.U32.AND P0, PT, R7, 0x40600000, PT ;  /* 0x406000000700780c */ /* 0x000fe20003f06070 */
[----:B------:R-:W-:-:S03]  /*0d00*/  IMAD.MOV.U32 R18, RZ, RZ, R7 ;  /* 0x000000ffff127224 */ /* 0x000fc600078e0007 */
[----:B------:R-:W-:Y:S01]  /*0d10*/  SEL R13, R13, 0x63400000, !P0 ;  /* 0x634000000d0d7807 */ /* 0x000fe20004000000 */
[----:B0-----:R-:W-:-:S08]  /*0d20*/  DFMA R10, R8, -R2, 1 ;  /* 0x3ff00000080a742b */ /* 0x001fd00000000802 */
[----:B------:R-:W-:-:S08]  /*0d30*/  DFMA R10, R10, R10, R10 ;  /* 0x0000000a0a0a722b */ /* 0x000fd0000000000a */
[----:B------:R-:W-:Y:S01]  /*0d40*/  DFMA R14, R8, R10, R8 ;  /* 0x0000000a080e722b */ /* 0x000fe20000000008 */
[C-C-:B------:R-:W-:Y:S01]  /*0d50*/  @!P1 LOP3.LUT R10, R13.reuse, 0x80000000, R5.reuse, 0xf8, !PT ;  /* 0x800000000d0a9812 */ /* 0x140fe200078ef805 */
[----:B------:R-:W-:Y:S01]  /*0d60*/  IMAD.MOV.U32 R8, RZ, RZ, R4 ;  /* 0x000000ffff087224 */ /* 0x000fe200078e0004 */
[----:B------:R-:W-:Y:S02]  /*0d70*/  LOP3.LUT R9, R13, 0x800fffff, R5, 0xf8, !PT ;  /* 0x800fffff0d097812 */ /* 0x000fe400078ef805 */
[----:B------:R-:W-:Y:S02]  /*0d80*/  @!P1 LOP3.LUT R11, R10, 0x100000, RZ, 0xfc, !PT ;  /* 0x001000000a0b9812 */ /* 0x000fe400078efcff */
[----:B------:R-:W-:Y:S01]  /*0d90*/  @!P1 MOV R10, RZ ;  /* 0x000000ff000a9202 */ /* 0x000fe20000000f00 */
[----:B------:R-:W-:-:S05]  /*0da0*/  DFMA R16, R14, -R2, 1 ;  /* 0x3ff000000e10742b */ /* 0x000fca0000000802 */
[----:B------:R-:W-:-:S03]  /*0db0*/  @!P1 DFMA R8, R8, 2, -R10 ;  /* 0x400000000808982b */ /* 0x000fc6000000080a */
[----:B------:R-:W-:-:S07]  /*0dc0*/  DFMA R16, R14, R16, R14 ;  /* 0x000000100e10722b */ /* 0x000fce000000000e */
[----:B------:R-:W-:Y:S01]  /*0dd0*/  @!P1 LOP3.LUT R18, R9, 0x7ff00000, RZ, 0xc0, !PT ;  /* 0x7ff0000009129812 */ /* 0x000fe200078ec0ff */
[----:B------:R-:W-:-:S04]  /*0de0*/  DMUL R10, R16, R8 ;  /* 0x00000008100a7228 */ /* 0x000fc80000000000 */
[----:B------:R-:W-:-:S04]  /*0df0*/  VIADD R12, R18, 0xffffffff ;  /* 0xffffffff120c7836 */ /* 0x000fc80000000000 */
[----:B------:R-:W-:Y:S01]  /*0e00*/  DFMA R14, R10, -R2, R8 ;  /* 0x800000020a0e722b */ /* 0x000fe20000000008 */
[----:B------:R-:W-:-:S04]  /*0e10*/  ISETP.GT.U32.AND P0, PT, R12, 0x7feffffe, PT ;  /* 0x7feffffe0c00780c */ /* 0x000fc80003f04070 */
[----:B------:R-:W-:-:S03]  /*0e20*/  ISETP.GT.U32.OR P0, PT, R20, 0x7feffffe, P0 ;  /* 0x7feffffe1400780c */ /* 0x000fc60000704470 */
[----:B------:R-:W-:-:S10]  /*0e30*/  DFMA R10, R16, R14, R10 ;  /* 0x0000000e100a722b */ /* 0x000fd4000000000a */
[----:B------:R-:W-:Y:S05]  /*0e40*/  @P0 BRA `(.L_x_60) ;  /* 0x0000000000680947 */ /* 0x000fea0003800000 */
[----:B------:R-:W-:-:S04]  /*0e50*/  MOV R4, 0x40600000 ;  /* 0x4060000000047802 */ /* 0x000fc80000000f00 */
        /* <DEDUP_REMOVED lines=9> */
[----:B------:R-:W-:-:S09]  /*0ef0*/  IMAD.MOV.U32 R4, RZ, RZ, RZ ;  /* 0x000000ffff047224 */ /* 0x000fd200078e00ff */
[C---:B------:R-:W-:Y:S02]  /*0f00*/  FSETP.NEU.AND P0, PT, R3.reuse, RZ, PT ;  /* 0x000000ff0300720b */ /* 0x040fe40003f0d000 */
[----:B------:R-:W-:-:S04]  /*0f10*/  LOP3.LUT R2, R3, 0x4063e000, RZ, 0x3c, !PT ;  /* 0x4063e00003027812 */ /* 0x000fc800078e3cff */
[----:B------:R-:W-:-:S04]  /*0f20*/  LOP3.LUT R9, R2, 0x80000000, RZ, 0xc0, !PT ;  /* 0x8000000002097812 */ /* 0x000fc800078ec0ff */
[----:B------:R-:W-:-:S03]  /*0f30*/  LOP3.LUT R5, R9, R5, RZ, 0xfc, !PT ;  /* 0x0000000509057212 */ /* 0x000fc600078efcff */
[----:B------:R-:W-:Y:S05]  /*0f40*/  @!P0 BRA `(.L_x_61) ;  /* 0x00000000006c8947 */ /* 0x000fea0003800000 */
[C---:B------:R-:W-:Y:S01]  /*0f50*/  IADD3 R3, PT, PT, -R7.reuse, RZ, RZ ;  /* 0x000000ff07037210 */ /* 0x040fe20007ffe1ff */
[----:B------:R-:W-:Y:S01]  /*0f60*/  IMAD.MOV.U32 R2, RZ, RZ, RZ ;  /* 0x000000ffff027224 */ /* 0x000fe200078e00ff */
[----:B------:R-:W-:Y:S01]  /*0f70*/  DMUL.RP R4, R10, R4 ;  /* 0x000000040a047228 */ /* 0x000fe20000008000 */
[----:B------:R-:W-:-:S04]  /*0f80*/  IADD3 R7, PT, PT, -R7, -0x43300000, RZ ;  /* 0xbcd0000007077810 */ /* 0x000fc80007ffe1ff */
[----:B------:R-:W-:-:S05]  /*0f90*/  DFMA R2, R12, -R2, R10 ;  /* 0x800000020c02722b */ /* 0x000fca000000000a */
[----:B------:R-:W-:-:S05]  /*0fa0*/  LOP3.LUT R9, R5, R9, RZ, 0x3c, !PT ;  /* 0x0000000905097212 */ /* 0x000fca00078e3cff */
[----:B------:R-:W-:-:S04]  /*0fb0*/  FSETP.NEU.AND P0, PT, |R3|, R7, PT ;  /* 0x000000070300720b */ /* 0x000fc80003f0d200 */
[----:B------:R-:W-:Y:S02]  /*0fc0*/  FSEL R12, R4, R12, !P0 ;  /* 0x0000000c040c7208 */ /* 0x000fe40004000000 */
[----:B------:R-:W-:Y:S01]  /*0fd0*/  FSEL R13, R9, R13, !P0 ;  /* 0x0000000d090d7208 */ /* 0x000fe20004000000 */
[----:B------:R-:W-:Y:S06]  /*0fe0*/  BRA `(.L_x_61) ;  /* 0x0000000000447947 */ /* 0x000fec0003800000 */
.L_x_60:
        /* <DEDUP_REMOVED lines=10> */
[----:B------:R-:W-:Y:S02]  /*1090*/  @P0 LOP3.LUT R2, R13, 0x7ff00000, RZ, 0xfc, !PT ;  /* 0x7ff000000d020812 */ /* 0x000fe400078efcff */
[----:B------:R-:W-:Y:S01]  /*10a0*/  @!P0 MOV R12, RZ ;  /* 0x000000ff000c8202 */ /* 0x000fe20000000f00 */
[----:B------:R-:W-:Y:S02]  /*10b0*/  @P0 IMAD.MOV.U32 R12, RZ, RZ, RZ ;  /* 0x000000ffff0c0224 */ /* 0x000fe400078e00ff */
[----:B------:R-:W-:Y:S01]  /*10c0*/  @P0 IMAD.MOV.U32 R13, RZ, RZ, R2 ;  /* 0x000000ffff0d0224 */ /* 0x000fe200078e0002 */
[----:B------:R-:W-:Y:S06]  /*10d0*/  BRA `(.L_x_61) ;  /* 0x0000000000087947 */ /* 0x000fec0003800000 */
.L_x_62:
[----:B------:R-:W-:Y:S01]  /*10e0*/  LOP3.LUT R13, R5, 0x80000, RZ, 0xfc, !PT ;  /* 0x00080000050d7812 */ /* 0x000fe200078efcff */
[----:B------:R-:W-:-:S07]  /*10f0*/  IMAD.MOV.U32 R12, RZ, RZ, R4 ;  /* 0x000000ffff0c7224 */ /* 0x000fce00078e0004 */
.L_x_61:
[----:B------:R-:W-:Y:S05]  /*1100*/  BSYNC.RECONVERGENT B1 ;  /* 0x0000000000017941 */ /* 0x000fea0003800200 */
.L_x_59:
[----:B------:R-:W-:Y:S01]  /*1110*/  IMAD.MOV.U32 R7, RZ, RZ, 0x0 ;  /* 0x00000000ff077424 */ /* 0x000fe200078e00ff */
[----:B------:R-:W-:Y:S01]  /*1120*/  MOV R2, R12 ;  /* 0x0000000c00027202 */ /* 0x000fe20000000f00 */
[----:B------:R-:W-:Y:S02]  /*1130*/  IMAD.MOV.U32 R3, RZ, RZ, R13 ;  /* 0x000000ffff037224 */ /* 0x000fe400078e000d */
[----:B------:R-:W-:Y:S05]  /*1140*/  RET.REL.NODEC R6 `(_Z12GaussKernel6PdS_jj) ;  /* 0xffffffec06ac7950 */ /* 0x000fea0003c3ffff */
.L_x_63:
        /* <DEDUP_REMOVED lines=11> */
.L_x_127:


//--------------------- .text._Z12GaussKernel5PdS_jj --------------------------
	.section	.text._Z12GaussKernel5PdS_jj,"ax",@progbits
	.align	128
        .global         _Z12GaussKernel5PdS_jj
        .type           _Z12GaussKernel5PdS_jj,@function
        .size           _Z12GaussKernel5PdS_jj,(.L_x_128 - _Z12GaussKernel5PdS_jj)
        .other          _Z12GaussKernel5PdS_jj,@"STO_CUDA_ENTRY STV_DEFAULT"
_Z12GaussKernel5PdS_jj:
.text._Z12GaussKernel5PdS_jj:
[----:B------:R-:W-:Y:S01]  /*0000*/  LDC R1, c[0x0][0x37c] ;  /* 0x0000df00ff017b82 */ /* 0x000fe20000000800 */
[----:B------:R-:W0:Y:S01]  /*0010*/  S2R R64, SR_CTAID.X ;  /* 0x0000000000407919 */ /* 0x000e220000002500 */
[----:B------:R-:W0:Y:S06]  /*0020*/  LDCU UR4, c[0x0][0x360] ;  /* 0x00006c00ff0477ac */ /* 0x000e2c0008000800 */
[----:B------:R-:W1:Y:S01]  /*0030*/  LDC R3, c[0x0][0x390] ;  /* 0x0000e400ff037b82 */ /* 0x000e620000000800 */
[----:B------:R-:W0:Y:S02]  /*0040*/  S2R R9, SR_TID.X ;  /* 0x0000000000097919 */ /* 0x000e240000002100 */
[----:B0-----:R-:W-:-:S04]  /*0050*/  IMAD R0, R64, UR4, R9 ;  /* 0x0000000440007c24 */ /* 0x001fc8000f8e0209 */
[----:B------:R-:W-:-:S05]  /*0060*/  IMAD.SHL.U32 R0, R0, 0x4, RZ ;  /* 0x0000000400007824 */ /* 0x000fca00078e00ff */
[----:B-1----:R-:W-:-:S13]  /*0070*/  ISETP.GE.U32.AND P0, PT, R0, R3, PT ;  /* 0x000000030000720c */ /* 0x002fda0003f06070 */
[----:B------:R-:W-:Y:S05]  /*0080*/  @P0 EXIT ;  /* 0x000000000000094d */ /* 0x000fea0003800000 */
[----:B------:R-:W0:Y:S01]  /*0090*/  S2R R2, SR_CTAID.Y ;  /* 0x0000000000027919 */ /* 0x000e220000002600 */
[----:B------:R-:W1:Y:S01]  /*00a0*/  LDCU UR4, c[0x0][0x394] ;  /* 0x00007280ff0477ac */ /* 0x000e620008000800 */
[----:B------:R-:W2:Y:S01]  /*00b0*/  LDCU.64 UR6, c[0x0][0x358] ;  /* 0x00006b00ff0677ac */ /* 0x000ea20008000a00 */
[----:B-1----:R-:W-:Y:S01]  /*00c0*/  UIADD3 UR4, UPT, UPT, UR4, -0x3, URZ ;  /* 0xfffffffd04047890 */ /* 0x002fe2000fffe0ff */
[C---:B0-----:R-:W-:Y:S01]  /*00d0*/  ISETP.GT.U32.AND P1, PT, R2.reuse, 0x1, PT ;  /* 0x000000010200780c */ /* 0x041fe20003f24070 */
[----:B------:R-:W-:-:S04]  /*00e0*/  IMAD R7, R2, R3, R0 ;  /* 0x0000000302077224 */ /* 0x000fc800078e0200 */
[----:B------:R-:W-:-:S13]  /*00f0*/  ISETP.GT.U32.AND P0, PT, R2, UR4, PT ;  /* 0x0000000402007c0c */ /* 0x000fda000bf04070 */
[----:B--2---:R-:W-:Y:S05]  /*0100*/  @!P0 BRA P1, `(.L_x_64) ;  /* 0x0000000000348947 */ /* 0x004fea0000800000 */
[----:B------:R-:W0:Y:S01]  /*0110*/  LDC.64 R8, c[0x0][0x380] ;  /* 0x0000e000ff087b82 */ /* 0x000e220000000a00 */
[C---:B------:R-:W-:Y:S01]  /*0120*/  VIADD R5, R7.reuse, 0x1 ;  /* 0x0000000107057836 */ /* 0x040fe20000000000 */
[C---:B------:R-:W-:Y:S01]  /*0130*/  IADD3 R13, PT, PT, R7.reuse, 0x3, RZ ;  /* 0x00000003070d7810 */ /* 0x040fe20007ffe0ff */
[C---:B------:R-:W-:Y:S02]  /*0140*/  VIADD R11, R7.reuse, 0x2 ;  /* 0x00000002070b7836 */ /* 0x040fe40000000000 */
[----:B0-----:R-:W-:-:S04]  /*0150*/  IMAD.WIDE.U32 R2, R7, 0x8, R8 ;  /* 0x0000000807027825 */ /* 0x001fc800078e0008 */
[--C-:B------:R-:W-:Y:S01]  /*0160*/  IMAD.WIDE.U32 R4, R5, 0x8, R8.reuse ;  /* 0x0000000805047825 */ /* 0x100fe200078e0008 */
[----:B------:R-:W-:Y:S03]  /*0170*/  STG.E.64 desc[UR6][R2.64], RZ ;  /* 0x000000ff02007986 */ /* 0x000fe6000c101b06 */
[--C-:B------:R-:W-:Y:S01]  /*0180*/  IMAD.WIDE.U32 R6, R11, 0x8, R8.reuse ;  /* 0x000000080b067825 */ /* 0x100fe200078e0008 */
[----:B------:R-:W-:Y:S03]  /*0190*/  STG.E.64 desc[UR6][R4.64], RZ ;  /* 0x000000ff04007986 */ /* 0x000fe6000c101b06 */
[----:B------:R-:W-:Y:S01]  /*01a0*/  IMAD.WIDE.U32 R8, R13, 0x8, R8 ;  /* 0x000000080d087825 */ /* 0x000fe200078e0008 */
[----:B------:R-:W-:Y:S04]  /*01b0*/  STG.E.64 desc[UR6][R6.64], RZ ;  /* 0x000000ff06007986 */ /* 0x000fe8000c101b06 */
[----:B------:R-:W-:Y:S01]  /*01c0*/  STG.E.64 desc[UR6][R8.64], RZ ;  /* 0x000000ff08007986 */ /* 0x000fe2000c101b06 */
[----:B------:R-:W-:Y:S05]  /*01d0*/  EXIT ;  /* 0x000000000000794d */ /* 0x000fea0003800000 */
.L_x_64:
[----:B------:R-:W-:-:S05]  /*01e0*/  VIADD R5, R3, 0xfffffffd ;  /* 0xfffffffd03057836 */ /* 0x000fca0000000000 */
[----:B------:R-:W-:-:S13]  /*01f0*/  ISETP.GT.U32.AND P0, PT, R0, R5, PT ;  /* 0x000000050000720c */ /* 0x000fda0003f04070 */
[----:B------:R-:W0:Y:S01]  /*0200*/  @P0 LDC.64 R4, c[0x0][0x380] ;  /* 0x0000e000ff040b82 */ /* 0x000e220000000a00 */
[C---:B------:R-:W-:Y:S02]  /*0210*/  @P0 VIADD R11, R7.reuse, 0x1 ;  /* 0x00000001070b0836 */ /* 0x040fe40000000000 */
[----:B0-----:R-:W-:-:S04]  /*0220*/  @P0 IMAD.WIDE.U32 R12, R7, 0x8, R4 ;  /* 0x00000008070c0825 */ /* 0x001fc800078e0004 */
[----:B------:R-:W-:Y:S01]  /*0230*/  @P0 IMAD.WIDE.U32 R4, R11, 0x8, R4 ;  /* 0x000000080b040825 */ /* 0x000fe200078e0004 */
[----:B------:R0:W-:Y:S04]  /*0240*/  @P0 STG.E.64 desc[UR6][R12.64], RZ ;  /* 0x000000ff0c000986 */ /* 0x0001e8000c101b06 */
[----:B------:R0:W-:Y:S01]  /*0250*/  @P0 STG.E.64 desc[UR6][R4.64], RZ ;  /* 0x000000ff04000986 */ /* 0x0001e2000c101b06 */
[----:B------:R-:W-:Y:S05]  /*0260*/  @P0 EXIT ;  /* 0x000000000000094d */ /* 0x000fea0003800000 */
[----:B------:R-:W-:-:S13]  /*0270*/  ISETP.NE.AND P0, PT, R0, RZ, PT ;  /* 0x000000ff0000720c */ /* 0x000fda0003f05270 */
[----:B0-----:R-:W0:Y:S01]  /*0280*/  @!P0 LDC.64 R4, c[0x0][0x380] ;  /* 0x0000e000ff048b82 */ /* 0x001e220000000a00 */
[C---:B------:R-:W-:Y:S02]  /*0290*/  @!P0 VIADD R11, R7.reuse, 0x1 ;  /* 0x00000001070b8836 */ /* 0x040fe40000000000 */
[----:B0-----:R-:W-:-:S04]  /*02a0*/  @!P0 IMAD.WIDE.U32 R6, R7, 0x8, R4 ;  /* 0x0000000807068825 */ /* 0x001fc800078e0004 */
[----:B------:R-:W-:Y:S01]  /*02b0*/  @!P0 IMAD.WIDE.U32 R4, R11, 0x8, R4 ;  /* 0x000000080b048825 */ /* 0x000fe200078e0004 */
[----:B------:R0:W-:Y:S04]  /*02c0*/  @!P0 STG.E.64 desc[UR6][R6.64], RZ ;  /* 0x000000ff06008986 */ /* 0x0001e8000c101b06 */
[----:B------:R0:W-:Y:S01]  /*02d0*/  @!P0 STG.E.64 desc[UR6][R4.64], RZ ;  /* 0x000000ff04008986 */ /* 0x0001e2000c101b06 */
[----:B------:R-:W-:Y:S05]  /*02e0*/  @!P0 EXIT ;  /* 0x000000000000894d */ /* 0x000fea0003800000 */
[----:B------:R-:W1:Y:S01]  /*02f0*/  LDCU UR4, c[0x0][0x360] ;  /* 0x00006c00ff0477ac */ /* 0x000e620008000800 */
[----:B0-----:R-:W0:Y:S01]  /*0300*/  LDC.64 R4, c[0x0][0x388] ;  /* 0x0000e200ff047b82 */ /* 0x001e220000000a00 */
[----:B------:R-:W-:Y:S01]  /*0310*/  IADD3 R0, PT, PT, R2, -0x2, RZ ;  /* 0xfffffffe02007810 */ /* 0x000fe20007ffe0ff */
[----:B------:R-:W2:Y:S01]  /*0320*/  LDCU.128 UR8, c[0x3][URZ] ;  /* 0x00c00000ff0877ac */ /* 0x000ea20008000c00 */
[----:B------:R-:W3:Y:S01]  /*0330*/  LDCU.128 UR12, c[0x3][0x10] ;  /* 0x00c00200ff0c77ac */ /* 0x000ee20008000c00 */
[----:B-1----:R-:W-:Y:S01]  /*0340*/  IMAD R64, R64, UR4, R9 ;  /* 0x0000000440407c24 */ /* 0x002fe2000f8e0209 */
[----:B------:R-:W1:Y:S03]  /*0350*/  LDCU.64 UR4, c[0x3][0xc0] ;  /* 0x00c01800ff0477ac */ /* 0x000e660008000a00 */
[----:B------:R-:W-:-:S04]  /*0360*/  IMAD.SHL.U32 R64, R64, 0x4, RZ ;  /* 0x0000000440407824 */ /* 0x000fc800078e00ff */
[----:B------:R-:W-:-:S04]  /*0370*/  IMAD R7, R0, R3, R64 ;  /* 0x0000000300077224 */ /* 0x000fc800078e0240 */
[----:B0-----:R-:W-:-:S05]  /*0380*/  IMAD.WIDE R4, R7, 0x8, R4 ;  /* 0x0000000807047825 */ /* 0x001fca00078e0204 */
[----:B------:R-:W4:Y:S01]  /*0390*/  LDG.E.64 R16, desc[UR6][R4.64] ;  /* 0x0000000604107981 */ /* 0x000f22000c1e1b00 */
[----:B------:R-:W-:-:S03]  /*03a0*/  IMAD.WIDE R32, R3, 0x8, R4 ;  /* 0x0000000803207825 */ /* 0x000fc600078e0204 */
[----:B------:R-:W4:Y:S04]  /*03b0*/  LDG.E.64 R18, desc[UR6][R4.64+0x8] ;  /* 0x0000080604127981 */ /* 0x000f28000c1e1b00 */
[----:B------:R-:W5:Y:S04]  /*03c0*/  LDG.E.64 R20, desc[UR6][R4.64+0x10] ;  /* 0x0000100604147981 */ /* 0x000f68000c1e1b00 */
[----:B------:R-:W5:Y:S04]  /*03d0*/  LDG.E.64 R22, desc[UR6][R4.64+0x18] ;  /* 0x0000180604167981 */ /* 0x000f68000c1e1b00 */
[----:B------:R-:W2:Y:S04]  /*03e0*/  LDG.E.64 R24, desc[UR6][R4.64+0x20] ;  /* 0x0000200604187981 */ /* 0x000ea8000c1e1b00 */
[----:B------:R-:W2:Y:S04]  /*03f0*/  LDG.E.64 R26, desc[UR6][R4.64+0x28] ;  /* 0x00002806041a7981 */ /* 0x000ea8000c1e1b00 */
[----:B------:R-:W3:Y:S04]  /*0400*/  LDG.E.64 R28, desc[UR6][R4.64+0x30] ;  /* 0x00003006041c7981 */ /* 0x000ee8000c1e1b00 */
[----:B------:R-:W3:Y:S04]  /*0410*/  LDG.E.64 R30, desc[UR6][R4.64+0x38] ;  /* 0x00003806041e7981 */ /* 0x000ee8000c1e1b00 */
[----:B------:R-:W3:Y:S04]  /*0420*/  LDG.E.64 R36, desc[UR6][R32.64] ;  /* 0x0000000620247981 */ /* 0x000ee8000c1e1b00 */
[----:B------:R-:W3:Y:S01]  /*0430*/  LDG.E.64 R38, desc[UR6][R32.64+0x8] ;  /* 0x0000080620267981 */ /* 0x000ee2000c1e1b00 */
[----:B------:R-:W0:Y:S01]  /*0440*/  S2R R7, SR_CgaCtaId ;  /* 0x0000000000077919 */ /* 0x000e220000008800 */
[C---:B------:R-:W-:Y:S01]  /*0450*/  IMAD.WIDE R50, R3.reuse, 0x8, R32 ;  /* 0x0000000803327825 */ /* 0x040fe200078e0220 */
[----:B------:R-:W-:Y:S01]  /*0460*/  MOV R0, 0x400 ;  /* 0x0000040000007802 */ /* 0x000fe20000000f00 */
[----:B------:R-:W3:Y:S02]  /*0470*/  LDG.E.64 R4, desc[UR6][R32.64+0x10] ;  /* 0x0000100620047981 */ /* 0x000ee4000c1e1b00 */
[----:B------:R-:W-:-:S02]  /*0480*/  IMAD.WIDE R68, R3, 0x8, R50 ;  /* 0x0000000803447825 */ /* 0x000fc400078e0232 */
[----:B------:R-:W3:Y:S04]  /*0490*/  LDG.E.64 R10, desc[UR6][R32.64+0x28] ;  /* 0x00002806200a7981 */ /* 0x000ee8000c1e1b00 */
[----:B------:R-:W3:Y:S01]  /*04a0*/  LDG.E.64 R12, desc[UR6][R32.64+0x30] ;  /* 0x00003006200c7981 */ /* 0x000ee2000c1e1b00 */
[----:B------:R-:W-:-:S03]  /*04b0*/  IMAD.WIDE R66, R3, 0x8, R68 ;  /* 0x0000000803427825 */ /* 0x000fc600078e0244 */
[----:B------:R-:W3:Y:S04]  /*04c0*/  LDG.E.64 R14, desc[UR6][R32.64+0x38] ;  /* 0x00003806200e7981 */ /* 0x000ee8000c1e1b00 */
[----:B------:R-:W3:Y:S04]  /*04d0*/  LDG.E.64 R34, desc[UR6][R68.64+0x8] ;  /* 0x0000080644227981 */ /* 0x000ee8000c1e1b00 */
[----:B------:R-:W3:Y:S04]  /*04e0*/  LDG.E.64 R40, desc[UR6][R68.64+0x20] ;  /* 0x0000200644287981 */ /* 0x000ee8000c1e1b00 */
[----:B------:R-:W3:Y:S01]  /*04f0*/  LDG.E.64 R42, desc[UR6][R68.64+0x28] ;  /* 0x00002806442a7981 */ /* 0x000ee2000c1e1b00 */
[----:B0-----:R-:W-:-:S03]  /*0500*/  LEA R0, R7, R0, 0x18 ;  /* 0x0000000007007211 */ /* 0x001fc600078ec0ff */
[----:B------:R-:W3:Y:S02]  /*0510*/  LDG.E.64 R44, desc[UR6][R68.64+0x30] ;  /* 0x00003006442c7981 */ /* 0x000ee4000c1e1b00 */
[----:B------:R-:W-:Y:S02]  /*0520*/  IMAD R0, R9, 0x140, R0 ;  /* 0x0000014009007824 */ /* 0x000fe400078e0200 */
[----:B------:R-:W3:Y:S04]  /*0530*/  LDG.E.64 R6, desc[UR6][R32.64+0x18] ;  /* 0x0000180620067981 */ /* 0x000ee8000c1e1b00 */
        /* <DEDUP_REMOVED lines=10> */
[----:B----4-:R0:W-:Y:S04]  /*05e0*/  STS.128 [R0], R16 ;  /* 0x0000001000007388 */ /* 0x0101e80000000c00 */
[----:B-----5:R4:W-:Y:S04]  /*05f0*/  STS.128 [R0+0x10], R20 ;  /* 0x0000101400007388 */ /* 0x0209e80000000c00 */
[----:B--2---:R2:W-:Y:S04]  /*0600*/  STS.128 [R0+0x20], R24 ;  /* 0x0000201800007388 */ /* 0x0045e80000000c00 */
[----:B0-----:R-:W5:Y:S04]  /*0610*/  LDG.E.64 R16, desc[UR6][R50.64] ;  /* 0x0000000632107981 */ /* 0x001f68000c1e1b00 */
[----:B---3--:R0:W-:Y:S04]  /*0620*/  STS.128 [R0+0x30], R28 ;  /* 0x0000301c00007388 */ /* 0x0081e80000000c00 */
[----:B------:R-:W5:Y:S04]  /*0630*/  LDG.E.64 R18, desc[UR6][R50.64+0x8] ;  /* 0x0000080632127981 */ /* 0x000f68000c1e1b00 */
[----:B------:R3:W-:Y:S04]  /*0640*/  STS.128 [R0+0x40], R36 ;  /* 0x0000402400007388 */ /* 0x0007e80000000c00 */
[----:B----4-:R-:W4:Y:S04]  /*0650*/  LDG.E.64 R20, desc[UR6][R50.64+0x10] ;  /* 0x0000100632147981 */ /* 0x010f28000c1e1b00 */
[----:B------:R-:W4:Y:S04]  /*0660*/  LDG.E.64 R22, desc[UR6][R50.64+0x18] ;  /* 0x0000180632167981 */ /* 0x000f28000c1e1b00 */
[----:B--2---:R-:W2:Y:S04]  /*0670*/  LDG.E.64 R24, desc[UR6][R50.64+0x20] ;  /* 0x0000200632187981 */ /* 0x004ea8000c1e1b00 */
[----:B------:R-:W2:Y:S04]  /*0680*/  LDG.E.64 R26, desc[UR6][R50.64+0x28] ;  /* 0x00002806321a7981 */ /* 0x000ea8000c1e1b00 */
[----:B0-----:R-:W2:Y:S04]  /*0690*/  LDG.E.64 R28, desc[UR6][R50.64+0x30] ;  /* 0x00003006321c7981 */ /* 0x001ea8000c1e1b00 */
[----:B------:R-:W2:Y:S04]  /*06a0*/  LDG.E.64 R30, desc[UR6][R50.64+0x38] ;  /* 0x00003806321e7981 */ /* 0x000ea8000c1e1b00 */
[----:B---3--:R-:W3:Y:S04]  /*06b0*/  LDG.E.64 R36, desc[UR6][R68.64+0x10] ;  /* 0x0000100644247981 */ /* 0x008ee8000c1e1b00 */
[----:B------:R-:W3:Y:S04]  /*06c0*/  LDG.E.64 R38, desc[UR6][R68.64+0x18] ;  /* 0x0000180644267981 */ /* 0x000ee8000c1e1b00 */
[----:B------:R-:W3:Y:S04]  /*06d0*/  LDG.E.64 R50, desc[UR6][R66.64+0x8] ;  /* 0x0000080642327981 */ /* 0x000ee8000c1e1b00 */
[----:B------:R-:W-:Y:S04]  /*06e0*/  STS.128 [R0+0x70], R12 ;  /* 0x0000700c00007388 */ /* 0x000fe80000000c00 */
        /* <DEDUP_REMOVED lines=8> */
[----:B-----5:R-:W-:Y:S04]  /*0770*/  STS.128 [R0+0x80], R16 ;  /* 0x0000801000007388 */ /* 0x020fe80000000c00 */
[----:B----4-:R-:W-:Y:S04]  /*0780*/  STS.128 [R0+0x90], R20 ;  /* 0x0000901400007388 */ /* 0x010fe80000000c00 */
[----:B--2---:R-:W-:Y:S04]  /*0790*/  STS.128 [R0+0xa0], R24 ;  /* 0x0000a01800007388 */ /* 0x004fe80000000c00 */
[----:B------:R-:W-:Y:S04]  /*07a0*/  STS.128 [R0+0xb0], R28 ;  /* 0x0000b01c00007388 */ /* 0x000fe80000000c00 */
[----:B---3--:R-:W-:Y:S04]  /*07b0*/  STS.128 [R0+0xd0], R36 ;  /* 0x0000d02400007388 */ /* 0x008fe80000000c00 */
[----:B------:R-:W-:Y:S01]  /*07c0*/  STS.128 [R0+0x100], R48 ;  /* 0x0001003000007388 */ /* 0x000fe20000000c00 */
[----:B------:R-:W-:Y:S06]  /*07d0*/  BAR.SYNC.DEFER_BLOCKING 0x0 ;  /* 0x0000000000007b1d */ /* 0x000fec0000010000 */
[----:B------:R-:W0:Y:S04]  /*07e0*/  LDS.128 R40, [R0] ;  /* 0x0000000000287984 */ /* 0x000e280000000c00 */
[----:B------:R-:W2:Y:S04]  /*07f0*/  LDS.128 R36, [R0+0x10] ;  /* 0x0000100000247984 */ /* 0x000ea80000000c00 */
[----:B------:R-:W3:Y:S04]  /*0800*/  LDS.64 R44, [R0+0x20] ;  /* 0x00002000002c7984 */ /* 0x000ee80000000a00 */
[----:B------:R-:W4:Y:S04]  /*0810*/  LDS.128 R32, [R0+0x40] ;  /* 0x0000400000207984 */ /* 0x000f280000000c00 */
[----:B------:R-:W5:Y:S04]  /*0820*/  LDS.128 R28, [R0+0x50] ;  /* 0x00005000001c7984 */ /* 0x000f680000000c00 */
[----:B------:R-:W-:Y:S04]  /*0830*/  LDS.128 R24, [R0+0x80] ;  /* 0x0000800000187984 */ /* 0x000fe80000000c00 */
[----:B------:R-:W-:Y:S04]  /*0840*/  LDS.128 R20, [R0+0x90] ;  /* 0x0000900000147984 */ /* 0x000fe80000000c00 */
[----:B------:R-:W-:Y:S04]  /*0850*/  LDS.64 R46, [R0+0xa0] ;  /* 0x0000a000002e7984 */ /* 0x000fe80000000a00 */
[----:B------:R-:W-:Y:S04]  /*0860*/  LDS.128 R16, [R0+0xc0] ;  /* 0x0000c00000107984 */ /* 0x000fe80000000c00 */
[----:B------:R-:W-:Y:S01]  /*0870*/  LDS.128 R12, [R0+0xd0] ;  /* 0x0000d000000c7984 */ /* 0x000fe20000000c00 */
[----:B0-----:R-:W-:-:S03]  /*0880*/  DFMA R40, R40, UR8, RZ ;  /* 0x0000000828287c2b */ /* 0x001fc600080000ff */
[----:B------:R-:W-:Y:S04]  /*0890*/  LDS.64 R48, [R0+0xe0] ;  /* 0x0000e00000307984 */ /* 0x000fe80000000a00 */
[----:B------:R-:W-:Y:S01]  /*08a0*/  LDS.128 R8, [R0+0x100] ;  /* 0x0001000000087984 */ /* 0x000fe20000000c00 */
[----:B------:R-:W-:Y:S01]  /*08b0*/  DFMA R40, R42, UR10, R40 ;  /* 0x0000000a2a287c2b */ /* 0x000fe20008000028 */
[----:B------:R-:W3:Y:S02]  /*08c0*/  LDCU.128 UR8, c[0x3][0x20] ;  /* 0x00c00400ff0877ac */ /* 0x000ee40008000c00 */
[----:B------:R-:W-:Y:S05]  /*08d0*/  LDS.64 R50, [R0+0x120] ;  /* 0x0001200000327984 */ /* 0x000fea0000000a00 */
[----:B--2---:R-:W-:-:S08]  /*08e0*/  DFMA R40, R36, UR12, R40 ;  /* 0x0000000c24287c2b */ /* 0x004fd00008000028 */
[----:B------:R-:W-:Y:S01]  /*08f0*/  DFMA R40, R38, UR14, R40 ;  /* 0x0000000e26287c2b */ /* 0x000fe20008000028 */
[----:B------:R-:W0:Y:S07]  /*0900*/  LDCU.128 UR12, c[0x3][0x30] ;  /* 0x00c00600ff0c77ac */ /* 0x000e2e0008000c00 */
[----:B---3--:R-:W-:Y:S02]  /*0910*/  DFMA R4, R44, UR8, R40 ;  /* 0x000000082c047c2b */ /* 0x008fe40008000028 */
[----:B------:R-:W2:Y:S06]  /*0920*/  LDS.64 R40, [R0+0x60] ;  /* 0x0000600000287984 */ /* 0x000eac0000000a00 */
[----:B----4-:R-:W-:Y:S01]  /*0930*/  DFMA R4, R32, UR10, R4 ;  /* 0x0000000a20047c2b */ /* 0x010fe20008000004 */
[----:B------:R-:W3:Y:S07]  /*0940*/  LDCU.128 UR8, c[0x3][0x40] ;  /* 0x00c00800ff0877ac */ /* 0x000eee0008000c00 */
[----:B0-----:R-:W-:-:S08]  /*0950*/  DFMA R4, R34, UR12, R4 ;  /* 0x0000000c22047c2b */ /* 0x001fd00008000004 */
[----:B-----5:R-:W-:Y:S01]  /*0960*/  DFMA R4, R28, UR14, R4 ;  /* 0x0000000e1c047c2b */ /* 0x020fe20008000004 */
[----:B------:R-:W0:Y:S07]  /*0970*/  LDCU.128 UR12, c[0x3][0x50] ;  /* 0x00c00a00ff0c77ac */ /* 0x000e2e0008000c00 */
[----:B---3--:R-:W-:-:S08]  /*0980*/  DFMA R4, R30, UR8, R4 ;  /* 0x000000081e047c2b */ /* 0x008fd00008000004 */
[----:B--2---:R-:W-:Y:S01]  /*0990*/  DFMA R4, R40, UR10, R4 ;  /* 0x0000000a28047c2b */ /* 0x004fe20008000004 */
[----:B------:R-:W2:Y:S07]  /*09a0*/  LDCU.128 UR8, c[0x3][0x60] ;  /* 0x00c00c00ff0877ac */ /* 0x000eae0008000c00 */
[----:B0-----:R-:W-:-:S08]  /*09b0*/  DFMA R4, R24, UR12, R4 ;  /* 0x0000000c18047c2b */ /* 0x001fd00008000004 */
[----:B------:R-:W-:Y:S01]  /*09c0*/  DFMA R4, R26, UR14, R4 ;  /* 0x0000000e1a047c2b */ /* 0x000fe20008000004 */
[----:B------:R-:W0:Y:S07]  /*09d0*/  LDCU.128 UR12, c[0x3][0x70] ;  /* 0x00c00e00ff0c77ac */ /* 0x000e2e0008000c00 */
[----:B--2---:R-:W-:-:S08]  /*09e0*/  DFMA R4, R20, UR8, R4 ;  /* 0x0000000814047c2b */ /* 0x004fd00008000004 */
[----:B------:R-:W-:Y:S01]  /*09f0*/  DFMA R4, R22, UR10, R4 ;  /* 0x0000000a16047c2b */ /* 0x000fe20008000004 */
[----:B------:R-:W2:Y:S07]  /*0a00*/  LDCU.128 UR8, c[0x3][0x80] ;  /* 0x00c01000ff0877ac */ /* 0x000eae0008000c00 */
[----:B0-----:R-:W-:-:S08]  /*0a10*/  DFMA R4, R46, UR12, R4 ;  /* 0x0000000c2e047c2b */ /* 0x001fd00008000004 */
[----:B------:R-:W-:Y:S01]  /*0a20*/  DFMA R4, R16, UR14, R4 ;  /* 0x0000000e10047c2b */ /* 0x000fe20008000004 */
[----:B------:R-:W0:Y:S07]  /*0a30*/  LDCU.128 UR12, c[0x3][0x90] ;  /* 0x00c01200ff0c77ac */ /* 0x000e2e0008000c00 */
[----:B--2---:R-:W-:Y:S01]  /*0a40*/  DFMA R4, R18, UR8, R4 ;  /* 0x0000000812047c2b */ /* 0x004fe20008000004 */
[----:B------:R-:W2:Y:S07]  /*0a50*/  MUFU.RCP64H R25, 159 ;  /* 0x4063e00000197908 */ /* 0x000eae0000001800 */
[----:B------:R-:W-:Y:S01]  /*0a60*/  DFMA R16, R12, UR10, R4 ;  /* 0x0000000a0c107c2b */ /* 0x000fe20008000004 */
[----:B------:R-:W3:Y:S01]  /*0a70*/  LDCU.128 UR8, c[0x3][0xa0] ;  /* 0x00c01400ff0877ac */ /* 0x000ee20008000c00 */
[----:B------:R-:W4:Y:S06]  /*0a80*/  LDS.128 R4, [R0+0x110] ;  /* 0x0001100000047984 */ /* 0x000f2c0000000c00 */
[----:B0-----:R-:W-:Y:S01]  /*0a90*/  DFMA R16, R14, UR12, R16 ;  /* 0x0000000c0e107c2b */ /* 0x001fe20008000010 */
[----:B------:R-:W-:Y:S01]  /*0aa0*/  IMAD.MOV.U32 R52, RZ, RZ, 0x0 ;  /* 0x00000000ff347424 */ /* 0x000fe200078e00ff */
[----:B------:R-:W-:Y:S01]  /*0ab0*/  MOV R24, 0x1 ;  /* 0x0000000100187802 */ /* 0x000fe20000000f00 */
[----:B------:R-:W-:-:S05]  /*0ac0*/  IMAD.MOV.U32 R53, RZ, RZ, 0x4063e000 ;  /* 0x4063e000ff357424 */ /* 0x000fca00078e00ff */
[----:B------:R-:W-:Y:S01]  /*0ad0*/  DFMA R16, R48, UR14, R16 ;  /* 0x0000000e30107c2b */ /* 0x000fe20008000010 */
[----:B------:R-:W4:Y:S01]  /*0ae0*/  LDCU.128 UR12, c[0x3][0xb0] ;  /* 0x00c01600ff0c77ac */ /* 0x000f220008000c00 */
[----:B--2---:R-:W-:-:S06]  /*0af0*/  DFMA R32, R24, -R52, 1 ;  /* 0x3ff000001820742b */ /* 0x004fcc0000000834 */
[----:B---3--:R-:W-:Y:S02]  /*0b00*/  DFMA R8, R8, UR8, R16 ;  /* 0x0000000808087c2b */ /* 0x008fe40008000010 */
[----:B------:R-:W-:-:S06]  /*0b10*/  DFMA R32, R32, R32, R32 ;  /* 0x000000202020722b */ /* 0x000fcc0000000020 */
[----:B------:R-:W-:Y:S02]  /*0b20*/  DFMA R8, R10, UR10, R8 ;  /* 0x0000000a0a087c2b */ /* 0x000fe40008000008 */
[----:B------:R-:W-:-:S06]  /*0b30*/  DFMA R32, R24, R32, R24 ;  /* 0x000000201820722b */ /* 0x000fcc0000000018 */
[----:B----4-:R-:W-:Y:S02]  /*0b40*/  DFMA R8, R4, UR12, R8 ;  /* 0x0000000c04087c2b */ /* 0x010fe40008000008 */
[----:B------:R-:W-:-:S06]  /*0b50*/  DFMA R16, R32, -R52, 1 ;  /* 0x3ff000002010742b */ /* 0x000fcc0000000834 */
[----:B------:R-:W-:Y:S02]  /*0b60*/  DFMA R8, R6, UR14, R8 ;  /* 0x0000000e06087c2b */ /* 0x000fe40008000008 */
[----:B------:R-:W-:-:S06]  /*0b70*/  DFMA R16, R32, R16, R32 ;  /* 0x000000102010722b */ /* 0x000fcc0000000020 */
[----:B-1----:R-:W-:-:S08]  /*0b80*/  DFMA R32, R50, UR4, R8 ;  /* 0x0000000432207c2b */ /* 0x002fd00008000008 */
[----:B------:R-:W-:-:S08]  /*0b90*/  DMUL R24, R32, R16 ;  /* 0x0000001020187228 */ /* 0x000fd00000000000 */
[----:B------:R-:W-:-:S08]  /*0ba0*/  DFMA R8, R24, -159, R32 ;  /* 0xc063e0001808782b */ /* 0x000fd00000000020 */
[----:B------:R-:W-:Y:S01]  /*0bb0*/  DFMA R24, R16, R8, R24 ;  /* 0x000000081018722b */ /* 0x000fe20000000018 */
[----:B------:R-:W-:-:S09]  /*0bc0*/  FSETP.GEU.AND P1, PT, |R33|, 6.5827683646048100446e-37, PT ;  /* 0x036000002100780b */ /* 0x000fd20003f2e200 */
[----:B------:R-:W-:-:S05]  /*0bd0*/  FFMA R8, RZ, 3.560546875, R25 ;  /* 0x4063e000ff087823 */ /* 0x000fca0000000019 */
[----:B------:R-:W-:Y:S01]  /*0be0*/  FSETP.GT.AND P0, PT, |R8|, 1.469367938527859385e-39, PT ;  /* 0x001000000800780b */ /* 0x000fe20003f04200 */
[----:B------:R-:W-:Y:S01]  /*0bf0*/  IMAD R2, R2, R3, R64 ;  /* 0x0000000302027224 */ /* 0x000fe200078e0240 */
[----:B------:R-:W-:Y:S05]  /*0c00*/  WARPSYNC.ALL ;  /* 0x0000000000007948 */ /* 0x000fea0003800000 */
[----:B------:R-:W-:Y:S01]  /*0c10*/  UMOV UR4, URZ ;  /* 0x000000ff00047c82 */ /* 0x000fe20008000000 */
[----:B------:R-:W-:Y:S01]  /*0c20*/  BSSY.RECONVERGENT B0, `(.L_x_65) ;  /* 0x000000b000007945 */ /* 0x000fe20003800200 */
[----:B------:R-:W-:Y:S01]  /*0c30*/  IMAD.MOV.U32 R3, RZ, RZ, 0x4063e000 ;  /* 0x4063e000ff037424 */ /* 0x000fe200078e00ff */
[C---:B------:R-:W-:Y:S01]  /*0c40*/  IADD3 R9, PT, PT, R2.reuse, 0x4, RZ ;  /* 0x0000000402097810 */ /* 0x040fe20007ffe0ff */
[----:B------:R-:W-:-:S02]  /*0c50*/  VIADD R17, R2, 0x2 ;  /* 0x0000000202117836 */ /* 0x000fc40000000000 */
[C---:B------:R-:W-:Y:S02]  /*0c60*/  VIADD R8, R2.reuse, 0x3 ;  /* 0x0000000302087836 */ /* 0x040fe40000000000 */
[----:B------:R-:W-:Y:S01]  /*0c70*/  VIADD R16, R2, 0x5 ;  /* 0x0000000502107836 */ /* 0x000fe20000000000 */
[----:B------:R-:W-:Y:S06]  /*0c80*/  @P0 BRA P1, `(.L_x_66) ;  /* 0x0000000000100947 */ /* 0x000fec0000800000 */
[----:B------:R-:W-:Y:S01]  /*0c90*/  IMAD.MOV.U32 R25, RZ, RZ, R32 ;  /* 0x000000ffff197224 */ /* 0x000fe200078e0020 */
[----:B------:R-:W-:Y:S01]  /*0ca0*/  MOV R2, 0xcd0 ;  /* 0x00000cd000027802 */ /* 0x000fe20000000f00 */
[----:B------:R-:W-:-:S07]  /*0cb0*/  IMAD.MOV.U32 R24, RZ, RZ, R33 ;  /* 0x000000ffff187224 */ /* 0x000fce00078e0021 */
[----:B------:R-:W-:Y:S05]  /*0cc0*/  CALL.REL.NOINC `($__internal_5_$__cuda_sm20_div_rn_f64_full) ;  /* 0x0000000c00547944 */ /* 0x000fea0003c00000 */
.L_x_66:
[----:B------:R-:W-:Y:S05]  /*0cd0*/  BSYNC.RECONVERGENT B0 ;  /* 0x0000000000007941 */ /* 0x000fea0003800200 */
.L_x_65:
[----:B------:R-:W0:Y:S01]  /*0ce0*/  LDCU.128 UR8, c[0x3][URZ] ;  /* 0x00c00000ff0877ac */ /* 0x000e220008000c00 */
[----:B------:R-:W1:Y:S01]  /*0cf0*/  LDS.64 R52, [R0+0x28] ;  /* 0x0000280000347984 */ /* 0x000e620000000a00 */
[----:B------:R-:W-:Y:S01]  /*0d00*/  MOV R54, 0x0 ;  /* 0x0000000000367802 */ /* 0x000fe20000000f00 */
[----:B------:R-:W-:Y:S01]  /*0d10*/  IMAD.MOV.U32 R55, RZ, RZ, 0x4063e000 ;  /* 0x4063e000ff377424 */ /* 0x000fe200078e00ff */
[----:B------:R-:W2:Y:S01]  /*0d20*/  LDCU.128 UR12, c[0x3][0x10] ;  /* 0x00c00200ff0c77ac */ /* 0x000ea20008000c00 */
[----:B------:R-:W-:Y:S01]  /*0d30*/  BSSY.RECONVERGENT B0, `(.L_x_67) ;  /* 0x0000040000007945 */ /* 0x000fe20003800200 */
[----:B0-----:R-:W-:-:S08]  /*0d40*/  DFMA R42, R42, UR8, RZ ;  /* 0x000000082a2a7c2b */ /* 0x001fd000080000ff */
[----:B------:R-:W-:Y:S01]  /*0d50*/  DFMA R42, R36, UR10, R42 ;  /* 0x0000000a242a7c2b */ /* 0x000fe2000800002a */
[----:B------:R-:W1:Y:S07]  /*0d60*/  LDCU.128 UR8, c[0x3][0x20] ;  /* 0x00c00400ff0877ac */ /* 0x000e6e0008000c00 */
[----:B--2---:R-:W-:-:S08]  /*0d70*/  DFMA R42, R38, UR12, R42 ;  /* 0x0000000c262a7c2b */ /* 0x004fd0000800002a */
[----:B------:R-:W-:Y:S01]  /*0d80*/  DFMA R32, R44, UR14, R42 ;  /* 0x0000000e2c207c2b */ /* 0x000fe2000800002a */
[----:B------:R-:W0:Y:S01]  /*0d90*/  LDCU.128 UR12, c[0x3][0x30] ;  /* 0x00c00600ff0c77ac */ /* 0x000e220008000c00 */
[----:B------:R-:W2:Y:S06]  /*0da0*/  LDS.64 R42, [R0+0x68] ;  /* 0x00006800002a7984 */ /* 0x000eac0000000a00 */
[----:B-1----:R-:W-:-:S08]  /*0db0*/  DFMA R32, R52, UR8, R32 ;  /* 0x0000000834207c2b */ /* 0x002fd00008000020 */
[----:B------:R-:W-:Y:S01]  /*0dc0*/  DFMA R32, R34, UR10, R32 ;  /* 0x0000000a22207c2b */ /* 0x000fe20008000020 */
[----:B------:R-:W1:Y:S01]  /*0dd0*/  LDCU.128 UR8, c[0x3][0x40] ;  /* 0x00c00800ff0877ac */ /* 0x000e620008000c00 */
[----:B------:R-:W3:Y:S06]  /*0de0*/  LDS.64 R34, [R0+0xa8] ;  /* 0x0000a80000227984 */ /* 0x000eec0000000a00 */
[----:B0-----:R-:W-:-:S08]  /*0df0*/  DFMA R32, R28, UR12, R32 ;  /* 0x0000000c1c207c2b */ /* 0x001fd00008000020 */
[----:B------:R-:W-:Y:S01]  /*0e00*/  DFMA R32, R30, UR14, R32 ;  /* 0x0000000e1e207c2b */ /* 0x000fe20008000020 */
[----:B------:R-:W0:Y:S07]  /*0e10*/  LDCU.128 UR12, c[0x3][0x50] ;  /* 0x00c00a00ff0c77ac */ /* 0x000e2e0008000c00 */
[----:B-1----:R-:W-:-:S08]  /*0e20*/  DFMA R32, R40, UR8, R32 ;  /* 0x0000000828207c2b */ /* 0x002fd00008000020 */
[----:B--2---:R-:W-:Y:S01]  /*0e30*/  DFMA R32, R42, UR10, R32 ;  /* 0x0000000a2a207c2b */ /* 0x004fe20008000020 */
[----:B------:R-:W1:Y:S07]  /*0e40*/  LDCU.128 UR8, c[0x3][0x60] ;  /* 0x00c00c00ff0877ac */ /* 0x000e6e0008000c00 */
[----:B0-----:R-:W-:Y:S01]  /*0e50*/  DFMA R32, R26, UR12, R32 ;  /* 0x0000000c1a207c2b */ /* 0x001fe20008000020 */
[----:B------:R-:W0:Y:S07]  /*0e60*/  LDS.64 R26, [R0+0xe8] ;  /* 0x0000e800001a7984 */ /* 0x000e2e0000000a00 */
[----:B------:R-:W-:Y:S01]  /*0e70*/  DFMA R32, R20, UR14, R32 ;  /* 0x0000000e14207c2b */ /* 0x000fe20008000020 */
[----:B------:R-:W3:Y:S07]  /*0e80*/  LDCU.128 UR12, c[0x3][0x70] ;  /* 0x00c00e00ff0c77ac */ /* 0x000eee0008000c00 */
[----:B-1----:R-:W-:-:S08]  /*0e90*/  DFMA R32, R22, UR8, R32 ;  /* 0x0000000816207c2b */ /* 0x002fd00008000020 */
[----:B------:R-:W-:Y:S01]  /*0ea0*/  DFMA R32, R46, UR10, R32 ;  /* 0x0000000a2e207c2b */ /* 0x000fe20008000020 */
[----:B------:R-:W1:Y:S07]  /*0eb0*/  LDCU.128 UR8, c[0x3][0x80] ;  /* 0x00c01000ff0877ac */ /* 0x000e6e0008000c00 */
[----:B---3--:R-:W-:-:S08]  /*0ec0*/  DFMA R32, R34, UR12, R32 ;  /* 0x0000000c22207c2b */ /* 0x008fd00008000020 */
[----:B------:R-:W-:Y:S01]  /*0ed0*/  DFMA R32, R18, UR14, R32 ;  /* 0x0000000e12207c2b */ /* 0x000fe20008000020 */
[----:B------:R-:W2:Y:S07]  /*0ee0*/  LDCU.128 UR12, c[0x3][0x90] ;  /* 0x00c01200ff0c77ac */ /* 0x000eae0008000c00 */
[----:B-1----:R-:W-:-:S08]  /*0ef0*/  DFMA R32, R12, UR8, R32 ;  /* 0x000000080c207c2b */ /* 0x002fd00008000020 */
[----:B------:R-:W-:Y:S01]  /*0f00*/  DFMA R18, R14, UR10, R32 ;  /* 0x0000000a0e127c2b */ /* 0x000fe20008000020 */
[----:B------:R-:W1:Y:S01]  /*0f10*/  LDCU.128 UR8, c[0x3][0xa0] ;  /* 0x00c01400ff0877ac */ /* 0x000e620008000c00 */
[----:B------:R-:W3:Y:S01]  /*0f20*/  MUFU.RCP64H R33, 159 ;  /* 0x4063e00000217908 */ /* 0x000ee20000001800 */
[----:B------:R-:W-:-:S05]  /*0f30*/  IMAD.MOV.U32 R32, RZ, RZ, 0x1 ;  /* 0x00000001ff207424 */ /* 0x000fca00078e00ff */
[----:B--2---:R-:W-:-:S08]  /*0f40*/  DFMA R18, R48, UR12, R18 ;  /* 0x0000000c30127c2b */ /* 0x004fd00008000012 */
[----:B0-----:R-:W-:Y:S01]  /*0f50*/  DFMA R56, R26, UR14, R18 ;  /* 0x0000000e1a387c2b */ /* 0x001fe20008000012 */
[----:B------:R-:W0:Y:S01]  /*0f60*/  LDCU.128 UR12, c[0x3][0xb0] ;  /* 0x00c01600ff0c77ac */ /* 0x000e220008000c00 */
[----:B------:R-:W2:Y:S01]  /*0f70*/  LDS.64 R18, [R0+0x128] ;  /* 0x0001280000127984 */ /* 0x000ea20000000a00 */
[----:B---3--:R-:W-:-:S05]  /*0f80*/  DFMA R58, R32, -R54, 1 ;  /* 0x3ff00000203a742b */ /* 0x008fca0000000836 */
[----:B-1----:R-:W-:Y:S01]  /*0f90*/  DFMA R56, R10, UR8, R56 ;  /* 0x000000080a387c2b */ /* 0x002fe20008000038 */
[----:B------:R-:W2:Y:S02]  /*0fa0*/  LDCU.64 UR8, c[0x3][0xc0] ;  /* 0x00c01800ff0877ac */ /* 0x000ea40008000a00 */
[----:B------:R-:W-:-:S05]  /*0fb0*/  DFMA R58, R58, R58, R58 ;  /* 0x0000003a3a3a722b */ /* 0x000fca000000003a */
[----:B------:R-:W-:-:S03]  /*0fc0*/  DFMA R56, R4, UR10, R56 ;  /* 0x0000000a04387c2b */ /* 0x000fc60008000038 */
[----:B------:R-:W-:-:S05]  /*0fd0*/  DFMA R58, R32, R58, R32 ;  /* 0x0000003a203a722b */ /* 0x000fca0000000020 */
[----:B0-----:R-:W-:-:S03]  /*0fe0*/  DFMA R56, R6, UR12, R56 ;  /* 0x0000000c06387c2b */ /* 0x001fc60008000038 */
[----:B------:R-:W-:-:S05]  /*0ff0*/  DFMA R54, R58, -R54, 1 ;  /* 0x3ff000003a36742b */ /* 0x000fca0000000836 */
[----:B------:R-:W-:-:S03]  /*1000*/  DFMA R10, R50, UR14, R56 ;  /* 0x0000000e320a7c2b */ /* 0x000fc60008000038 */
[----:B------:R-:W-:Y:S02]  /*1010*/  DFMA R58, R58, R54, R58 ;  /* 0x000000363a3a722b */ /* 0x000fe4000000003a */
[----:B------:R-:W0:Y:S03]  /*1020*/  LDC.64 R54, c[0x0][0x380] ;  /* 0x0000e000ff367b82 */ /* 0x000e260000000a00 */
[----:B--2---:R-:W-:-:S08]  /*1030*/  DFMA R10, R18, UR8, R10 ;  /* 0x00000008120a7c2b */ /* 0x004fd0000800000a */
[----:B------:R-:W-:Y:S02]  /*1040*/  DMUL R32, R58, R10 ;  /* 0x0000000a3a207228 */ /* 0x000fe40000000000 */
[----:B------:R-:W-:-:S06]  /*1050*/  FSETP.GEU.AND P1, PT, |R11|, 6.5827683646048100446e-37, PT ;  /* 0x036000000b00780b */ /* 0x000fcc0003f2e200 */
[----:B------:R-:W-:Y:S01]  /*1060*/  DFMA R56, R32, -159, R10 ;  /* 0xc063e0002038782b */ /* 0x000fe2000000000a */
[----:B0-----:R-:W-:-:S07]  /*1070*/  IMAD.WIDE.U32 R54, R17, 0x8, R54 ;  /* 0x0000000811367825 */ /* 0x001fce00078e0036 */
[----:B------:R-:W-:Y:S01]  /*1080*/  DFMA R32, R58, R56, R32 ;  /* 0x000000383a20722b */ /* 0x000fe20000000020 */
[----:B------:R0:W-:Y:S09]  /*1090*/  STG.E.64 desc[UR6][R54.64], R24 ;  /* 0x0000001836007986 */ /* 0x0001f2000c101b06 */
[----:B------:R-:W-:-:S05]  /*10a0*/  FFMA R2, RZ, 3.560546875, R33 ;  /* 0x4063e000ff027823 */ /* 0x000fca0000000021 */
[----:B------:R-:W-:-:S13]  /*10b0*/  FSETP.GT.AND P0, PT, |R2|, 1.469367938527859385e-39, PT ;  /* 0x001000000200780b */ /* 0x000fda0003f04200 */
[----:B0-----:R-:W-:Y:S05]  /*10c0*/  @P0 BRA P1, `(.L_x_68) ;  /* 0x0000000000180947 */ /* 0x001fea0000800000 */
[----:B------:R-:W-:Y:S01]  /*10d0*/  IMAD.MOV.U32 R25, RZ, RZ, R10 ;  /* 0x000000ffff197224 */ /* 0x000fe200078e000a */
[----:B------:R-:W-:Y:S02]  /*10e0*/  MOV R24, R11 ;  /* 0x0000000b00187202 */ /* 0x000fe40000000f00 */
[----:B------:R-:W-:-:S07]  /*10f0*/  MOV R2, 0x1110 ;  /* 0x0000111000027802 */ /* 0x000fce0000000f00 */
[----:B------:R-:W-:Y:S05]  /*1100*/  CALL.REL.NOINC `($__internal_5_$__cuda_sm20_div_rn_f64_full) ;  /* 0x0000000800447944 */ /* 0x000fea0003c00000 */
[----:B------:R-:W-:Y:S02]  /*1110*/  IMAD.MOV.U32 R32, RZ, RZ, R24 ;  /* 0x000000ffff207224 */ /* 0x000fe400078e0018 */
[----:B------:R-:W-:-:S07]  /*1120*/  IMAD.MOV.U32 R33, RZ, RZ, R25 ;  /* 0x000000ffff217224 */ /* 0x000fce00078e0019 */
.L_x_68:
[----:B------:R-:W-:Y:S05]  /*1130*/  BSYNC.RECONVERGENT B0 ;  /* 0x0000000000007941 */ /* 0x000fea0003800200 */
.L_x_67:
[----:B------:R-:W0:Y:S01]  /*1140*/  LDCU.128 UR8, c[0x3][URZ] ;  /* 0x00c00000ff0877ac */ /* 0x000e220008000c00 */
[----:B------:R-:W1:Y:S01]  /*1150*/  LDS.64 R10, [R0+0x30] ;  /* 0x00003000000a7984 */ /* 0x000e620000000a00 */
[----:B------:R-:W-:Y:S01]  /*1160*/  IMAD.MOV.U32 R54, RZ, RZ, 0x0 ;  /* 0x00000000ff367424 */ /* 0x000fe200078e00ff */
[----:B------:R-:W-:Y:S01]  /*1170*/  MOV R55, 0x4063e000 ;  /* 0x4063e00000377802 */ /* 0x000fe20000000f00 */
        /* <DEDUP_REMOVED lines=60> */
[----:B------:R-:W-:Y:S01]  /*1540*/  MOV R2, 0x1570 ;  /* 0x0000157000027802 */ /* 0x000fe20000000f00 */
[----:B------:R-:W-:-:S07]  /*1550*/  IMAD.MOV.U32 R24, RZ, RZ, R5 ;  /* 0x000000ffff187224 */ /* 0x000fce00078e0005 */
[----:B------:R-:W-:Y:S05]  /*1560*/  CALL.REL.NOINC `($__internal_5_$__cuda_sm20_div_rn_f64_full) ;  /* 0x00000004002c7944 */ /* 0x000fea0003c00000 */
.L_x_70:
[----:B------:R-:W-:Y:S05]  /*1570*/  BSYNC.RECONVERGENT B0 ;  /* 0x0000000000007941 */ /* 0x000fea0003800200 */
.L_x_69:
[----:B------:R-:W0:Y:S01]  /*1580*/  LDCU.128 UR8, c[0x3][URZ] ;  /* 0x00c00000ff0877ac */ /* 0x000e220008000c00 */
[----:B------:R-:W1:Y:S01]  /*1590*/  LDS.64 R4, [R0+0x38] ;  /* 0x0000380000047984 */ /* 0x000e620000000a00 */
[----:B------:R-:W-:Y:S01]  /*15a0*/  BSSY.RECONVERGENT B0, `(.L_x_71) ;  /* 0x0000043000007945 */ /* 0x000fe20003800200 */
[----:B------:R-:W2:Y:S01]  /*15b0*/  LDCU.128 UR12, c[0x3][0x10] ;  /* 0x00c00200ff0c77ac */ /* 0x000ea20008000c00 */
        /* <DEDUP_REMOVED lines=16> */
[----:B------:R-:W1:Y:S01]  /*16c0*/  LDCU.128 UR8, c[0x3][0x60] ;  /* 0x00c00c00ff0877ac */ /* 0x000e620008000c00 */
[----:B------:R-:W2:Y:S06]  /*16d0*/  LDS.64 R10, [R0+0xf8] ;  /* 0x0000f800000a7984 */ /* 0x000eac0000000a00 */
[----:B0-----:R-:W-:-:S08]  /*16e0*/  DFMA R4, R22, UR12, R4 ;  /* 0x0000000c16047c2b */ /* 0x001fd00008000004 */
[----:B------:R-:W-:Y:S01]  /*16f0*/  DFMA R4, R46, UR14, R4 ;  /* 0x0000000e2e047c2b */ /* 0x000fe20008000004 */
[----:B------:R-:W3:Y:S07]  /*1700*/  LDCU.128 UR12, c[0x3][0x70] ;  /* 0x00c00e00ff0c77ac */ /* 0x000eee0008000c00 */
[----:B-1----:R-:W-:-:S08]  /*1710*/  DFMA R4, R34, UR8, R4 ;  /* 0x0000000822047c2b */ /* 0x002fd00008000004 */
[----:B------:R-:W-:Y:S01]  /*1720*/  DFMA R4, R28, UR10, R4 ;  /* 0x0000000a1c047c2b */ /* 0x000fe20008000004 */
[----:B------:R-:W0:Y:S07]  /*1730*/  LDCU.128 UR8, c[0x3][0x80] ;  /* 0x00c01000ff0877ac */ /* 0x000e2e0008000c00 */
[----:B---3--:R-:W-:-:S08]  /*1740*/  DFMA R4, R30, UR12, R4 ;  /* 0x0000000c1e047c2b */ /* 0x008fd00008000004 */
[----:B------:R-:W-:Y:S01]  /*1750*/  DFMA R4, R14, UR14, R4 ;  /* 0x0000000e0e047c2b */ /* 0x000fe20008000004 */
[----:B------:R-:W1:Y:S01]  /*1760*/  LDCU.128 UR12, c[0x3][0x90] ;  /* 0x00c01200ff0c77ac */ /* 0x000e620008000c00 */
[----:B------:R-:W3:Y:S01]  /*1770*/  MUFU.RCP64H R15, 159 ;  /* 0x4063e000000f7908 */ /* 0x000ee20000001800 */
[----:B------:R-:W-:-:S05]  /*1780*/  IMAD.MOV.U32 R14, RZ, RZ, 0x1 ;  /* 0x00000001ff0e7424 */ /* 0x000fca00078e00ff */
[----:B0-----:R-:W-:-:S08]  /*1790*/  DFMA R4, R48, UR8, R4 ;  /* 0x0000000830047c2b */ /* 0x001fd00008000004 */
[----:B------:R-:W-:Y:S01]  /*17a0*/  DFMA R4, R26, UR10, R4 ;  /* 0x0000000a1a047c2b */ /* 0x000fe20008000004 */
[----:B------:R-:W0:Y:S07]  /*17b0*/  LDCU.128 UR8, c[0x3][0xa0] ;  /* 0x00c01400ff0877ac */ /* 0x000e2e0008000c00 */
[----:B-1----:R-:W-:Y:S01]  /*17c0*/  DFMA R4, R20, UR12, R4 ;  /* 0x0000000c14047c2b */ /* 0x002fe20008000004 */
[----:B------:R-:W-:Y:S01]  /*17d0*/  MOV R20, 0x0 ;  /* 0x0000000000147802 */ /* 0x000fe20000000f00 */
[----:B------:R-:W-:-:S06]  /*17e0*/  IMAD.MOV.U32 R21, RZ, RZ, 0x4063e000 ;  /* 0x4063e000ff157424 */ /* 0x000fcc00078e00ff */
[----:B--2---:R-:W-:Y:S01]  /*17f0*/  DFMA R4, R10, UR14, R4 ;  /* 0x0000000e0a047c2b */ /* 0x004fe20008000004 */
[----:B------:R-:W1:Y:S01]  /*1800*/  LDCU.128 UR12, c[0x3][0xb0] ;  /* 0x00c01600ff0c77ac */ /* 0x000e620008000c00 */
[----:B------:R-:W2:Y:S01]  /*1810*/  LDS.64 R10, [R0+0x138] ;  /* 0x00013800000a7984 */ /* 0x000ea20000000a00 */
[----:B---3--:R-:W-:-:S05]  /*1820*/  DFMA R22, R14, -R20, 1 ;  /* 0x3ff000000e16742b */ /* 0x008fca0000000814 */
[----:B0-----:R-:W-:Y:S01]  /*1830*/  DFMA R4, R6, UR8, R4 ;  /* 0x0000000806047c2b */ /* 0x001fe20008000004 */
[----:B------:R-:W2:Y:S01]  /*1840*/  LDCU.64 UR8, c[0x3][0xc0] ;  /* 0x00c01800ff0877ac */ /* 0x000ea20008000a00 */
[----:B------:R-:W0:Y:S01]  /*1850*/  LDC.64 R6, c[0x0][0x380] ;  /* 0x0000e000ff067b82 */ /* 0x000e220000000a00 */
[----:B------:R-:W-:-:S05]  /*1860*/  DFMA R22, R22, R22, R22 ;  /* 0x000000161616722b */ /* 0x000fca0000000016 */
[----:B------:R-:W-:-:S03]  /*1870*/  DFMA R4, R50, UR10, R4 ;  /* 0x0000000a32047c2b */ /* 0x000fc60008000004 */
[----:B------:R-:W-:-:S05]  /*1880*/  DFMA R22, R14, R22, R14 ;  /* 0x000000160e16722b */ /* 0x000fca000000000e */
[----:B-1----:R-:W-:-:S03]  /*1890*/  DFMA R4, R18, UR12, R4 ;  /* 0x0000000c12047c2b */ /* 0x002fc60008000004 */
[----:B------:R-:W-:-:S05]  /*18a0*/  DFMA R20, R22, -R20, 1 ;  /* 0x3ff000001614742b */ /* 0x000fca0000000814 */
[----:B------:R-:W-:Y:S01]  /*18b0*/  DFMA R4, R12, UR14, R4 ;  /* 0x0000000e0c047c2b */ /* 0x000fe20008000004 */
[----:B0-----:R-:W-:Y:S02]  /*18c0*/  IMAD.WIDE.U32 R6, R9, 0x8, R6 ;  /* 0x0000000809067825 */ /* 0x001fe400078e0006 */
[----:B------:R-:W-:-:S03]  /*18d0*/  DFMA R20, R22, R20, R22 ;  /* 0x000000141614722b */ /* 0x000fc60000000016 */
[----:B------:R0:W-:Y:S02]  /*18e0*/  STG.E.64 desc[UR6][R6.64], R24 ;  /* 0x0000001806007986 */ /* 0x0001e4000c101b06 */
[----:B--2---:R-:W-:-:S08]  /*18f0*/  DFMA R10, R10, UR8, R4 ;  /* 0x000000080a0a7c2b */ /* 0x004fd00008000004 */
[----:B------:R-:W-:Y:S02]  /*1900*/  DMUL R4, R20, R10 ;  /* 0x0000000a14047228 */ /* 0x000fe40000000000 */
[----:B------:R-:W-:-:S06]  /*1910*/  FSETP.GEU.AND P1, PT, |R11|, 6.5827683646048100446e-37, PT ;  /* 0x036000000b00780b */ /* 0x000fcc0003f2e200 */
[----:B------:R-:W-:-:S08]  /*1920*/  DFMA R12, R4, -159, R10 ;  /* 0xc063e000040c782b */ /* 0x000fd0000000000a */
[----:B------:R-:W-:-:S10]  /*1930*/  DFMA R4, R20, R12, R4 ;  /* 0x0000000c1404722b */ /* 0x000fd40000000004 */
        /* <DEDUP_REMOVED lines=9> */
.L_x_72:
[----:B------:R-:W-:Y:S05]  /*19d0*/  BSYNC.RECONVERGENT B0 ;  /* 0x0000000000007941 */ /* 0x000fea0003800200 */
.L_x_71:
[----:B------:R-:W0:Y:S02]  /*19e0*/  LDC.64 R2, c[0x0][0x380] ;  /* 0x0000e000ff027b82 */ /* 0x000e240000000a00 */
[----:B0-----:R-:W-:-:S05]  /*19f0*/  IMAD.WIDE.U32 R16, R16, 0x8, R2 ;  /* 0x0000000810107825 */ /* 0x001fca00078e0002 */
[----:B------:R-:W-:Y:S01]  /*1a00*/  STG.E.64 desc[UR6][R16.64], R4 ;  /* 0x0000000410007986 */ /* 0x000fe2000c101b06 */
[----:B------:R-:W-:Y:S05]  /*1a10*/  EXIT ;  /* 0x000000000000794d */ /* 0x000fea0003800000 */
        .weak           $__internal_5_$__cuda_sm20_div_rn_f64_full
        .type           $__internal_5_$__cuda_sm20_div_rn_f64_full,@function
        .size           $__internal_5_$__cuda_sm20_div_rn_f64_full,(.L_x_128 - $__internal_5_$__cuda_sm20_div_rn_f64_full)
$__internal_5_$__cuda_sm20_div_rn_f64_full:
[C---:B------:R-:W-:Y:S01]  /*1a20*/  FSETP.GEU.AND P0, PT, |R3|.reuse, 1.469367938527859385e-39, PT ;  /* 0x001000000300780b */ /* 0x040fe20003f0e200 */
[----:B------:R-:W-:Y:S01]  /*1a30*/  IMAD.MOV.U32 R55, RZ, RZ, R3 ;  /* 0x000000ffff377224 */ /* 0x000fe200078e0003 */
[----:B------:R-:W-:Y:S01]  /*1a40*/  MOV R54, UR4 ;  /* 0x0000000400367c02 */ /* 0x000fe20008000f00 */
[----:B------:R-:W-:Y:S01]  /*1a50*/  IMAD.U32 R56, RZ, RZ, UR4 ;  /* 0x00000004ff387e24 */ /* 0x000fe2000f8e00ff */
[----:B------:R-:W-:Y:S01]  /*1a60*/  LOP3.LUT R32, R3, 0x800fffff, RZ, 0xc0, !PT ;  /* 0x800fffff03207812 */ /* 0x000fe200078ec0ff */
[----:B------:R-:W-:Y:S01]  /*1a70*/  IMAD.MOV.U32 R63, RZ, RZ, R24 ;  /* 0x000000ffff3f7224 */ /* 0x000fe200078e0018 */
[----:B------:R-:W-:Y:S01]  /*1a80*/  MOV R62, R25 ;  /* 0x00000019003e7202 */ /* 0x000fe20000000f00 */
[----:B------:R-:W-:Y:S01]  /*1a90*/  IMAD.MOV.U32 R60, RZ, RZ, 0x1 ;  /* 0x00000001ff3c7424 */ /* 0x000fe200078e00ff */
[----:B------:R-:W-:Y:S01]  /*1aa0*/  LOP3.LUT R57, R32, 0x3ff00000, RZ, 0xfc, !PT ;  /* 0x3ff0000020397812 */ /* 0x000fe200078efcff */
[----:B------:R-:W-:Y:S01]  /*1ab0*/  BSSY.RECONVERGENT B1, `(.L_x_73) ;  /* 0x0000057000017945 */ /* 0x000fe20003800200 */
[----:B------:R-:W-:-:S02]  /*1ac0*/  FSETP.GEU.AND P2, PT, |R63|, 1.469367938527859385e-39, PT ;  /* 0x001000003f00780b */ /* 0x000fc40003f4e200 */
[----:B------:R-:W-:Y:S01]  /*1ad0*/  LOP3.LUT R32, R63, 0x7ff00000, RZ, 0xc0, !PT ;  /* 0x7ff000003f207812 */ /* 0x000fe200078ec0ff */
[----:B------:R-:W-:Y:S01]  /*1ae0*/  @!P0 DMUL R56, R54, 8.98846567431157953865e+307 ;  /* 0x7fe0000036388828 */ /* 0x000fe20000000000 */
[----:B------:R-:W-:Y:S02]  /*1af0*/  LOP3.LUT R25, R3, 0x7ff00000, RZ, 0xc0, !PT ;  /* 0x7ff0000003197812 */ /* 0x000fe400078ec0ff */
[----:B------:R-:W-:Y:S02]  /*1b00*/  LOP3.LUT R24, R63, 0x7ff00000, RZ, 0xc0, !PT ;  /* 0x7ff000003f187812 */ /* 0x000fe400078ec0ff */
[----:B------:R-:W-:Y:S01]  /*1b10*/  MOV R58, 0x1ca00000 ;  /* 0x1ca00000003a7802 */ /* 0x000fe20000000f00 */
[----:B------:R-:W0:Y:S01]  /*1b20*/  MUFU.RCP64H R61, R57 ;  /* 0x00000039003d7308 */ /* 0x000e220000001800 */
[----:B------:R-:W-:-:S03]  /*1b30*/  ISETP.GE.U32.AND P1, PT, R24, R25, PT ;  /* 0x000000191800720c */ /* 0x000fc60003f26070 */
[----:B------:R-:W-:Y:S02]  /*1b40*/  @!P2 LOP3.LUT R33, R55, 0x7ff00000, RZ, 0xc0, !PT ;  /* 0x7ff000003721a812 */ /* 0x000fe400078ec0ff */
[----:B------:R-:W-:Y:S02]  /*1b50*/  @!P0 LOP3.LUT R25, R57, 0x7ff00000, RZ, 0xc0, !PT ;  /* 0x7ff0000039198812 */ /* 0x000fe400078ec0ff */
[----:B------:R-:W-:-:S04]  /*1b60*/  @!P2 ISETP.GE.U32.AND P3, PT, R32, R33, PT ;  /* 0x000000212000a20c */ /* 0x000fc80003f66070 */
[C---:B------:R-:W-:Y:S02]  /*1b70*/  @!P2 SEL R32, R58.reuse, 0x63400000, !P3 ;  /* 0x634000003a20a807 */ /* 0x040fe40005800000 */
[----:B------:R-:W-:Y:S02]  /*1b80*/  SEL R58, R58, 0x63400000, !P1 ;  /* 0x634000003a3a7807 */ /* 0x000fe40004800000 */
[--C-:B------:R-:W-:Y:S01]  /*1b90*/  @!P2 LOP3.LUT R32, R32, 0x80000000, R63.reuse, 0xf8, !PT ;  /* 0x800000002020a812 */ /* 0x100fe200078ef83f */
[----:B0-----:R-:W-:Y:S01]  /*1ba0*/  DFMA R64, R60, -R56, 1 ;  /* 0x3ff000003c40742b */ /* 0x001fe20000000838 */
[----:B------:R-:W-:Y:S01]  /*1bb0*/  LOP3.LUT R59, R58, 0x800fffff, R63, 0xf8, !PT ;  /* 0x800fffff3a3b7812 */ /* 0x000fe200078ef83f */
[----:B------:R-:W-:Y:S01]  /*1bc0*/  IMAD.MOV.U32 R58, RZ, RZ, R62 ;  /* 0x000000ffff3a7224 */ /* 0x000fe200078e003e */
[----:B------:R-:W-:Y:S01]  /*1bd0*/  @!P2 LOP3.LUT R33, R32, 0x100000, RZ, 0xfc, !PT ;  /* 0x001000002021a812 */ /* 0x000fe200078efcff */
[----:B------:R-:W-:-:S04]  /*1be0*/  @!P2 IMAD.MOV.U32 R32, RZ, RZ, RZ ;  /* 0x000000ffff20a224 */ /* 0x000fc800078e00ff */
[----:B------:R-:W-:Y:S02]  /*1bf0*/  DFMA R64, R64, R64, R64 ;  /* 0x000000404040722b */ /* 0x000fe40000000040 */
[----:B------:R-:W-:-:S06]  /*1c00*/  @!P2 DFMA R58, R58, 2, -R32 ;  /* 0x400000003a3aa82b */ /* 0x000fcc0000000820 */
[----:B------:R-:W-:-:S04]  /*1c10*/  DFMA R60, R60, R64, R60 ;  /* 0x000000403c3c722b */ /* 0x000fc8000000003c */
[----:B------:R-:W-:-:S04]  /*1c20*/  @!P2 LOP3.LUT R24, R59, 0x7ff00000, RZ, 0xc0, !PT ;  /* 0x7ff000003b18a812 */ /* 0x000fc800078ec0ff */
[----:B------:R-:W-:-:S08]  /*1c30*/  DFMA R64, R60, -R56, 1 ;  /* 0x3ff000003c40742b */ /* 0x000fd00000000838 */
[----:B------:R-:W-:-:S08]  /*1c40*/  DFMA R64, R60, R64, R60 ;  /* 0x000000403c40722b */ /* 0x000fd0000000003c */
[----:B------:R-:W-:-:S08]  /*1c50*/  DMUL R32, R64, R58 ;  /* 0x0000003a40207228 */ /* 0x000fd00000000000 */
[----:B------:R-:W-:-:S08]  /*1c60*/  DFMA R60, R32, -R56, R58 ;  /* 0x80000038203c722b */ /* 0x000fd0000000003a */
[----:B------:R-:W-:Y:S01]  /*1c70*/  DFMA R60, R64, R60, R32 ;  /* 0x0000003c403c722b */ /* 0x000fe20000000020 */
[----:B------:R-:W-:Y:S01]  /*1c80*/  IADD3 R32, PT, PT, R24, -0x1, RZ ;  /* 0xffffffff18207810 */ /* 0x000fe20007ffe0ff */
[----:B------:R-:W-:-:S03]  /*1c90*/  VIADD R33, R25, 0xffffffff ;  /* 0xffffffff19217836 */ /* 0x000fc60000000000 */
[----:B------:R-:W-:-:S04]  /*1ca0*/  ISETP.GT.U32.AND P0, PT, R32, 0x7feffffe, PT ;  /* 0x7feffffe2000780c */ /* 0x000fc80003f04070 */
[----:B------:R-:W-:-:S13]  /*1cb0*/  ISETP.GT.U32.OR P0, PT, R33, 0x7feffffe, P0 ;  /* 0x7feffffe2100780c */ /* 0x000fda0000704470 */
[----:B------:R-:W-:Y:S05]  /*1cc0*/  @P0 BRA `(.L_x_74) ;  /* 0x0000000000780947 */ /* 0x000fea0003800000 */
[----:B------:R-:W-:Y:S01]  /*1cd0*/  LOP3.LUT R24, R63, 0x7ff00000, RZ, 0xc0, !PT ;  /* 0x7ff000003f187812 */ /* 0x000fe200078ec0ff */
[----:B------:R-:W-:Y:S01]  /*1ce0*/  IMAD.MOV.U32 R32, RZ, RZ, 0x1ca00000 ;  /* 0x1ca00000ff207424 */ /* 0x000fe200078e00ff */
[----:B------:R-:W-:-:S04]  /*1cf0*/  LOP3.LUT R25, R55, 0x7ff00000, RZ, 0xc0, !PT ;  /* 0x7ff0000037197812 */ /* 0x000fc800078ec0ff */
[CC--:B------:R-:W-:Y:S02]  /*1d00*/  VIADDMNMX R33, R24.reuse, -R25.reuse, 0xb9600000, !PT ;  /* 0xb960000018217446 */ /* 0x0c0fe40007800919 */
[----:B------:R-:W-:Y:S01]  /*1d10*/  ISETP.GE.U32.AND P0, PT, R24, R25, PT ;  /* 0x000000191800720c */ /* 0x000fe20003f06070 */
[----:B------:R-:W-:Y:S01]  /*1d20*/  IMAD.MOV.U32 R24, RZ, RZ, RZ ;  /* 0x000000ffff187224 */ /* 0x000fe200078e00ff */
[----:B------:R-:W-:Y:S02]  /*1d30*/  VIMNMX R33, PT, PT, R33, 0x46a00000, PT ;  /* 0x46a0000021217848 */ /* 0x000fe40003fe0100 */
[----:B------:R-:W-:-:S04]  /*1d40*/  SEL R32, R32, 0x63400000, !P0 ;  /* 0x6340000020207807 */ /* 0x000fc80004000000 */
[----:B------:R-:W-:-:S05]  /*1d50*/  IADD3 R32, PT, PT, -R32, R33, RZ ;  /* 0x0000002120207210 */ /* 0x000fca0007ffe1ff */
[----:B------:R-:W-:-:S06]  /*1d60*/  VIADD R25, R32, 0x7fe00000 ;  /* 0x7fe0000020197836 */ /* 0x000fcc0000000000 */
[----:B------:R-:W-:-:S10]  /*1d70*/  DMUL R64, R60, R24 ;  /* 0x000000183c407228 */ /* 0x000fd40000000000 */
[----:B------:R-:W-:-:S13]  /*1d80*/  FSETP.GTU.AND P0, PT, |R65|, 1.469367938527859385e-39, PT ;  /* 0x001000004100780b */ /* 0x000fda0003f0c200 */
[----:B------:R-:W-:Y:S05]  /*1d90*/  @P0 BRA `(.L_x_75) ;  /* 0x0000000000a00947 */ /* 0x000fea0003800000 */
[----:B------:R-:W-:-:S06]  /*1da0*/  DFMA R56, R60, -R56, R58 ;  /* 0x800000383c38722b */ /* 0x000fcc000000003a */
[----:B------:R-:W-:-:S04]  /*1db0*/  MOV R56, RZ ;  /* 0x000000ff00387202 */ /* 0x000fc80000000f00 */
[C---:B------:R-:W-:Y:S02]  /*1dc0*/  FSETP.NEU.AND P0, PT, R57.reuse, RZ, PT ;  /* 0x000000ff3900720b */ /* 0x040fe40003f0d000 */
[----:B------:R-:W-:-:S04]  /*1dd0*/  LOP3.LUT R24, R57, 0x80000000, R55, 0x48, !PT ;  /* 0x8000000039187812 */ /* 0x000fc800078e4837 */
[----:B------:R-:W-:-:S07]  /*1de0*/  LOP3.LUT R57, R24, R25, RZ, 0xfc, !PT ;  /* 0x0000001918397212 */ /* 0x000fce00078efcff */
[----:B------:R-:W-:Y:S05]  /*1df0*/  @!P0 BRA `(.L_x_75) ;  /* 0x0000000000888947 */ /* 0x000fea0003800000 */
[----:B------:R-:W-:Y:S01]  /*1e00*/  IMAD.MOV R55, RZ, RZ, -R32 ;  /* 0x000000ffff377224 */ /* 0x000fe200078e0a20 */
[----:B------:R-:W-:Y:S01]  /*1e10*/  IADD3 R32, PT, PT, -R32, -0x43300000, RZ ;  /* 0xbcd0000020207810 */ /* 0x000fe20007ffe1ff */
[----:B------:R-:W-:-:S06]  /*1e20*/  IMAD.MOV.U32 R54, RZ, RZ, RZ ;  /* 0x000000ffff367224 */ /* 0x000fcc00078e00ff */
[----:B------:R-:W-:Y:S02]  /*1e30*/  DFMA R54, R64, -R54, R60 ;  /* 0x800000364036722b */ /* 0x000fe4000000003c */
[----:B------:R-:W-:-:S08]  /*1e40*/  DMUL.RP R60, R60, R56 ;  /* 0x000000383c3c7228 */ /* 0x000fd00000008000 */
[----:B------:R-:W-:Y:S02]  /*1e50*/  FSETP.NEU.AND P0, PT, |R55|, R32, PT ;  /* 0x000000203700720b */ /* 0x000fe40003f0d200 */
[----:B------:R-:W-:Y:S02]  /*1e60*/  LOP3.LUT R24, R61, R24, RZ, 0x3c, !PT ;  /* 0x000000183d187212 */ /* 0x000fe400078e3cff */
[----:B------:R-:W-:Y:S02]  /*1e70*/  FSEL R25, R60, R64, !P0 ;  /* 0x000000403c197208 */ /* 0x000fe40004000000 */
[----:B------:R-:W-:Y:S02]  /*1e80*/  FSEL R65, R24, R65, !P0 ;  /* 0x0000004118417208 */ /* 0x000fe40004000000 */
[----:B------:R-:W-:Y:S01]  /*1e90*/  MOV R64, R25 ;  /* 0x0000001900407202 */ /* 0x000fe20000000f00 */
[----:B------:R-:W-:Y:S06]  /*1ea0*/  BRA `(.L_x_75) ;  /* 0x00000000005c7947 */ /* 0x000fec0003800000 */
.L_x_74:
[----:B------:R-:W-:-:S14]  /*1eb0*/  DSETP.NAN.AND P0, PT, R62, R62, PT ;  /* 0x0000003e3e00722a */ /* 0x000fdc0003f08000 */
[----:B------:R-:W-:Y:S05]  /*1ec0*/  @P0 BRA `(.L_x_76) ;  /* 0x0000000000480947 */ /* 0x000fea0003800000 */
[----:B------:R-:W-:-:S14]  /*1ed0*/  DSETP.NAN.AND P0, PT, R54, R54, PT ;  /* 0x000000363600722a */ /* 0x000fdc0003f08000 */
[----:B------:R-:W-:Y:S05]  /*1ee0*/  @P0 BRA `(.L_x_77) ;  /* 0x0000000000300947 */ /* 0x000fea0003800000 */
[----:B------:R-:W-:Y:S01]  /*1ef0*/  ISETP.NE.AND P0, PT, R24, R25, PT ;  /* 0x000000191800720c */ /* 0x000fe20003f05270 */
[----:B------:R-:W-:Y:S02]  /*1f00*/  IMAD.MOV.U32 R64, RZ, RZ, 0x0 ;  /* 0x00000000ff407424 */ /* 0x000fe400078e00ff */
[----:B------:R-:W-:-:S10]  /*1f10*/  IMAD.MOV.U32 R65, RZ, RZ, -0x80000 ;  /* 0xfff80000ff417424 */ /* 0x000fd400078e00ff */
[----:B------:R-:W-:Y:S05]  /*1f20*/  @!P0 BRA `(.L_x_75) ;  /* 0x00000000003c8947 */ /* 0x000fea0003800000 */
[----:B------:R-:W-:Y:S02]  /*1f30*/  ISETP.NE.AND P0, PT, R24, 0x7ff00000, PT ;  /* 0x7ff000001800780c */ /* 0x000fe40003f05270 */
[----:B------:R-:W-:Y:S02]  /*1f40*/  LOP3.LUT R65, R63, 0x80000000, R55, 0x48, !PT ;  /* 0x800000003f417812 */ /* 0x000fe400078e4837 */
[----:B------:R-:W-:-:S13]  /*1f50*/  ISETP.EQ.OR P0, PT, R25, RZ, !P0 ;  /* 0x000000ff1900720c */ /* 0x000fda0004702670 */
[----:B------:R-:W-:Y:S02]  /*1f60*/  @P0 LOP3.LUT R24, R65, 0x7ff00000, RZ, 0xfc, !PT ;  /* 0x7ff0000041180812 */ /* 0x000fe400078efcff */
[----:B------:R-:W-:Y:S01]  /*1f70*/  @!P0 MOV R64, RZ ;  /* 0x000000ff00408202 */ /* 0x000fe20000000f00 */
[----:B------:R-:W-:Y:S02]  /*1f80*/  @P0 IMAD.MOV.U32 R64, RZ, RZ, RZ ;  /* 0x000000ffff400224 */ /* 0x000fe400078e00ff */
[----:B------:R-:W-:Y:S01]  /*1f90*/  @P0 IMAD.MOV.U32 R65, RZ, RZ, R24 ;  /* 0x000000ffff410224 */ /* 0x000fe200078e0018 */
[----:B------:R-:W-:Y:S06]  /*1fa0*/  BRA `(.L_x_75) ;  /* 0x00000000001c7947 */ /* 0x000fec0003800000 */
.L_x_77:
[----:B------:R-:W-:Y:S02]  /*1fb0*/  LOP3.LUT R24, R55, 0x80000, RZ, 0xfc, !PT ;  /* 0x0008000037187812 */ /* 0x000fe400078efcff */
[----:B------:R-:W-:-:S03]  /*1fc0*/  MOV R64, R54 ;  /* 0x0000003600407202 */ /* 0x000fc60000000f00 */
[----:B------:R-:W-:Y:S01]  /*1fd0*/  IMAD.MOV.U32 R65, RZ, RZ, R24 ;  /* 0x000000ffff417224 */ /* 0x000fe200078e0018 */
[----:B------:R-:W-:Y:S06]  /*1fe0*/  BRA `(.L_x_75) ;  /* 0x00000000000c7947 */ /* 0x000fec0003800000 */
.L_x_76:
[----:B------:R-:W-:Y:S01]  /*1ff0*/  LOP3.LUT R24, R63, 0x80000, RZ, 0xfc, !PT ;  /* 0x000800003f187812 */ /* 0x000fe200078efcff */
[----:B------:R-:W-:-:S03]  /*2000*/  IMAD.MOV.U32 R64, RZ, RZ, R62 ;  /* 0x000000ffff407224 */ /* 0x000fc600078e003e */
[----:B------:R-:W-:-:S07]  /*2010*/  MOV R65, R24 ;  /* 0x0000001800417202 */ /* 0x000fce0000000f00 */
.L_x_75:
[----:B------:R-:W-:Y:S05]  /*2020*/  BSYNC.RECONVERGENT B1 ;  /* 0x0000000000017941 */ /* 0x000fea0003800200 */
.L_x_73:
[----:B------:R-:W-:Y:S01]  /*2030*/  MOV R32, R2 ;  /* 0x0000000200207202 */ /* 0x000fe20000000f00 */
[----:B------:R-:W-:Y:S02]  /*2040*/  IMAD.MOV.U32 R33, RZ, RZ, 0x0 ;  /* 0x00000000ff217424 */ /* 0x000fe400078e00ff */
[----:B------:R-:W-:Y:S02]  /*2050*/  IMAD.MOV.U32 R24, RZ, RZ, R64 ;  /* 0x000000ffff187224 */ /* 0x000fe400078e0040 */
[----:B------:R-:W-:Y:S01]  /*2060*/  IMAD.MOV.U32 R25, RZ, RZ, R65 ;  /* 0x000000ffff197224 */ /* 0x000fe200078e0041 */
[----:B------:R-:W-:Y:S06]  /*2070*/  RET.REL.NODEC R32 `(_Z12GaussKernel5PdS_jj) ;  /* 0xffffffdc20e07950 */ /* 0x000fec0003c3ffff */
.L_x_78:
        /* <DEDUP_REMOVED lines=16> */
.L_x_128:


//--------------------- .text._Z12GaussKernel4PdS_jj --------------------------
	.section	.text._Z12GaussKernel4PdS_jj,"ax",@progbits
	.align	128
        .global         _Z12GaussKernel4PdS_jj
        .type           _Z12GaussKernel4PdS_jj,@function
        .size           _Z12GaussKernel4PdS_jj,(.L_x_129 - _Z12GaussKernel4PdS_jj)
        .other          _Z12GaussKernel4PdS_jj,@"STO_CUDA_ENTRY STV_DEFAULT"
_Z12GaussKernel4PdS_jj:
.text._Z12GaussKernel4PdS_jj:
        /* <DEDUP_REMOVED lines=9> */
[----:B------:R-:W-:Y:S01]  /*0090*/  VIADD R3, R13, 0xfffffffd ;  /* 0xfffffffd0d037836 */ /* 0x000fe20000000000 */
[----:B------:R-:W1:Y:S04]  /*00a0*/  LDCU.64 UR6, c[0x0][0x358] ;  /* 0x00006b00ff0677ac */ /* 0x000e680008000a00 */
[----:B------:R-:W-:Y:S02]  /*00b0*/  ISETP.GT.U32.AND P0, PT, R2, R3, PT ;  /* 0x000000030200720c */ /* 0x000fe40003f04070 */
[----:B------:R-:W2:Y:S01]  /*00c0*/  S2UR UR5, SR_CTAID.Y ;  /* 0x00000000000579c3 */ /* 0x000ea20000002600 */
[----:B0-----:R-:W-:Y:S01]  /*00d0*/  VIADD R0, R0, 0xfffffffd ;  /* 0xfffffffd00007836 */ /* 0x001fe20000000000 */
[----:B--2---:R-:W-:-:S04]  /*00e0*/  VIMNMX.U32 R3, PT, PT, R2, UR5, PT ;  /* 0x0000000502037c48 */ /* 0x004fc8000bfe0000 */
[----:B------:R-:W-:Y:S01]  /*00f0*/  ISETP.LT.U32.OR P0, PT, R0, UR5, P0 ;  /* 0x0000000500007c0c */ /* 0x000fe20008701470 */
[----:B------:R-:W-:-:S03]  /*0100*/  IMAD R0, R13, UR5, R2 ;  /* 0x000000050d007c24 */ /* 0x000fc6000f8e0202 */
[----:B------:R-:W-:-:S13]  /*0110*/  ISETP.LT.U32.OR P0, PT, R3, 0x2, P0 ;  /* 0x000000020300780c */ /* 0x000fda0000701470 */
[----:B-1----:R-:W-:Y:S05]  /*0120*/  @P0 BRA `(.L_x_79) ;  /* 0x0000000800600947 */ /* 0x002fea0003800000 */
[----:B------:R-:W0:Y:S01]  /*0130*/  LDC.64 R8, c[0x0][0x388] ;  /* 0x0000e200ff087b82 */ /* 0x000e220000000a00 */
[----:B------:R-:W-:-:S06]  /*0140*/  UIADD3 UR4, UPT, UPT, UR5, -0x2, URZ ;  /* 0xfffffffe05047890 */ /* 0x000fcc000fffe0ff */
[----:B------:R-:W-:-:S04]  /*0150*/  IMAD R2, R13, UR4, R2 ;  /* 0x000000040d027c24 */ /* 0x000fc8000f8e0202 */
[----:B------:R-:W-:-:S04]  /*0160*/  VIADD R3, R2, 0xfffffffe ;  /* 0xfffffffe02037836 */ /* 0x000fc80000000000 */
[----:B0-----:R-:W-:-:S05]  /*0170*/  IMAD.WIDE R8, R3, 0x8, R8 ;  /* 0x0000000803087825 */ /* 0x001fca00078e0208 */
[----:B------:R-:W2:Y:S04]  /*0180*/  LDG.E.64 R4, desc[UR6][R8.64] ;  /* 0x0000000608047981 */ /* 0x000ea8000c1e1b00 */
[----:B------:R-:W3:Y:S01]  /*0190*/  LDG.E.64 R6, desc[UR6][R8.64+0x8] ;  /* 0x0000080608067981 */ /* 0x000ee2000c1e1b00 */
[----:B------:R-:W0:Y:S01]  /*01a0*/  S2R R3, SR_CgaCtaId ;  /* 0x0000000000037919 */ /* 0x000e220000008800 */
[----:B------:R-:W-:Y:S01]  /*01b0*/  MOV R2, 0x400 ;  /* 0x0000040000027802 */ /* 0x000fe20000000f00 */
[----:B------:R-:W-:Y:S01]  /*01c0*/  IMAD.WIDE R28, R13, 0x8, R8 ;  /* 0x000000080d1c7825 */ /* 0x000fe200078e0208 */
[----:B------:R-:W4:Y:S04]  /*01d0*/  LDG.E.64 R14, desc[UR6][R8.64+0x10] ;  /* 0x00001006080e7981 */ /* 0x000f28000c1e1b00 */
[----:B------:R-:W5:Y:S04]  /*01e0*/  LDG.E.64 R16, desc[UR6][R8.64+0x18] ;  /* 0x0000180608107981 */ /* 0x000f68000c1e1b00 */
[----:B------:R-:W5:Y:S04]  /*01f0*/  LDG.E.64 R18, desc[UR6][R8.64+0x20] ;  /* 0x0000200608127981 */ /* 0x000f68000c1e1b00 */
[----:B------:R-:W5:Y:S04]  /*0200*/  LDG.E.64 R20, desc[UR6][R28.64] ;  /* 0x000000061c147981 */ /* 0x000f68000c1e1b00 */
[----:B------:R-:W5:Y:S04]  /*0210*/  LDG.E.64 R22, desc[UR6][R28.64+0x8] ;  /* 0x000008061c167981 */ /* 0x000f68000c1e1b00 */
[----:B------:R-:W5:Y:S04]  /*0220*/  LDG.E.64 R24, desc[UR6][R28.64+0x10] ;  /* 0x000010061c187981 */ /* 0x000f68000c1e1b00 */
[----:B------:R-:W5:Y:S01]  /*0230*/  LDG.E.64 R26, desc[UR6][R28.64+0x18] ;  /* 0x000018061c1a7981 */ /* 0x000f62000c1e1b00 */
[----:B0-----:R-:W-:-:S05]  /*0240*/  LEA R2, R3, R2, 0x18 ;  /* 0x0000000203027211 */ /* 0x001fca00078ec0ff */
[----:B------:R-:W-:Y:S02]  /*0250*/  IMAD R11, R11, 0xc8, R2 ;  /* 0x000000c80b0b7824 */ /* 0x000fe400078e0202 */
[C---:B------:R-:W-:Y:S02]  /*0260*/  IMAD.WIDE R2, R13.reuse, 0x8, R28 ;  /* 0x000000080d027825 */ /* 0x040fe400078e021c */
[----:B------:R-:W5:Y:S04]  /*0270*/  LDG.E.64 R28, desc[UR6][R28.64+0x20] ;  /* 0x000020061c1c7981 */ /* 0x000f68000c1e1b00 */
[----:B------:R-:W5:Y:S04]  /*0280*/  LDG.E.64 R8, desc[UR6][R2.64+0x10] ;  /* 0x0000100602087981 */ /* 0x000f68000c1e1b00 */
[----:B--2---:R0:W-:Y:S04]  /*0290*/  STS.64 [R11], R4 ;  /* 0x000000040b007388 */ /* 0x0041e80000000a00 */
[----:B---3--:R1:W-:Y:S04]  /*02a0*/  STS.64 [R11+0x8], R6 ;  /* 0x000008060b007388 */ /* 0x0083e80000000a00 */
[----:B0-----:R-:W2:Y:S04]  /*02b0*/  LDG.E.64 R4, desc[UR6][R2.64] ;  /* 0x0000000602047981 */ /* 0x001ea8000c1e1b00 */
[----:B-1----:R-:W3:Y:S04]  /*02c0*/  LDG.E.64 R6, desc[UR6][R2.64+0x8] ;  /* 0x0000080602067981 */ /* 0x002ee8000c1e1b00 */
[----:B----4-:R0:W-:Y:S02]  /*02d0*/  STS.64 [R11+0x10], R14 ;  /* 0x0000100e0b007388 */ /* 0x0101e40000000a00 */
[----:B0-----:R-:W-:-:S02]  /*02e0*/  IMAD.WIDE R14, R13, 0x8, R2 ;  /* 0x000000080d0e7825 */ /* 0x001fc400078e0202 */
[----:B-----5:R0:W-:Y:S02]  /*02f0*/  STS.64 [R11+0x18], R16 ;  /* 0x000018100b007388 */ /* 0x0201e40000000a00 */
[----:B------:R-:W-:Y:S02]  /*0300*/  IMAD.WIDE R12, R13, 0x8, R14 ;  /* 0x000000080d0c7825 */ /* 0x000fe400078e020e */
[----:B------:R1:W-:Y:S04]  /*0310*/  STS.64 [R11+0x20], R18 ;  /* 0x000020120b007388 */ /* 0x0003e80000000a00 */
[----:B------:R-:W-:Y:S04]  /*0320*/  STS.64 [R11+0x28], R20 ;  /* 0x000028140b007388 */ /* 0x000fe80000000a00 */
[----:B------:R-:W-:Y:S04]  /*0330*/  STS.64 [R11+0x30], R22 ;  /* 0x000030160b007388 */ /* 0x000fe80000000a00 */
[----:B------:R-:W-:Y:S04]  /*0340*/  STS.64 [R11+0x48], R28 ;  /* 0x0000481c0b007388 */ /* 0x000fe80000000a00 */
[----:B------:R4:W-:Y:S04]  /*0350*/  STS.64 [R11+0x60], R8 ;  /* 0x000060080b007388 */ /* 0x0009e80000000a00 */
[----:B------:R-:W-:Y:S04]  /*0360*/  STS.64 [R11+0x38], R24 ;  /* 0x000038180b007388 */ /* 0x000fe80000000a00 */
[----:B------:R5:W-:Y:S04]  /*0370*/  STS.64 [R11+0x40], R26 ;  /* 0x0000401a0b007388 */ /* 0x000be80000000a00 */
[----:B0-----:R-:W3:Y:S04]  /*0380*/  LDG.E.64 R16, desc[UR6][R2.64+0x18] ;  /* 0x0000180602107981 */ /* 0x001ee8000c1e1b00 */
[----:B-1----:R-:W3:Y:S04]  /*0390*/  LDG.E.64 R18, desc[UR6][R2.64+0x20] ;  /* 0x0000200602127981 */ /* 0x002ee8000c1e1b00 */
[----:B----4-:R-:W4:Y:S04]  /*03a0*/  LDG.E.64 R8, desc[UR6][R12.64] ;  /* 0x000000060c087981 */ /* 0x010f28000c1e1b00 */
[----:B------:R-:W4:Y:S04]  /*03b0*/  LDG.E.64 R28, desc[UR6][R12.64+0x8] ;  /* 0x000008060c1c7981 */ /* 0x000f28000c1e1b00 */
[----:B------:R-:W4:Y:S04]  /*03c0*/  LDG.E.64 R20, desc[UR6][R14.64] ;  /* 0x000000060e147981 */ /* 0x000f28000c1e1b00 */
[----:B------:R-:W4:Y:S04]  /*03d0*/  LDG.E.64 R22, desc[UR6][R14.64+0x8] ;  /* 0x000008060e167981 */ /* 0x000f28000c1e1b00 */
[----:B-----5:R-:W5:Y:S04]  /*03e0*/  LDG.E.64 R26, desc[UR6][R14.64+0x10] ;  /* 0x000010060e1a7981 */ /* 0x020f68000c1e1b00 */
[----:B------:R-:W5:Y:S04]  /*03f0*/  LDG.E.64 R24, desc[UR6][R14.64+0x18] ;  /* 0x000018060e187981 */ /* 0x000f68000c1e1b00 */
[----:B------:R-:W5:Y:S04]  /*0400*/  LDG.E.64 R2, desc[UR6][R14.64+0x20] ;  /* 0x000020060e027981 */ /* 0x000f68000c1e1b00 */
[----:B--2---:R0:W-:Y:S04]  /*0410*/  STS.64 [R11+0x50], R4 ;  /* 0x000050040b007388 */ /* 0x0041e80000000a00 */
[----:B---3--:R1:W-:Y:S04]  /*0420*/  STS.64 [R11+0x58], R6 ;  /* 0x000058060b007388 */ /* 0x0083e80000000a00 */
[----:B0-----:R-:W2:Y:S04]  /*0430*/  LDG.E.64 R4, desc[UR6][R12.64+0x18] ;  /* 0x000018060c047981 */ /* 0x001ea8000c1e1b00 */
[----:B-1----:R-:W3:Y:S04]  /*0440*/  LDG.E.64 R6, desc[UR6][R12.64+0x10] ;  /* 0x000010060c067981 */ /* 0x002ee8000c1e1b00 */
[----:B------:R-:W3:Y:S01]  /*0450*/  LDG.E.64 R12, desc[UR6][R12.64+0x20] ;  /* 0x000020060c0c7981 */ /* 0x000ee2000c1e1b00 */
[----:B------:R-:W-:Y:S05]  /*0460*/  WARPSYNC.ALL ;  /* 0x0000000000007948 */ /* 0x000fea0003800000 */
[----:B------:R-:W0:Y:S01]  /*0470*/  LDCU.128 UR8, c[0x3][URZ] ;  /* 0x00c00000ff0877ac */ /* 0x000e220008000c00 */
[----:B------:R-:W1:Y:S01]  /*0480*/  LDCU.128 UR12, c[0x3][0x10] ;  /* 0x00c00200ff0c77ac */ /* 0x000e620008000c00 */
[----:B------:R-:W-:Y:S04]  /*0490*/  STS.64 [R11+0x68], R16 ;  /* 0x000068100b007388 */ /* 0x000fe80000000a00 */
[----:B------:R-:W-:Y:S04]  /*04a0*/  STS.64 [R11+0x70], R18 ;  /* 0x000070120b007388 */ /* 0x000fe80000000a00 */
[----:B----4-:R-:W-:Y:S04]  /*04b0*/  STS.64 [R11+0xa0], R8 ;  /* 0x0000a0080b007388 */ /* 0x010fe80000000a00 */
[----:B------:R-:W-:Y:S04]  /*04c0*/  STS.64 [R11+0xa8], R28 ;  /* 0x0000a81c0b007388 */ /* 0x000fe80000000a00 */
[----:B------:R-:W-:Y:S04]  /*04d0*/  STS.64 [R11+0x78], R20 ;  /* 0x000078140b007388 */ /* 0x000fe80000000a00 */
[----:B------:R-:W-:Y:S04]  /*04e0*/  STS.64 [R11+0x80], R22 ;  /* 0x000080160b007388 */ /* 0x000fe80000000a00 */
[----:B-----5:R-:W-:Y:S04]  /*04f0*/  STS.64 [R11+0x88], R26 ;  /* 0x0000881a0b007388 */ /* 0x020fe80000000a00 */
[----:B------:R-:W-:Y:S04]  /*0500*/  STS.64 [R11+0x90], R24 ;  /* 0x000090180b007388 */ /* 0x000fe80000000a00 */
[----:B------:R-:W-:Y:S04]  /*0510*/  STS.64 [R11+0x98], R2 ;  /* 0x000098020b007388 */ /* 0x000fe80000000a00 */
[----:B--2---:R-:W-:Y:S04]  /*0520*/  STS.64 [R11+0xb8], R4 ;  /* 0x0000b8040b007388 */ /* 0x004fe80000000a00 */
[----:B---3--:R-:W-:Y:S04]  /*0530*/  STS.64 [R11+0xb0], R6 ;  /* 0x0000b0060b007388 */ /* 0x008fe80000000a00 */
[----:B------:R-:W-:Y:S01]  /*0540*/  STS.64 [R11+0xc0], R12 ;  /* 0x0000c00c0b007388 */ /* 0x000fe20000000a00 */
[----:B------:R-:W-:Y:S06]  /*0550*/  BAR.SYNC.DEFER_BLOCKING 0x0 ;  /* 0x0000000000007b1d */ /* 0x000fec0000010000 */
[----:B------:R-:W0:Y:S04]  /*0560*/  LDS.64 R14, [R11] ;  /* 0x000000000b0e7984 */ /* 0x000e280000000a00 */
[----:B------:R-:W2:Y:S04]  /*0570*/  LDS.64 R16, [R11+0x8] ;  /* 0x000008000b107984 */ /* 0x000ea80000000a00 */
[----:B------:R-:W1:Y:S04]  /*0580*/  LDS.64 R18, [R11+0x10] ;  /* 0x000010000b127984 */ /* 0x000e680000000a00 */
[----:B------:R-:W3:Y:S04]  /*0590*/  LDS.64 R20, [R11+0x18] ;  /* 0x000018000b147984 */ /* 0x000ee80000000a00 */
[----:B------:R-:W4:Y:S04]  /*05a0*/  LDS.64 R8, [R11+0x20] ;  /* 0x000020000b087984 */ /* 0x000f280000000a00 */
[----:B------:R-:W5:Y:S04]  /*05b0*/  LDS.64 R2, [R11+0x28] ;  /* 0x000028000b027984 */ /* 0x000f680000000a00 */
[----:B------:R-:W5:Y:S04]  /*05c0*/  LDS.64 R4, [R11+0x30] ;  /* 0x000030000b047984 */ /* 0x000f680000000a00 */
[----:B------:R-:W5:Y:S04]  /*05d0*/  LDS.64 R6, [R11+0x38] ;  /* 0x000038000b067984 */ /* 0x000f680000000a00 */
[----:B------:R-:W5:Y:S01]  /*05e0*/  LDS.64 R12, [R11+0x40] ;  /* 0x000040000b0c7984 */ /* 0x000f620000000a00 */
[----:B0-----:R-:W-:-:S08]  /*05f0*/  DFMA R14, R14, UR8, RZ ;  /* 0x000000080e0e7c2b */ /* 0x001fd000080000ff */
[----:B--2---:R-:W-:Y:S01]  /*0600*/  DFMA R14, R16, UR10, R14 ;  /* 0x0000000a100e7c2b */ /* 0x004fe2000800000e */
[----:B------:R-:W4:Y:S07]  /*0610*/  LDCU.128 UR8, c[0x3][0x20] ;  /* 0x00c00400ff0877ac */ /* 0x000f2e0008000c00 */
[----:B-1----:R-:W-:-:S08]  /*0620*/  DFMA R14, R18, UR12, R14 ;  /* 0x0000000c120e7c2b */ /* 0x002fd0000800000e */
[----:B---3--:R-:W-:Y:S01]  /*0630*/  DFMA R14, R20, UR14, R14 ;  /* 0x0000000e140e7c2b */ /* 0x008fe2000800000e */
[----:B------:R-:W0:Y:S07]  /*0640*/  LDCU.128 UR12, c[0x3][0x30] ;  /* 0x00c00600ff0c77ac */ /* 0x000e2e0008000c00 */
[----:B----4-:R-:W-:Y:S01]  /*0650*/  DFMA R14, R8, UR8, R14 ;  /* 0x00000008080e7c2b */ /* 0x010fe2000800000e */
[----:B------:R-:W1:Y:S07]  /*0660*/  LDS.64 R8, [R11+0x48] ;  /* 0x000048000b087984 */ /* 0x000e6e0000000a00 */
[----:B-----5:R-:W-:Y:S01]  /*0670*/  DFMA R14, R2, UR10, R14 ;  /* 0x0000000a020e7c2b */ /* 0x020fe2000800000e */
[----:B------:R-:W2:Y:S01]  /*0680*/  LDCU.128 UR8, c[0x3][0x40] ;  /* 0x00c00800ff0877ac */ /* 0x000ea20008000c00 */
[----:B------:R-:W3:Y:S06]  /*0690*/  LDS.64 R2, [R11+0x50] ;  /* 0x000050000b027984 */ /* 0x000eec0000000a00 */
[----:B0-----:R-:W-:Y:S01]  /*06a0*/  DFMA R14, R4, UR12, R14 ;  /* 0x0000000c040e7c2b */ /* 0x001fe2000800000e */
[----:B------:R-:W0:Y:S07]  /*06b0*/  LDS.64 R4, [R11+0x58] ;  /* 0x000058000b047984 */ /* 0x000e2e0000000a00 */
[----:B------:R-:W-:Y:S01]  /*06c0*/  DFMA R14, R6, UR14, R14 ;  /* 0x0000000e060e7c2b */ /* 0x000fe2000800000e */
[----:B------:R-:W3:Y:S01]  /*06d0*/  LDCU.128 UR12, c[0x3][0x50] ;  /* 0x00c00a00ff0c77ac */ /* 0x000ee20008000c00 */
[----:B------:R-:W4:Y:S06]  /*06e0*/  LDS.64 R6, [R11+0x60] ;  /* 0x000060000b067984 */ /* 0x000f2c0000000a00 */
[----:B--2---:R-:W-:Y:S01]  /*06f0*/  DFMA R14, R12, UR8, R14 ;  /* 0x000000080c0e7c2b */ /* 0x004fe2000800000e */
[----:B------:R-:W2:Y:S07]  /*0700*/  LDS.64 R12, [R11+0x68] ;  /* 0x000068000b0c7984 */ /* 0x000eae0000000a00 */
[----:B-1----:R-:W-:Y:S01]  /*0710*/  DFMA R14, R8, UR10, R14 ;  /* 0x0000000a080e7c2b */ /* 0x002fe2000800000e */
[----:B------:R-:W4:Y:S01]  /*0720*/  LDCU.128 UR8, c[0x3][0x60] ;  /* 0x00c00c00ff0877ac */ /* 0x000f220008000c00 */
[----:B------:R-:W1:Y:S06]  /*0730*/  LDS.64 R8, [R11+0x70] ;  /* 0x000070000b087984 */ /* 0x000e6c0000000a00 */
[----:B---3--:R-:W-:Y:S01]  /*0740*/  DFMA R14, R2, UR12, R14 ;  /* 0x0000000c020e7c2b */ /* 0x008fe2000800000e */
[----:B------:R-:W3:Y:S07]  /*0750*/  LDS.64 R2, [R11+0x78] ;  /* 0x000078000b027984 */ /* 0x000eee0000000a00 */
[----:B0-----:R-:W-:Y:S01]  /*0760*/  DFMA R14, R4, UR14, R14 ;  /* 0x0000000e040e7c2b */ /* 0x001fe2000800000e */
[----:B------:R-:W1:Y:S01]  /*0770*/  LDCU.128 UR12, c[0x3][0x70] ;  /* 0x00c00e00ff0c77ac */ /* 0x000e620008000c00 */
[----:B------:R-:W0:Y:S06]  /*0780*/  LDS.64 R4, [R11+0x80] ;  /* 0x000080000b047984 */ /* 0x000e2c0000000a00 */
[----:B----4-:R-:W-:Y:S01]  /*0790*/  DFMA R14, R6, UR8, R14 ;  /* 0x00000008060e7c2b */ /* 0x010fe2000800000e */
[----:B------:R-:W4:Y:S07]  /*07a0*/  LDS.64 R6, [R11+0x88] ;  /* 0x000088000b067984 */ /* 0x000f2e0000000a00 */
[----:B--2---:R-:W-:Y:S01]  /*07b0*/  DFMA R14, R12, UR10, R14 ;  /* 0x0000000a0c0e7c2b */ /* 0x004fe2000800000e */
[----:B------:R-:W0:Y:S01]  /*07c0*/  LDCU.128 UR8, c[0x3][0x80] ;  /* 0x00c01000ff0877ac */ /* 0x000e220008000c00 */
[----:B------:R-:W2:Y:S06]  /*07d0*/  LDS.64 R12, [R11+0x90] ;  /* 0x000090000b0c7984 */ /* 0x000eac0000000a00 */
[----:B-1----:R-:W-:Y:S01]  /*07e0*/  DFMA R14, R8, UR12, R14 ;  /* 0x0000000c080e7c2b */ /* 0x002fe2000800000e */
[----:B------:R-:W1:Y:S07]  /*07f0*/  LDS.64 R8, [R11+0x98] ;  /* 0x000098000b087984 */ /* 0x000e6e0000000a00 */
[----:B---3--:R-:W-:Y:S01]  /*0800*/  DFMA R14, R2, UR14, R14 ;  /* 0x0000000e020e7c2b */ /* 0x008fe2000800000e */
[----:B------:R-:W2:Y:S01]  /*0810*/  LDCU.128 UR12, c[0x3][0x90] ;  /* 0x00c01200ff0c77ac */ /* 0x000ea20008000c00 */
[----:B------:R-:W3:Y:S06]  /*0820*/  LDS.64 R2, [R11+0xa0] ;  /* 0x0000a0000b027984 */ /* 0x000eec0000000a00 */
[----:B0-----:R-:W-:Y:S01]  /*0830*/  DFMA R14, R4, UR8, R14 ;  /* 0x00000008040e7c2b */ /* 0x001fe2000800000e */
[----:B------:R-:W0:Y:S07]  /*0840*/  LDS.64 R4, [R11+0xa8] ;  /* 0x0000a8000b047984 */ /* 0x000e2e0000000a00 */
[----:B----4-:R-:W-:Y:S01]  /*0850*/  DFMA R16, R6, UR10, R14 ;  /* 0x0000000a06107c2b */ /* 0x010fe2000800000e */
[----:B------:R-:W3:Y:S01]  /*0860*/  LDCU.128 UR8, c[0x3][0xa0] ;  /* 0x00c01400ff0877ac */ /* 0x000ee20008000c00 */
[----:B------:R-:W4:Y:S01]  /*0870*/  LDS.64 R6, [R11+0xb0] ;  /* 0x0000b0000b067984 */ /* 0x000f220000000a00 */
[----:B------:R-:W5:Y:S05]  /*0880*/  MUFU.RCP64H R15, 159 ;  /* 0x4063e000000f7908 */ /* 0x000f6a0000001800 */
[----:B--2---:R-:W-:Y:S01]  /*0890*/  DFMA R16, R12, UR12, R16 ;  /* 0x0000000c0c107c2b */ /* 0x004fe20008000010 */
[----:B------:R-:W2:Y:S01]  /*08a0*/  LDS.64 R12, [R11+0xb8] ;  /* 0x0000b8000b0c7984 */ /* 0x000ea20000000a00 */
[----:B------:R-:W-:-:S06]  /*08b0*/  IMAD.MOV.U32 R14, RZ, RZ, 0x1 ;  /* 0x00000001ff0e7424 */ /* 0x000fcc00078e00ff */
[----:B-1----:R-:W-:Y:S01]  /*08c0*/  DFMA R18, R8, UR14, R16 ;  /* 0x0000000e08127c2b */ /* 0x002fe20008000010 */
[----:B------:R-:W4:Y:S01]  /*08d0*/  LDCU.128 UR12, c[0x3][0xb0] ;  /* 0x00c01600ff0c77ac */ /* 0x000f220008000c00 */
[----:B------:R-:W1:Y:S01]  /*08e0*/  LDS.64 R16, [R11+0xc0] ;  /* 0x0000c0000b107984 */ /* 0x000e620000000a00 */
[----:B------:R-:W-:Y:S02]  /*08f0*/  IMAD.MOV.U32 R8, RZ, RZ, 0x0 ;  /* 0x00000000ff087424 */ /* 0x000fe400078e00ff */
[----:B------:R-:W-:-:S03]  /*0900*/  IMAD.MOV.U32 R9, RZ, RZ, 0x4063e000 ;  /* 0x4063e000ff097424 */ /* 0x000fc600078e00ff */
[----:B---3--:R-:W-:Y:S01]  /*0910*/  DFMA R2, R2, UR8, R18 ;  /* 0x0000000802027c2b */ /* 0x008fe20008000012 */
[----:B------:R-:W1:Y:S02]  /*0920*/  LDCU.64 UR8, c[0x3][0xc0] ;  /* 0x00c01800ff0877ac */ /* 0x000e640008000a00 */
[----:B-----5:R-:W-:-:S05]  /*0930*/  DFMA R20, R14, -R8, 1 ;  /* 0x3ff000000e14742b */ /* 0x020fca0000000808 */
[----:B0-----:R-:W-:-:S03]  /*0940*/  DFMA R2, R4, UR10, R2 ;  /* 0x0000000a04027c2b */ /* 0x001fc60008000002 */
[----:B------:R-:W-:-:S05]  /*0950*/  DFMA R20, R20, R20, R20 ;  /* 0x000000141414722b */ /* 0x000fca0000000014 */
[----:B----4-:R-:W-:-:S03]  /*0960*/  DFMA R2, R6, UR12, R2 ;  /* 0x0000000c06027c2b */ /* 0x010fc60008000002 */
[----:B------:R-:W-:-:S05]  /*0970*/  DFMA R20, R14, R20, R14 ;  /* 0x000000140e14722b */ /* 0x000fca000000000e */
[----:B--2---:R-:W-:-:S03]  /*0980*/  DFMA R2, R12, UR14, R2 ;  /* 0x0000000e0c027c2b */ /* 0x004fc60008000002 */
[----:B------:R-:W-:-:S05]  /*0990*/  DFMA R8, R20, -R8, 1 ;  /* 0x3ff000001408742b */ /* 0x000fca0000000808 */
[----:B-1----:R-:W-:-:S03]  /*09a0*/  DFMA R16, R16, UR8, R2 ;  /* 0x0000000810107c2b */ /* 0x002fc60008000002 */
[----:B------:R-:W-:-:S08]  /*09b0*/  DFMA R8, R20, R8, R20 ;  /* 0x000000081408722b */ /* 0x000fd00000000014 */
[----:B------:R-:W-:-:S08]  /*09c0*/  DMUL R2, R16, R8 ;  /* 0x0000000810027228 */ /* 0x000fd00000000000 */
[----:B------:R-:W-:-:S08]  /*09d0*/  DFMA R4, R2, -159, R16 ;  /* 0xc063e0000204782b */ /* 0x000fd00000000010 */
[----:B------:R-:W-:Y:S01]  /*09e0*/  DFMA R2, R8, R4, R2 ;  /* 0x000000040802722b */ /* 0x000fe20000000002 */
[----:B------:R-:W-:-:S09]  /*09f0*/  FSETP.GEU.AND P1, PT, |R17|, 6.5827683646048100446e-37, PT ;  /* 0x036000001100780b */ /* 0x000fd20003f2e200 */
[----:B------:R-:W-:-:S05]  /*0a00*/  FFMA R4, RZ, 3.560546875, R3 ;  /* 0x4063e000ff047823 */ /* 0x000fca0000000003 */
[----:B------:R-:W-:Y:S01]  /*0a10*/  FSETP.GT.AND P0, PT, |R4|, 1.469367938527859385e-39, PT ;  /* 0x001000000400780b */ /* 0x000fe20003f04200 */
[----:B------:R-:W-:-:S12]  /*0a20*/  BSSY.RECONVERGENT B0, `(.L_x_80) ;  /* 0x0000004000007945 */ /* 0x000fd80003800200 */
[----:B------:R-:W-:Y:S05]  /*0a30*/  @P0 BRA P1, `(.L_x_81) ;  /* 0x0000000000080947 */ /* 0x000fea0000800000 */
[----:B------:R-:W-:-:S07]  /*0a40*/  MOV R6, 0xa60 ;  /* 0x00000a6000067802 */ /* 0x000fce0000000f00 */
[----:B------:R-:W-:Y:S05]  /*0a50*/  CALL.REL.NOINC `($__internal_6_$__cuda_sm20_div_rn_f64_full) ;  /* 0x0000000000247944 */ /* 0x000fea0003c00000 */
.L_x_81:
[----:B------:R-:W-:Y:S05]  /*0a60*/  BSYNC.RECONVERGENT B0 ;  /* 0x0000000000007941 */ /* 0x000fea0003800200 */
.L_x_80:
[----:B------:R-:W0:Y:S02]  /*0a70*/  LDC.64 R4, c[0x0][0x380] ;  /* 0x0000e000ff047b82 */ /* 0x000e240000000a00 */
[----:B0-----:R-:W-:-:S05]  /*0a80*/  IMAD.WIDE.U32 R4, R0, 0x8, R4 ;  /* 0x0000000800047825 */ /* 0x001fca00078e0004 */
[----:B------:R-:W-:Y:S01]  /*0a90*/  STG.E.64 desc[UR6][R4.64], R2 ;  /* 0x0000000204007986 */ /* 0x000fe2000c101b06 */
[----:B------:R-:W-:Y:S05]  /*0aa0*/  EXIT ;  /* 0x000000000000794d */ /* 0x000fea0003800000 */
.L_x_79:
[----:B------:R-:W0:Y:S02]  /*0ab0*/  LDC.64 R2, c[0x0][0x380] ;  /* 0x0000e000ff027b82 */ /* 0x000e240000000a00 */
[----:B0-----:R-:W-:-:S05]  /*0ac0*/  IMAD.WIDE.U32 R2, R0, 0x8, R2 ;  /* 0x0000000800027825 */ /* 0x001fca00078e0002 */
[----:B------:R-:W-:Y:S01]  /*0ad0*/  STG.E.64 desc[UR6][R2.64], RZ ;  /* 0x000000ff02007986 */ /* 0x000fe2000c101b06 */
[----:B------:R-:W-:Y:S05]  /*0ae0*/  EXIT ;  /* 0x000000000000794d */ /* 0x000fea0003800000 */
        .weak           $__internal_6_$__cuda_sm20_div_rn_f64_full
        .type           $__internal_6_$__cuda_sm20_div_rn_f64_full,@function
        .size           $__internal_6_$__cuda_sm20_div_rn_f64_full,(.L_x_129 - $__internal_6_$__cuda_sm20_div_rn_f64_full)
$__internal_6_$__cuda_sm20_div_rn_f64_full:
        /* <DEDUP_REMOVED lines=18> */
[C-C-:B------:R-:W-:Y:S02]  /*0c10*/  @!P1 LOP3.LUT R10, R13.reuse, 0x80000000, R5.reuse, 0xf8, !PT ;  /* 0x800000000d0a9812 */ /* 0x140fe400078ef805 */
[----:B------:R-:W-:Y:S02]  /*0c20*/  LOP3.LUT R9, R13, 0x800fffff, R5, 0xf8, !PT ;  /* 0x800fffff0d097812 */ /* 0x000fe400078ef805 */
[----:B------:R-:W-:Y:S01]  /*0c30*/  @!P1 LOP3.LUT R11, R10, 0x100000, RZ, 0xfc, !PT ;  /* 0x001000000a0b9812 */ /* 0x000fe200078efcff */
[----:B------:R-:W-:Y:S01]  /*0c40*/  @!P1 IMAD.MOV.U32 R10, RZ, RZ, RZ ;  /* 0x000000ffff0a9224 */ /* 0x000fe200078e00ff */
[----:B------:R-:W-:Y:S01]  /*0c50*/  MOV R8, R4 ;  /* 0x0000000400087202 */ /* 0x000fe20000000f00 */
        /* <DEDUP_REMOVED lines=27> */
[----:B------:R-:W-:Y:S01]  /*0e10*/  IMAD.MOV R3, RZ, RZ, -R7 ;  /* 0x000000ffff037224 */ /* 0x000fe200078e0a07 */
[----:B------:R-:W-:Y:S01]  /*0e20*/  MOV R2, RZ ;  /* 0x000000ff00027202 */ /* 0x000fe20000000f00 */
        /* <DEDUP_REMOVED lines=8> */
.L_x_83:
        /* <DEDUP_REMOVED lines=12> */
[----:B------:R-:W-:Y:S02]  /*0f70*/  @P0 IMAD.MOV.U32 R12, RZ, RZ, RZ ;  /* 0x000000ffff0c0224 */ /* 0x000fe400078e00ff */
[----:B------:R-:W-:Y:S01]  /*0f80*/  @P0 IMAD.MOV.U32 R13, RZ, RZ, R2 ;  /* 0x000000ffff0d0224 */ /* 0x000fe200078e0002 */
[----:B------:R-:W-:Y:S06]  /*0f90*/  BRA `(.L_x_84) ;  /* 0x0000000000087947 */ /* 0x000fec0003800000 */
.L_x_85:
[----:B------:R-:W-:Y:S02]  /*0fa0*/  LOP3.LUT R13, R5, 0x80000, RZ, 0xfc, !PT ;  /* 0x00080000050d7812 */ /* 0x000fe400078efcff */
[----:B------:R-:W-:-:S07]  /*0fb0*/  MOV R12, R4 ;  /* 0x00000004000c7202 */ /* 0x000fce0000000f00 */
.L_x_84:
[----:B------:R-:W-:Y:S05]  /*0fc0*/  BSYNC.RECONVERGENT B1 ;  /* 0x0000000000017941 */ /* 0x000fea0003800200 */
.L_x_82:
[----:B------:R-:W-:Y:S02]  /*0fd0*/  IMAD.MOV.U32 R7, RZ, RZ, 0x0 ;  /* 0x00000000ff077424 */ /* 0x000fe400078e00ff */
[----:B------:R-:W-:Y:S02]  /*0fe0*/  IMAD.MOV.U32 R2, RZ, RZ, R12 ;  /* 0x000000ffff027224 */ /* 0x000fe400078e000c */
[----:B------:R-:W-:Y:S01]  /*0ff0*/  IMAD.MOV.U32 R3, RZ, RZ, R13 ;  /* 0x000000ffff037224 */ /* 0x000fe200078e000d */
[----:B------:R-:W-:Y:S06]  /*1000*/  RET.REL.NODEC R6 `(_Z12GaussKernel4PdS_jj) ;  /* 0xffffffec06fc7950 */ /* 0x000fec0003c3ffff */
.L_x_86:
        /* <DEDUP_REMOVED lines=15> */
.L_x_129:


//--------------------- .text._Z12GaussKernel3PdS_jj --------------------------
	.section	.text._Z12GaussKernel3PdS_jj,"ax",@progbits
	.align	128
        .global         _Z12GaussKernel3PdS_jj
        .type           _Z12GaussKernel3PdS_jj,@function
        .size           _Z12GaussKernel3PdS_jj,(.L_x_130 - _Z12GaussKernel3PdS_jj)
        .other          _Z12GaussKernel3PdS_jj,@"STO_CUDA_ENTRY STV_DEFAULT"
_Z12GaussKernel3PdS_jj:
.text._Z12GaussKernel3PdS_jj:
        /* <DEDUP_REMOVED lines=15> */
[----:B------:R-:W-:Y:S01]  /*00f0*/  ISETP.GE.U32.AND P0, PT, R0, UR4, !P0 ;  /* 0x0000000400007c0c */ /* 0x000fe2000c706070 */
[----:B------:R-:W-:-:S03]  /*0100*/  IMAD R0, R21, UR4, R4 ;  /* 0x0000000415007c24 */ /* 0x000fc6000f8e0204 */
[----:B------:R-:W-:-:S13]  /*0110*/  ISETP.GT.U32.AND P0, PT, R2, 0x1, P0 ;  /* 0x000000010200780c */ /* 0x000fda0000704070 */
[----:B------:R-:W0:Y:S02]  /*0120*/  @!P0 LDC.64 R2, c[0x0][0x380] ;  /* 0x0000e000ff028b82 */ /* 0x000e240000000a00 */
[----:B0-----:R-:W-:-:S05]  /*0130*/  @!P0 IMAD.WIDE.U32 R2, R0, 0x8, R2 ;  /* 0x0000000800028825 */ /* 0x001fca00078e0002 */
[----:B-1----:R0:W-:Y:S01]  /*0140*/  @!P0 STG.E.64 desc[UR6][R2.64], RZ ;  /* 0x000000ff02008986 */ /* 0x0021e2000c101b06 */
[----:B------:R-:W-:Y:S05]  /*0150*/  @!P0 EXIT ;  /* 0x000000000000894d */ /* 0x000fea0003800000 */
[----:B------:R-:W1:Y:S01]  /*0160*/  LDC.64 R18, c[0x0][0x388] ;  /* 0x0000e200ff127b82 */ /* 0x000e620000000a00 */
[----:B------:R-:W-:Y:S01]  /*0170*/  UIADD3 UR4, UPT, UPT, UR4, -0x2, URZ ;  /* 0xfffffffe04047890 */ /* 0x000fe2000fffe0ff */
[----:B------:R-:W2:Y:S05]  /*0180*/  LDCU.128 UR8, c[0x3][URZ] ;  /* 0x00c00000ff0877ac */ /* 0x000eaa0008000c00 */
[----:B------:R-:W-:Y:S01]  /*0190*/  IMAD R4, R21, UR4, R4 ;  /* 0x0000000415047c24 */ /* 0x000fe2000f8e0204 */
[----:B------:R-:W3:Y:S03]  /*01a0*/  LDCU.128 UR12, c[0x3][0x10] ;  /* 0x00c00200ff0c77ac */ /* 0x000ee60008000c00 */
[----:B0-----:R-:W-:Y:S01]  /*01b0*/  VIADD R3, R4, 0xfffffffe ;  /* 0xfffffffe04037836 */ /* 0x001fe20000000000 */
[----:B------:R-:W0:Y:S03]  /*01c0*/  LDCU.64 UR4, c[0x3][0xc0] ;  /* 0x00c01800ff0477ac */ /* 0x000e260008000a00 */
[----:B-1----:R-:W-:-:S05]  /*01d0*/  IMAD.WIDE R18, R3, 0x8, R18 ;  /* 0x0000000803127825 */ /* 0x002fca00078e0212 */
[----:B------:R-:W2:Y:S04]  /*01e0*/  LDG.E.64 R4, desc[UR6][R18.64] ;  /* 0x0000000612047981 */ /* 0x000ea8000c1e1b00 */
[----:B------:R-:W4:Y:S04]  /*01f0*/  LDG.E.64 R6, desc[UR6][R18.64+0x8] ;  /* 0x0000080612067981 */ /* 0x000f28000c1e1b00 */
[----:B------:R-:W3:Y:S04]  /*0200*/  LDG.E.64 R8, desc[UR6][R18.64+0x10] ;  /* 0x0000100612087981 */ /* 0x000ee8000c1e1b00 */
[----:B------:R-:W5:Y:S04]  /*0210*/  LDG.E.64 R10, desc[UR6][R18.64+0x18] ;  /* 0x00001806120a7981 */ /* 0x000f68000c1e1b00 */
[----:B------:R1:W5:Y:S02]  /*0220*/  LDG.E.64 R12, desc[UR6][R18.64+0x20] ;  /* 0x00002006120c7981 */ /* 0x000364000c1e1b00 */
[----:B-1----:R-:W-:-:S05]  /*0230*/  IMAD.WIDE R18, R21, 0x8, R18 ;  /* 0x0000000815127825 */ /* 0x002fca00078e0212 */
[----:B------:R-:W5:Y:S04]  /*0240*/  LDG.E.64 R14, desc[UR6][R18.64] ;  /* 0x00000006120e7981 */ /* 0x000f68000c1e1b00 */
[----:B------:R-:W5:Y:S04]  /*0250*/  LDG.E.64 R16, desc[UR6][R18.64+0x8] ;  /* 0x0000080612107981 */ /* 0x000f68000c1e1b00 */
[----:B------:R-:W5:Y:S04]  /*0260*/  LDG.E.64 R24, desc[UR6][R18.64+0x10] ;  /* 0x0000100612187981 */ /* 0x000f68000c1e1b00 */
[----:B------:R-:W5:Y:S01]  /*0270*/  LDG.E.64 R22, desc[UR6][R18.64+0x18] ;  /* 0x0000180612167981 */ /* 0x000f62000c1e1b00 */
[----:B------:R-:W-:-:S03]  /*0280*/  IMAD.WIDE R26, R21, 0x8, R18 ;  /* 0x00000008151a7825 */ /* 0x000fc600078e0212 */
[----:B------:R1:W5:Y:S01]  /*0290*/  LDG.E.64 R2, desc[UR6][R18.64+0x20] ;  /* 0x0000200612027981 */ /* 0x000362000c1e1b00 */
[----:B--2---:R-:W-:-:S03]  /*02a0*/  DFMA R28, R4, UR8, RZ ;  /* 0x00000008041c7c2b */ /* 0x004fc600080000ff */
[----:B------:R-:W2:Y:S05]  /*02b0*/  LDG.E.64 R4, desc[UR6][R26.64] ;  /* 0x000000061a047981 */ /* 0x000eaa000c1e1b00 */
[----:B----4-:R-:W-:Y:S01]  /*02c0*/  DFMA R28, R6, UR10, R28 ;  /* 0x0000000a061c7c2b */ /* 0x010fe2000800001c */
[----:B------:R-:W4:Y:S01]  /*02d0*/  LDCU.128 UR8, c[0x3][0x20] ;  /* 0x00c00400ff0877ac */ /* 0x000f220008000c00 */
[----:B------:R-:W2:Y:S06]  /*02e0*/  LDG.E.64 R6, desc[UR6][R26.64+0x8] ;  /* 0x000008061a067981 */ /* 0x000eac000c1e1b00 */
[----:B---3--:R-:W-:Y:S01]  /*02f0*/  DFMA R28, R8, UR12, R28 ;  /* 0x0000000c081c7c2b */ /* 0x008fe2000800001c */
[----:B------:R-:W3:Y:S07]  /*0300*/  LDG.E.64 R8, desc[UR6][R26.64+0x10] ;  /* 0x000010061a087981 */ /* 0x000eee000c1e1b00 */
[----:B-----5:R-:W-:Y:S01]  /*0310*/  DFMA R28, R10, UR14, R28 ;  /* 0x0000000e0a1c7c2b */ /* 0x020fe2000800001c */
[----:B------:R-:W5:Y:S01]  /*0320*/  LDCU.128 UR12, c[0x3][0x30] ;  /* 0x00c00600ff0c77ac */ /* 0x000f620008000c00 */
[----:B------:R-:W3:Y:S06]  /*0330*/  LDG.E.64 R10, desc[UR6][R26.64+0x18] ;  /* 0x000018061a0a7981 */ /* 0x000eec000c1e1b00 */
[----:B----4-:R-:W-:-:S08]  /*0340*/  DFMA R12, R12, UR8, R28 ;  /* 0x000000080c0c7c2b */ /* 0x010fd0000800001c */
[----:B-1----:R-:W-:Y:S01]  /*0350*/  DFMA R18, R14, UR10, R12 ;  /* 0x0000000a0e127c2b */ /* 0x002fe2000800000c */
[----:B------:R-:W1:Y:S01]  /*0360*/  LDCU.128 UR8, c[0x3][0x40] ;  /* 0x00c00800ff0877ac */ /* 0x000e620008000c00 */
[----:B------:R4:W3:Y:S01]  /*0370*/  LDG.E.64 R12, desc[UR6][R26.64+0x20] ;  /* 0x000020061a0c7981 */ /* 0x0008e2000c1e1b00 */
[----:B------:R-:W-:-:S05]  /*0380*/  IMAD.WIDE R14, R21, 0x8, R26 ;  /* 0x00000008150e7825 */ /* 0x000fca00078e021a */
[----:B-----5:R-:W-:Y:S01]  /*0390*/  DFMA R28, R16, UR12, R18 ;  /* 0x0000000c101c7c2b */ /* 0x020fe20008000012 */
[----:B------:R-:W5:Y:S04]  /*03a0*/  LDG.E.64 R16, desc[UR6][R14.64] ;  /* 0x000000060e107981 */ /* 0x000f68000c1e1b00 */
[----:B------:R-:W5:Y:S03]  /*03b0*/  LDG.E.64 R18, desc[UR6][R14.64+0x8] ;  /* 0x000008060e127981 */ /* 0x000f66000c1e1b00 */
[----:B------:R-:W-:Y:S01]  /*03c0*/  DFMA R28, R24, UR14, R28 ;  /* 0x0000000e181c7c2b */ /* 0x000fe2000800001c */
[----:B------:R-:W2:Y:S01]  /*03d0*/  LDCU.128 UR12, c[0x3][0x50] ;  /* 0x00c00a00ff0c77ac */ /* 0x000ea20008000c00 */
[----:B------:R-:W5:Y:S06]  /*03e0*/  LDG.E.64 R24, desc[UR6][R14.64+0x10] ;  /* 0x000010060e187981 */ /* 0x000f6c000c1e1b00 */
[----:B-1----:R-:W-:Y:S01]  /*03f0*/  DFMA R28, R22, UR8, R28 ;  /* 0x00000008161c7c2b */ /* 0x002fe2000800001c */
[----:B------:R-:W5:Y:S01]  /*0400*/  LDG.E.64 R22, desc[UR6][R14.64+0x18] ;  /* 0x000018060e167981 */ /* 0x000f62000c1e1b00 */
[----:B------:R-:W-:-:S06]  /*0410*/  IMAD.WIDE R20, R21, 0x8, R14 ;  /* 0x0000000815147825 */ /* 0x000fcc00078e020e */
[----:B----4-:R-:W-:Y:S01]  /*0420*/  DFMA R26, R2, UR10, R28 ;  /* 0x0000000a021a7c2b */ /* 0x010fe2000800001c */
[----:B------:R-:W3:Y:S01]  /*0430*/  LDCU.128 UR8, c[0x3][0x60] ;  /* 0x00c00c00ff0877ac */ /* 0x000ee20008000c00 */
[----:B------:R-:W4:Y:S04]  /*0440*/  LDG.E.64 R2, desc[UR6][R14.64+0x20] ;  /* 0x000020060e027981 */ /* 0x000f28000c1e1b00 */
[----:B------:R-:W0:Y:S02]  /*0450*/  LDG.E.64 R14, desc[UR6][R20.64+0x20] ;  /* 0x00002006140e7981 */ /* 0x000e24000c1e1b00 */
[----:B--2---:R-:W-:Y:S02]  /*0460*/  DFMA R26, R4, UR12, R26 ;  /* 0x0000000c041a7c2b */ /* 0x004fe4000800001a */
[----:B------:R-:W2:Y:S06]  /*0470*/  LDG.E.64 R4, desc[UR6][R20.64] ;  /* 0x0000000614047981 */ /* 0x000eac000c1e1b00 */
[----:B------:R-:W-:Y:S01]  /*0480*/  DFMA R26, R6, UR14, R26 ;  /* 0x0000000e061a7c2b */ /* 0x000fe2000800001a */
[----:B------:R-:W1:Y:S01]  /*0490*/  LDCU.128 UR12, c[0x3][0x80] ;  /* 0x00c01000ff0c77ac */ /* 0x000e620008000c00 */
[----:B------:R-:W2:Y:S06]  /*04a0*/  LDG.E.64 R6, desc[UR6][R20.64+0x8] ;  /* 0x0000080614067981 */ /* 0x000eac000c1e1b00 */
[----:B---3--:R-:W-:Y:S01]  /*04b0*/  DFMA R26, R8, UR8, R26 ;  /* 0x00000008081a7c2b */ /* 0x008fe2000800001a */
[----:B------:R-:W3:Y:S07]  /*04c0*/  LDG.E.64 R8, desc[UR6][R20.64+0x10] ;  /* 0x0000100614087981 */ /* 0x000eee000c1e1b00 */
[----:B------:R-:W-:Y:S01]  /*04d0*/  DFMA R26, R10, UR10, R26 ;  /* 0x0000000a0a1a7c2b */ /* 0x000fe2000800001a */
[----:B------:R-:W1:Y:S01]  /*04e0*/  LDCU.128 UR8, c[0x3][0x70] ;  /* 0x00c00e00ff0877ac */ /* 0x000e620008000c00 */
[----:B------:R-:W3:Y:S06]  /*04f0*/  LDG.E.64 R10, desc[UR6][R20.64+0x18] ;  /* 0x00001806140a7981 */ /* 0x000eec000c1e1b00 */
[----:B-1----:R-:W-:-:S08]  /*0500*/  DFMA R12, R12, UR8, R26 ;  /* 0x000000080c0c7c2b */ /* 0x002fd0000800001a */
[----:B-----5:R-:W-:Y:S01]  /*0510*/  DFMA R12, R16, UR10, R12 ;  /* 0x0000000a100c7c2b */ /* 0x020fe2000800000c */
[----:B------:R-:W1:Y:S07]  /*0520*/  LDCU.128 UR8, c[0x3][0x90] ;  /* 0x00c01200ff0877ac */ /* 0x000e6e0008000c00 */
[----:B------:R-:W-:-:S08]  /*0530*/  DFMA R12, R18, UR12, R12 ;  /* 0x0000000c120c7c2b */ /* 0x000fd0000800000c */
[----:B------:R-:W-:Y:S01]  /*0540*/  DFMA R24, R24, UR14, R12 ;  /* 0x0000000e18187c2b */ /* 0x000fe2000800000c */
[----:B------:R-:W2:Y:S01]  /*0550*/  LDCU.128 UR12, c[0x3][0xa0] ;  /* 0x00c01400ff0c77ac */ /* 0x000ea20008000c00 */
[----:B------:R-:W5:Y:S06]  /*0560*/  MUFU.RCP64H R13, 159 ;  /* 0x4063e000000d7908 */ /* 0x000f6c0000001800 */
[----:B-1----:R-:W-:Y:S01]  /*0570*/  DFMA R22, R22, UR8, R24 ;  /* 0x0000000816167c2b */ /* 0x002fe20008000018 */
[----:B------:R-:W-:Y:S02]  /*0580*/  IMAD.MOV.U32 R16, RZ, RZ, 0x0 ;  /* 0x00000000ff107424 */ /* 0x000fe400078e00ff */
[----:B------:R-:W-:-:S02]  /*0590*/  IMAD.MOV.U32 R17, RZ, RZ, 0x4063e000 ;  /* 0x4063e000ff117424 */ /* 0x000fc400078e00ff */
[----:B------:R-:W-:-:S03]  /*05a0*/  IMAD.MOV.U32 R12, RZ, RZ, 0x1 ;  /* 0x00000001ff0c7424 */ /* 0x000fc600078e00ff */
[----:B----4-:R-:W-:Y:S01]  /*05b0*/  DFMA R2, R2, UR10, R22 ;  /* 0x0000000a02027c2b */ /* 0x010fe20008000016 */
[----:B------:R-:W3:Y:S02]  /*05c0*/  LDCU.128 UR8, c[0x3][0xb0] ;  /* 0x00c01600ff0877ac */ /* 0x000ee40008000c00 */
[----:B-----5:R-:W-:-:S08]  /*05d0*/  DFMA R18, R12, -R16, 1 ;  /* 0x3ff000000c12742b */ /* 0x020fd00000000810 */
[----:B------:R-:W-:-:S08]  /*05e0*/  DFMA R18, R18, R18, R18 ;  /* 0x000000121212722b */ /* 0x000fd00000000012 */
[----:B------:R-:W-:-:S08]  /*05f0*/  DFMA R18, R12, R18, R12 ;  /* 0x000000120c12722b */ /* 0x000fd0000000000c */
[----:B------:R-:W-:-:S08]  /*0600*/  DFMA R16, R18, -R16, 1 ;  /* 0x3ff000001210742b */ /* 0x000fd00000000810 */
[----:B------:R-:W-:Y:S01]  /*0610*/  DFMA R16, R18, R16, R18 ;  /* 0x000000101210722b */ /* 0x000fe20000000012 */
[----:B------:R-:W-:Y:S01]  /*0620*/  BSSY.RECONVERGENT B0, `(.L_x_87) ;  /* 0x000000f000007945 */ /* 0x000fe20003800200 */
[----:B--2---:R-:W-:-:S08]  /*0630*/  DFMA R2, R4, UR12, R2 ;  /* 0x0000000c04027c2b */ /* 0x004fd00008000002 */
[----:B------:R-:W-:-:S08]  /*0640*/  DFMA R2, R6, UR14, R2 ;  /* 0x0000000e06027c2b */ /* 0x000fd00008000002 */
[----:B---3--:R-:W-:-:S08]  /*0650*/  DFMA R2, R8, UR8, R2 ;  /* 0x0000000808027c2b */ /* 0x008fd00008000002 */
[----:B------:R-:W-:-:S08]  /*0660*/  DFMA R2, R10, UR10, R2 ;  /* 0x0000000a0a027c2b */ /* 0x000fd00008000002 */
[----:B0-----:R-:W-:-:S08]  /*0670*/  DFMA R14, R14, UR4, R2 ;  /* 0x000000040e0e7c2b */ /* 0x001fd00008000002 */
[----:B------:R-:W-:-:S08]  /*0680*/  DMUL R2, R14, R16 ;  /* 0x000000100e027228 */ /* 0x000fd00000000000 */
[----:B------:R-:W-:-:S08]  /*0690*/  DFMA R4, R2, -159, R14 ;  /* 0xc063e0000204782b */ /* 0x000fd0000000000e */
[----:B------:R-:W-:Y:S01]  /*06a0*/  DFMA R2, R16, R4, R2 ;  /* 0x000000041002722b */ /* 0x000fe20000000002 */
[----:B------:R-:W-:-:S09]  /*06b0*/  FSETP.GEU.AND P1, PT, |R15|, 6.5827683646048100446e-37, PT ;  /* 0x036000000f00780b */ /* 0x000fd20003f2e200 */
[----:B------:R-:W-:-:S05]  /*06c0*/  FFMA R4, RZ, 3.560546875, R3 ;  /* 0x4063e000ff047823 */ /* 0x000fca0000000003 */
[----:B------:R-:W-:-:S13]  /*06d0*/  FSETP.GT.AND P0, PT, |R4|, 1.469367938527859385e-39, PT ;  /* 0x001000000400780b */ /* 0x000fda0003f04200 */
[----:B------:R-:W-:Y:S05]  /*06e0*/  @P0 BRA P1, `(.L_x_88) ;  /* 0x0000000000080947 */ /* 0x000fea0000800000 */
[----:B------:R-:W-:-:S07]  /*06f0*/  MOV R6, 0x710 ;  /* 0x0000071000067802 */ /* 0x000fce0000000f00 */
[----:B------:R-:W-:Y:S05]  /*0700*/  CALL.REL.NOINC `($__internal_7_$__cuda_sm20_div_rn_f64_full) ;  /* 0x0000000000147944 */ /* 0x000fea0003c00000 */
.L_x_88:
[----:B------:R-:W-:Y:S05]  /*0710*/  BSYNC.RECONVERGENT B0 ;  /* 0x0000000000007941 */ /* 0x000fea0003800200 */
.L_x_87:
[----:B------:R-:W0:Y:S02]  /*0720*/  LDC.64 R4, c[0x0][0x380] ;  /* 0x0000e000ff047b82 */ /* 0x000e240000000a00 */
[----:B0-----:R-:W-:-:S05]  /*0730*/  IMAD.WIDE.U32 R4, R0, 0x8, R4 ;  /* 0x0000000800047825 */ /* 0x001fca00078e0004 */
[----:B------:R-:W-:Y:S01]  /*0740*/  STG.E.64 desc[UR6][R4.64], R2 ;  /* 0x0000000204007986 */ /* 0x000fe2000c101b06 */
[----:B------:R-:W-:Y:S05]  /*0750*/  EXIT ;  /* 0x000000000000794d */ /* 0x000fea0003800000 */
        .weak           $__internal_7_$__cuda_sm20_div_rn_f64_full
        .type           $__internal_7_$__cuda_sm20_div_rn_f64_full,@function
        .size           $__internal_7_$__cuda_sm20_div_rn_f64_full,(.L_x_130 - $__internal_7_$__cuda_sm20_div_rn_f64_full)
$__internal_7_$__cuda_sm20_div_rn_f64_full:
        /* <DEDUP_REMOVED lines=60> */
.L_x_90:
        /* <DEDUP_REMOVED lines=15> */
.L_x_92:
[----:B------:R-:W-:Y:S02]  /*0c10*/  LOP3.LUT R13, R5, 0x80000, RZ, 0xfc, !PT ;  /* 0x00080000050d7812 */ /* 0x000fe400078efcff */
[----:B------:R-:W-:-:S07]  /*0c20*/  MOV R12, R4 ;  /* 0x00000004000c7202 */ /* 0x000fce0000000f00 */
.L_x_91:
[----:B------:R-:W-:Y:S05]  /*0c30*/  BSYNC.RECONVERGENT B1 ;  /* 0x0000000000017941 */ /* 0x000fea0003800200 */
.L_x_89:
[----:B------:R-:W-:Y:S02]  /*0c40*/  IMAD.MOV.U32 R7, RZ, RZ, 0x0 ;  /* 0x00000000ff077424 */ /* 0x000fe400078e00ff */
[----:B------:R-:W-:Y:S02]  /*0c50*/  IMAD.MOV.U32 R2, RZ, RZ, R12 ;  /* 0x000000ffff027224 */ /* 0x000fe400078e000c */
[----:B------:R-:W-:Y:S01]  /*0c60*/  IMAD.MOV.U32 R3, RZ, RZ, R13 ;  /* 0x000000ffff037224 */ /* 0x000fe200078e000d */
[----:B------:R-:W-:Y:S06]  /*0c70*/  RET.REL.NODEC R6 `(_Z12GaussKernel3PdS_jj) ;  /* 0xfffffff006e07950 */ /* 0x000fec0003c3ffff */
.L_x_93:
        /* <DEDUP_REMOVED lines=16> */
.L_x_130:


//--------------------- .text._Z12GaussKernel2PdS_jj --------------------------
	.section	.text._Z12GaussKernel2PdS_jj,"ax",@progbits
	.align	128
        .global         _Z12GaussKernel2PdS_jj
        .type           _Z12GaussKernel2PdS_jj,@function
        .size           _Z12GaussKernel2PdS_jj,(.L_x_131 - _Z12GaussKernel2PdS_jj)
        .other          _Z12GaussKernel2PdS_jj,@"STO_CUDA_ENTRY STV_DEFAULT"
_Z12GaussKernel2PdS_jj:
.text._Z12GaussKernel2PdS_jj:
        /* <DEDUP_REMOVED lines=11> */
[C---:B------:R-:W-:Y:S02]  /*00b0*/  ISETP.GT.U32.AND P0, PT, R5.reuse, R0, PT ;  /* 0x000000000500720c */ /* 0x040fe40003f04070 */
        /* <DEDUP_REMOVED lines=11> */
[----:B------:R-:W-:-:S06]  /*0170*/  UIADD3 UR4, UPT, UPT, UR4, -0x2, URZ ;  /* 0xfffffffe04047890 */ /* 0x000fcc000fffe0ff */
[----:B------:R-:W-:Y:S01]  /*0180*/  IMAD R5, R16, UR4, R5 ;  /* 0x0000000410057c24 */ /* 0x000fe2000f8e0205 */
[----:B------:R-:W2:Y:S03]  /*0190*/  LDC.64 R8, c[0x4][RZ] ;  /* 0x01000000ff087b82 */ /* 0x000ea60000000a00 */
[----:B------:R-:W-:-:S04]  /*01a0*/  VIADD R5, R5, 0xfffffffe ;  /* 0xfffffffe05057836 */ /* 0x000fc80000000000 */
[----:B-1----:R-:W-:-:S05]  /*01b0*/  IMAD.WIDE R22, R5, 0x8, R22 ;  /* 0x0000000805167825 */ /* 0x002fca00078e0216 */
[----:B------:R-:W3:Y:S04]  /*01c0*/  LDG.E.64 R12, desc[UR6][R22.64] ;  /* 0x00000006160c7981 */ /* 0x000ee8000c1e1b00 */
[----:B--2---:R-:W3:Y:S04]  /*01d0*/  LDG.E.64 R14, desc[UR6][R8.64] ;  /* 0x00000006080e7981 */ /* 0x004ee8000c1e1b00 */
[----:B------:R-:W2:Y:S04]  /*01e0*/  LDG.E.64 R4, desc[UR6][R8.64+0x8] ;  /* 0x0000080608047981 */ /* 0x000ea8000c1e1b00 */
[----:B------:R-:W2:Y:S04]  /*01f0*/  LDG.E.64 R10, desc[UR6][R22.64+0x8] ;  /* 0x00000806160a7981 */ /* 0x000ea8000c1e1b00 */
[----:B0-----:R-:W4:Y:S04]  /*0200*/  LDG.E.64 R2, desc[UR6][R8.64+0x10] ;  /* 0x0000100608027981 */ /* 0x001f28000c1e1b00 */
[----:B------:R-:W4:Y:S04]  /*0210*/  LDG.E.64 R6, desc[UR6][R22.64+0x10] ;  /* 0x0000100616067981 */ /* 0x000f28000c1e1b00 */
[----:B------:R-:W5:Y:S04]  /*0220*/  LDG.E.64 R18, desc[UR6][R8.64+0x18] ;  /* 0x0000180608127981 */ /* 0x000f68000c1e1b00 */
[----:B------:R-:W5:Y:S01]  /*0230*/  LDG.E.64 R20, desc[UR6][R22.64+0x18] ;  /* 0x0000180616147981 */ /* 0x000f62000c1e1b00 */
[----:B------:R-:W-:Y:S01]  /*0240*/  IMAD.WIDE R24, R16, 0x8, R22 ;  /* 0x0000000810187825 */ /* 0x000fe200078e0216 */
[----:B---3--:R-:W-:-:S02]  /*0250*/  DFMA R26, R12, R14, RZ ;  /* 0x0000000e0c1a722b */ /* 0x008fc400000000ff */
[----:B------:R-:W3:Y:S04]  /*0260*/  LDG.E.64 R12, desc[UR6][R8.64+0x20] ;  /* 0x00002006080c7981 */ /* 0x000ee8000c1e1b00 */
[----:B------:R0:W3:Y:S02]  /*0270*/  LDG.E.64 R14, desc[UR6][R22.64+0x20] ;  /* 0x00002006160e7981 */ /* 0x0000e4000c1e1b00 */
[----:B--2---:R-:W-:Y:S02]  /*0280*/  DFMA R26, R10, R4, R26 ;  /* 0x000000040a1a722b */ /* 0x004fe4000000001a */
[----:B------:R-:W2:Y:S04]  /*0290*/  LDG.E.64 R4, desc[UR6][R8.64+0x28] ;  /* 0x0000280608047981 */ /* 0x000ea8000c1e1b00 */
[----:B------:R-:W2:Y:S02]  /*02a0*/  LDG.E.64 R10, desc[UR6][R24.64] ;  /* 0x00000006180a7981 */ /* 0x000ea4000c1e1b00 */
[----:B----4-:R-:W-:-:S02]  /*02b0*/  DFMA R26, R6, R2, R26 ;  /* 0x00000002061a722b */ /* 0x010fc4000000001a */
[----:B------:R-:W4:Y:S04]  /*02c0*/  LDG.E.64 R2, desc[UR6][R8.64+0x30] ;  /* 0x0000300608027981 */ /* 0x000f28000c1e1b00 */
[----:B------:R-:W4:Y:S02]  /*02d0*/  LDG.E.64 R6, desc[UR6][R24.64+0x8] ;  /* 0x0000080618067981 */ /* 0x000f24000c1e1b00 */
[----:B-----5:R-:W-:Y:S02]  /*02e0*/  DFMA R26, R20, R18, R26 ;  /* 0x00000012141a722b */ /* 0x020fe4000000001a */
[----:B------:R-:W5:Y:S04]  /*02f0*/  LDG.E.64 R18, desc[UR6][R8.64+0x38] ;  /* 0x0000380608127981 */ /* 0x000f68000c1e1b00 */
[----:B------:R-:W5:Y:S01]  /*0300*/  LDG.E.64 R20, desc[UR6][R24.64+0x10] ;  /* 0x0000100618147981 */ /* 0x000f62000c1e1b00 */
[----:B0-----:R-:W-:Y:S01]  /*0310*/  IMAD.WIDE R22, R16, 0x8, R24 ;  /* 0x0000000810167825 */ /* 0x001fe200078e0218 */
[----:B---3--:R-:W-:-:S02]  /*0320*/  DFMA R26, R14, R12, R26 ;  /* 0x0000000c0e1a722b */ /* 0x008fc4000000001a */
[----:B------:R-:W3:Y:S04]  /*0330*/  LDG.E.64 R12, desc[UR6][R8.64+0x40] ;  /* 0x00004006080c7981 */ /* 0x000ee8000c1e1b00 */
[----:B------:R-:W3:Y:S02]  /*0340*/  LDG.E.64 R14, desc[UR6][R24.64+0x18] ;  /* 0x00001806180e7981 */ /* 0x000ee4000c1e1b00 */
[----:B--2---:R-:W-:Y:S02]  /*0350*/  DFMA R26, R10, R4, R26 ;  /* 0x000000040a1a722b */ /* 0x004fe4000000001a */
[----:B------:R-:W2:Y:S04]  /*0360*/  LDG.E.64 R4, desc[UR6][R8.64+0x48] ;  /* 0x0000480608047981 */ /* 0x000ea8000c1e1b00 */
[----:B------:R0:W2:Y:S02]  /*0370*/  LDG.E.64 R10, desc[UR6][R24.64+0x20] ;  /* 0x00002006180a7981 */ /* 0x0000a4000c1e1b00 */
        /* <DEDUP_REMOVED lines=18> */
[----:B------:R-:W5:Y:S02]  /*04a0*/  LDG.E.64 R20, desc[UR6][R24.64] ;  /* 0x0000000618147981 */ /* 0x000f64000c1e1b00 */
        /* <DEDUP_REMOVED lines=12> */
[----:B------:R-:W-:-:S03]  /*0570*/  IMAD.WIDE R16, R16, 0x8, R24 ;  /* 0x0000000810107825 */ /* 0x000fc600078e0218 */
[----:B------:R-:W5:Y:S01]  /*0580*/  LDG.E.64 R24, desc[UR6][R8.64+0xc0] ;  /* 0x0000c00608187981 */ /* 0x000f62000c1e1b00 */
[----:B---3--:R-:W-:-:S03]  /*0590*/  DFMA R26, R14, R12, R26 ;  /* 0x0000000c0e1a722b */ /* 0x008fc6000000001a */
[----:B------:R-:W3:Y:S04]  /*05a0*/  LDG.E.64 R14, desc[UR6][R8.64+0xa0] ;  /* 0x0000a006080e7981 */ /* 0x000ee8000c1e1b00 */
[----:B------:R-:W3:Y:S01]  /*05b0*/  LDG.E.64 R12, desc[UR6][R16.64] ;  /* 0x00000006100c7981 */ /* 0x000ee2000c1e1b00 */
[----:B--2---:R-:W-:-:S03]  /*05c0*/  DFMA R26, R4, R10, R26 ;  /* 0x0000000a041a722b */ /* 0x004fc6000000001a */
[----:B------:R-:W2:Y:S04]  /*05d0*/  LDG.E.64 R4, desc[UR6][R8.64+0xa8] ;  /* 0x0000a80608047981 */ /* 0x000ea8000c1e1b00 */
[----:B------:R-:W2:Y:S01]  /*05e0*/  LDG.E.64 R10, desc[UR6][R16.64+0x8] ;  /* 0x00000806100a7981 */ /* 0x000ea2000c1e1b00 */
[----:B----4-:R-:W-:-:S03]  /*05f0*/  DFMA R22, R6, R2, R26 ;  /* 0x000000020616722b */ /* 0x010fc6000000001a */
[----:B------:R-:W4:Y:S04]  /*0600*/  LDG.E.64 R6, desc[UR6][R8.64+0xb0] ;  /* 0x0000b00608067981 */ /* 0x000f28000c1e1b00 */
[----:B------:R-:W4:Y:S01]  /*0610*/  LDG.E.64 R2, desc[UR6][R16.64+0x10] ;  /* 0x0000100610027981 */ /* 0x000f22000c1e1b00 */
[----:B-----5:R-:W-:-:S03]  /*0620*/  DFMA R22, R18, R20, R22 ;  /* 0x000000141216722b */ /* 0x020fc60000000016 */
[----:B------:R-:W5:Y:S04]  /*0630*/  LDG.E.64 R20, desc[UR6][R8.64+0xb8] ;  /* 0x0000b80608147981 */ /* 0x000f68000c1e1b00 */
[----:B------:R-:W5:Y:S04]  /*0640*/  LDG.E.64 R18, desc[UR6][R16.64+0x18] ;  /* 0x0000180610127981 */ /* 0x000f68000c1e1b00 */
[----:B------:R-:W5:Y:S01]  /*0650*/  LDG.E.64 R16, desc[UR6][R16.64+0x20] ;  /* 0x0000200610107981 */ /* 0x000f62000c1e1b00 */
[----:B------:R-:W0:Y:S01]  /*0660*/  MUFU.RCP64H R27, 159 ;  /* 0x4063e000001b7908 */ /* 0x000e220000001800 */
[----:B------:R-:W-:-:S02]  /*0670*/  IMAD.MOV.U32 R28, RZ, RZ, 0x0 ;  /* 0x00000000ff1c7424 */ /* 0x000fc400078e00ff */
[----:B------:R-:W-:Y:S02]  /*0680*/  IMAD.MOV.U32 R29, RZ, RZ, 0x4063e000 ;  /* 0x4063e000ff1d7424 */ /* 0x000fe400078e00ff */
[----:B------:R-:W-:Y:S01]  /*0690*/  IMAD.MOV.U32 R26, RZ, RZ, 0x1 ;  /* 0x00000001ff1a7424 */ /* 0x000fe200078e00ff */
[----:B------:R-:W-:Y:S01]  /*06a0*/  BSSY.RECONVERGENT B0, `(.L_x_94) ;  /* 0x0000014000007945 */ /* 0x000fe20003800200 */
[----:B---3--:R-:W-:-:S04]  /*06b0*/  DFMA R12, R12, R14, R22 ;  /* 0x0000000e0c0c722b */ /* 0x008fc80000000016 */
[----:B0-----:R-:W-:-:S04]  /*06c0*/  DFMA R14, R26, -R28, 1 ;  /* 0x3ff000001a0e742b */ /* 0x001fc8000000081c */
[----:B--2---:R-:W-:-:S04]  /*06d0*/  DFMA R4, R10, R4, R12 ;  /* 0x000000040a04722b */ /* 0x004fc8000000000c */
[----:B------:R-:W-:-:S04]  /*06e0*/  DFMA R14, R14, R14, R14 ;  /* 0x0000000e0e0e722b */ /* 0x000fc8000000000e */
[----:B----4-:R-:W-:-:S04]  /*06f0*/  DFMA R2, R2, R6, R4 ;  /* 0x000000060202722b */ /* 0x010fc80000000004 */
[----:B------:R-:W-:-:S04]  /*0700*/  DFMA R14, R26, R14, R26 ;  /* 0x0000000e1a0e722b */ /* 0x000fc8000000001a */
[----:B-----5:R-:W-:-:S04]  /*0710*/  DFMA R2, R18, R20, R2 ;  /* 0x000000141202722b */ /* 0x020fc80000000002 */
[----:B------:R-:W-:-:S08]  /*0720*/  DFMA R28, R14, -R28, 1 ;  /* 0x3ff000000e1c742b */ /* 0x000fd0000000081c */
[----:B------:R-:W-:Y:S02]  /*0730*/  DFMA R28, R14, R28, R14 ;  /* 0x0000001c0e1c722b */ /* 0x000fe4000000000e */
[----:B------:R-:W-:-:S08]  /*0740*/  DFMA R16, R16, R24, R2 ;  /* 0x000000181010722b */ /* 0x000fd00000000002 */
        /* <DEDUP_REMOVED lines=8> */
[----:B------:R-:W-:Y:S05]  /*07d0*/  CALL.REL.NOINC `($__internal_8_$__cuda_sm20_div_rn_f64_full) ;  /* 0x0000000000147944 */ /* 0x000fea0003c00000 */
.L_x_95:
[----:B------:R-:W-:Y:S05]  /*07e0*/  BSYNC.RECONVERGENT B0 ;  /* 0x0000000000007941 */ /* 0x000fea0003800200 */
.L_x_94:
[----:B------:R-:W0:Y:S02]  /*07f0*/  LDC.64 R4, c[0x0][0x380] ;  /* 0x0000e000ff047b82 */ /* 0x000e240000000a00 */
[----:B0-----:R-:W-:-:S05]  /*0800*/  IMAD.WIDE.U32 R4, R0, 0x8, R4 ;  /* 0x0000000800047825 */ /* 0x001fca00078e0004 */
[----:B------:R-:W-:Y:S01]  /*0810*/  STG.E.64 desc[UR6][R4.64], R2 ;  /* 0x0000000204007986 */ /* 0x000fe2000c101b06 */
[----:B------:R-:W-:Y:S05]  /*0820*/  EXIT ;  /* 0x000000000000794d */ /* 0x000fea0003800000 */
        .weak           $__internal_8_$__cuda_sm20_div_rn_f64_full
        .type           $__internal_8_$__cuda_sm20_div_rn_f64_full,@function
        .size           $__internal_8_$__cuda_sm20_div_rn_f64_full,(.L_x_131 - $__internal_8_$__cuda_sm20_div_rn_f64_full)
$__internal_8_$__cuda_sm20_div_rn_f64_full:
        /* <DEDUP_REMOVED lines=60> */
.L_x_97:
        /* <DEDUP_REMOVED lines=15> */
.L_x_99:
[----:B------:R-:W-:Y:S02]  /*0ce0*/  LOP3.LUT R13, R5, 0x80000, RZ, 0xfc, !PT ;  /* 0x00080000050d7812 */ /* 0x000fe400078efcff */
[----:B------:R-:W-:-:S07]  /*0cf0*/  MOV R12, R4 ;  /* 0x00000004000c7202 */ /* 0x000fce0000000f00 */
.L_x_98:
[----:B------:R-:W-:Y:S05]  /*0d00*/  BSYNC.RECONVERGENT B1 ;  /* 0x0000000000017941 */ /* 0x000fea0003800200 */
.L_x_96:
[----:B------:R-:W-:Y:S02]  /*0d10*/  IMAD.MOV.U32 R7, RZ, RZ, 0x0 ;  /* 0x00000000ff077424 */ /* 0x000fe400078e00ff */
[----:B------:R-:W-:Y:S02]  /*0d20*/  IMAD.MOV.U32 R2, RZ, RZ, R12 ;  /* 0x000000ffff027224 */ /* 0x000fe400078e000c */
[----:B------:R-:W-:Y:S01]  /*0d30*/  IMAD.MOV.U32 R3, RZ, RZ, R13 ;  /* 0x000000ffff037224 */ /* 0x000fe200078e000d */
[----:B------:R-:W-:Y:S06]  /*0d40*/  RET.REL.NODEC R6 `(_Z12GaussKernel2PdS_jj) ;  /* 0xfffffff006ac7950 */ /* 0x000fec0003c3ffff */
.L_x_100:
        /* <DEDUP_REMOVED lines=11> */
.L_x_131:


//--------------------- .text._Z11GaussKernelPdS_jj --------------------------
	.section	.text._Z11GaussKernelPdS_jj,"ax",@progbits
	.align	128
        .global         _Z11GaussKernelPdS_jj
        .type           _Z11GaussKernelPdS_jj,@function
        .size           _Z11GaussKernelPdS_jj,(.L_x_132 - _Z11GaussKernelPdS_jj)
        .other          _Z11GaussKernelPdS_jj,@"STO_CUDA_ENTRY STV_DEFAULT"
_Z11GaussKernelPdS_jj:
.text._Z11GaussKernelPdS_jj:
        /* <DEDUP_REMOVED lines=9> */
[----:B0-----:R-:W-:Y:S02]  /*0090*/  IMAD.MOV.U32 R2, RZ, RZ, RZ ;  /* 0x000000ffff027224 */ /* 0x001fe400078e00ff */
[----:B---3--:R-:W-:-:S04]  /*00a0*/  IMAD.MOV R0, RZ, RZ, -R3 ;  /* 0x000000ffff007224 */ /* 0x008fc800078e0a03 */
[----:B------:R-:W-:Y:S01]  /*00b0*/  IMAD R5, R0, R9, RZ ;  /* 0x0000000900057224 */ /* 0x000fe200078e02ff */
[----:B-1----:R-:W-:-:S03]  /*00c0*/  IADD3 R0, PT, PT, R9, -0x1, R16 ;  /* 0xffffffff09007810 */ /* 0x002fc60007ffe010 */
[----:B------:R-:W-:-:S06]  /*00d0*/  IMAD.HI.U32 R3, R3, R5, R2 ;  /* 0x0000000503037227 */ /* 0x000fcc00078e0002 */
[----:B------:R-:W-:-:S05]  /*00e0*/  IMAD.HI.U32 R5, R3, R0, RZ ;  /* 0x0000000003057227 */ /* 0x000fca00078e00ff */
[----:B------:R-:W-:-:S05]  /*00f0*/  IADD3 R3, PT, PT, -R5, RZ, RZ ;  /* 0x000000ff05037210 */ /* 0x000fca0007ffe1ff */
[----:B------:R-:W-:-:S05]  /*0100*/  IMAD R0, R9, R3, R0 ;  /* 0x0000000309007224 */ /* 0x000fca00078e0200 */
[----:B------:R-:W-:-:S13]  /*0110*/  ISETP.GE.U32.AND P0, PT, R0, R9, PT ;  /* 0x000000090000720c */ /* 0x000fda0003f06070 */
[----:B------:R-:W-:Y:S02]  /*0120*/  @P0 IMAD.IADD R0, R0, 0x1, -R9 ;  /* 0x0000000100000824 */ /* 0x000fe400078e0a09 */
[----:B------:R-:W-:-:S03]  /*0130*/  @P0 VIADD R5, R5, 0x1 ;  /* 0x0000000105050836 */ /* 0x000fc60000000000 */
[----:B------:R-:W-:-:S13]  /*0140*/  ISETP.GE.U32.AND P1, PT, R0, R9, PT ;  /* 0x000000090000720c */ /* 0x000fda0003f26070 */
[----:B------:R-:W-:Y:S01]  /*0150*/  @P1 VIADD R5, R5, 0x1 ;  /* 0x0000000105051836 */ /* 0x000fe20000000000 */
[----:B------:R-:W-:-:S04]  /*0160*/  @!P2 LOP3.LUT R5, RZ, R9, RZ, 0x33, !PT ;  /* 0x00000009ff05a212 */ /* 0x000fc800078e33ff */
[----:B------:R-:W0:Y:S01]  /*0170*/  I2F.U32.RP R0, R5 ;  /* 0x0000000500007306 */ /* 0x000e220000209000 */
[----:B------:R-:W-:-:S07]  /*0180*/  ISETP.NE.U32.AND P2, PT, R5, RZ, PT ;  /* 0x000000ff0500720c */ /* 0x000fce0003f45070 */
[----:B0-----:R-:W0:Y:S02]  /*0190*/  MUFU.RCP R0, R0 ;  /* 0x0000000000007308 */ /* 0x001e240000001000 */
[----:B0-----:R-:W-:Y:S02]  /*01a0*/  IADD3 R2, PT, PT, R0, 0xffffffe, RZ ;  /* 0x0ffffffe00027810 */ /* 0x001fe40007ffe0ff */
[----:B------:R-:W0:Y:S04]  /*01b0*/  S2R R0, SR_TID.X ;  /* 0x0000000000007919 */ /* 0x000e280000002100 */
[----:B------:R1:W3:Y:S02]  /*01c0*/  F2I.FTZ.U32.TRUNC.NTZ R3, R2 ;  /* 0x0000000200037305 */ /* 0x0002e4000021f000 */
[----:B-1----:R-:W-:-:S02]  /*01d0*/  IMAD.MOV.U32 R2, RZ, RZ, RZ ;  /* 0x000000ffff027224 */ /* 0x002fc400078e00ff */
[----:B---3--:R-:W-:-:S04]  /*01e0*/  IMAD R4, R5, R3, RZ ;  /* 0x0000000305047224 */ /* 0x008fc800078e02ff */
[----:B------:R-:W-:-:S04]  /*01f0*/  IMAD.MOV R7, RZ, RZ, -R4 ;  /* 0x000000ffff077224 */ /* 0x000fc800078e0a04 */
[----:B------:R-:W-:-:S06]  /*0200*/  IMAD.HI.U32 R3, R3, R7, R2 ;  /* 0x0000000703037227 */ /* 0x000fcc00078e0002 */
        /* <DEDUP_REMOVED lines=8> */
[----:B------:R-:W-:-:S05]  /*0290*/  @!P2 LOP3.LUT R7, RZ, R5, RZ, 0x33, !PT ;  /* 0x00000005ff07a212 */ /* 0x000fca00078e33ff */
[----:B------:R-:W-:-:S04]  /*02a0*/  IMAD.MOV R2, RZ, RZ, -R7 ;  /* 0x000000ffff027224 */ /* 0x000fc800078e0a07 */
[----:B------:R-:W-:-:S04]  /*02b0*/  IMAD R5, R5, R2, UR4 ;  /* 0x0000000405057e24 */ /* 0x000fc8000f8e0202 */
[----:B0-----:R-:W-:-:S05]  /*02c0*/  IMAD R5, R5, R9, R0 ;  /* 0x0000000905057224 */ /* 0x001fca00078e0200 */
[----:B------:R-:W-:-:S13]  /*02d0*/  ISETP.GE.U32.AND P0, PT, R5, R16, PT ;  /* 0x000000100500720c */ /* 0x000fda0003f06070 */
[----:B------:R-:W-:Y:S05]  /*02e0*/  @P0 EXIT ;  /* 0x000000000000094d */ /* 0x000fea0003800000 */
[----:B------:R-:W0:Y:S01]  /*02f0*/  LDC R0, c[0x0][0x394] ;  /* 0x0000e500ff007b82 */ /* 0x000e220000000800 */
[----:B------:R-:W1:Y:S01]  /*0300*/  LDCU.64 UR4, c[0x0][0x358] ;  /* 0x00006b00ff0477ac */ /* 0x000e620008000a00 */
[----:B0-----:R-:W-:-:S04]  /*0310*/  IADD3 R0, PT, PT, R0, -0x3, RZ ;  /* 0xfffffffd00007810 */ /* 0x001fc80007ffe0ff */
[----:B------:R-:W-:Y:S01]  /*0320*/  ISETP.GT.U32.AND P0, PT, R7, R0, PT ;  /* 0x000000000700720c */ /* 0x000fe20003f04070 */
[----:B------:R-:W-:-:S03]  /*0330*/  VIADD R0, R16, 0xfffffffd ;  /* 0xfffffffd10007836 */ /* 0x000fc60000000000 */
[----:B------:R-:W-:-:S04]  /*0340*/  ISETP.GT.U32.AND P0, PT, R7, 0x1, !P0 ;  /* 0x000000010700780c */ /* 0x000fc80004704070 */
[----:B------:R-:W-:-:S04]  /*0350*/  ISETP.GT.AND P0, PT, R5, 0x1, P0 ;  /* 0x000000010500780c */ /* 0x000fc80000704270 */
[----:B------:R-:W-:Y:S01]  /*0360*/  ISETP.LE.U32.AND P0, PT, R5, R0, P0 ;  /* 0x000000000500720c */ /* 0x000fe20000703070 */
[----:B------:R-:W-:-:S12]  /*0370*/  IMAD R0, R7, R16, R5 ;  /* 0x0000001007007224 */ /* 0x000fd800078e0205 */
[----:B------:R-:W0:Y:S02]  /*0380*/  @!P0 LDC.64 R2, c[0x0][0x380] ;  /* 0x0000e000ff028b82 */ /* 0x000e240000000a00 */
[----:B0-----:R-:W-:-:S05]  /*0390*/  @!P0 IMAD.WIDE.U32 R2, R0, 0x8, R2 ;  /* 0x0000000800028825 */ /* 0x001fca00078e0002 */
[----:B-1----:R0:W-:Y:S01]  /*03a0*/  @!P0 STG.E.64 desc[UR4][R2.64], RZ ;  /* 0x000000ff02008986 */ /* 0x0021e2000c101b04 */
[----:B------:R-:W-:Y:S05]  /*03b0*/  @!P0 EXIT ;  /* 0x000000000000894d */ /* 0x000fea0003800000 */
[----:B------:R-:W1:Y:S01]  /*03c0*/  LDC.64 R22, c[0x0][0x388] ;  /* 0x0000e200ff167b82 */ /* 0x000e620000000a00 */
[----:B------:R-:W-:-:S04]  /*03d0*/  VIADD R7, R7, 0xfffffffe ;  /* 0xfffffffe07077836 */ /* 0x000fc80000000000 */
[----:B------:R-:W-:-:S03]  /*03e0*/  IMAD R7, R7, R16, R5 ;  /* 0x0000001007077224 */ /* 0x000fc600078e0205 */
[----:B------:R-:W2:Y:S01]  /*03f0*/  LDC.64 R8, c[0x4][RZ] ;  /* 0x01000000ff087b82 */ /* 0x000ea20000000a00 */
        /* <DEDUP_REMOVED lines=77> */
[----:B------:R-:W-:Y:S01]  /*08d0*/  MOV R28, 0x0 ;  /* 0x00000000001c7802 */ /* 0x000fe20000000f00 */
[----:B------:R-:W-:-:S02]  /*08e0*/  IMAD.MOV.U32 R29, RZ, RZ, 0x4063e000 ;  /* 0x4063e000ff1d7424 */ /* 0x000fc400078e00ff */
        /* <DEDUP_REMOVED lines=20> */
[----:B------:R-:W-:Y:S05]  /*0a30*/  CALL.REL.NOINC `($__internal_9_$__cuda_sm20_div_rn_f64_full) ;  /* 0x0000000000147944 */ /* 0x000fea0003c00000 */
.L_x_102:
[----:B------:R-:W-:Y:S05]  /*0a40*/  BSYNC.RECONVERGENT B0 ;  /* 0x0000000000007941 */ /* 0x000fea0003800200 */
.L_x_101:
[----:B------:R-:W0:Y:S02]  /*0a50*/  LDC.64 R4, c[0x0][0x380] ;  /* 0x0000e000ff047b82 */ /* 0x000e240000000a00 */
[----:B0-----:R-:W-:-:S05]  /*0a60*/  IMAD.WIDE.U32 R4, R0, 0x8, R4 ;  /* 0x0000000800047825 */ /* 0x001fca00078e0004 */
[----:B------:R-:W-:Y:S01]  /*0a70*/  STG.E.64 desc[UR4][R4.64], R2 ;  /* 0x0000000204007986 */ /* 0x000fe2000c101b04 */
[----:B------:R-:W-:Y:S05]  /*0a80*/  EXIT ;  /* 0x000000000000794d */ /* 0x000fea0003800000 */
        .weak           $__internal_9_$__cuda_sm20_div_rn_f64_full
        .type           $__internal_9_$__cuda_sm20_div_rn_f64_full,@function
        .size           $__internal_9_$__cuda_sm20_div_rn_f64_full,(.L_x_132 - $__internal_9_$__cuda_sm20_div_rn_f64_full)
$__internal_9_$__cuda_sm20_div_rn_f64_full:
[----:B------:R-:W-:Y:S01]  /*0a90*/  MOV R3, 0x3ff3e000 ;  /* 0x3ff3e00000037802 */ /* 0x000fe20000000f00 */
[----:B------:R-:W-:Y:S01]  /*0aa0*/  IMAD.MOV.U32 R2, RZ, RZ, 0x0 ;  /* 0x00000000ff027424 */ /* 0x000fe200078e00ff */
[----:B------:R-:W-:Y:S01]  /*0ab0*/  MOV R13, 0x1ca00000 ;  /* 0x1ca00000000d7802 */ /* 0x000fe20000000f00 */
[----:B------:R-:W-:Y:S01]  /*0ac0*/  IMAD.MOV.U32 R8, RZ, RZ, 0x1 ;  /* 0x00000001ff087424 */ /* 0x000fe200078e00ff */
[----:B------:R-:W0:Y:S01]  /*0ad0*/  MUFU.RCP64H R9, R3 ;  /* 0x0000000300097308 */ /* 0x000e220000001800 */
[----:B------:R-:W-:Y:S01]  /*0ae0*/  IMAD.MOV.U32 R5, RZ, RZ, R17 ;  /* 0x000000ffff057224 */ /* 0x000fe200078e0011 */
[----:B------:R-:W-:Y:S01]  /*0af0*/  MOV R19, 0x40600000 ;  /* 0x4060000000137802 */ /* 0x000fe20000000f00 */
[----:B------:R-:W-:Y:S01]  /*0b00*/  IMAD.MOV.U32 R4, RZ, RZ, R16 ;  /* 0x000000ffff047224 */ /* 0x000fe200078e0010 */
[----:B------:R-:W-:Y:S02]  /*0b10*/  BSSY.RECONVERGENT B1, `(.L_x_103) ;  /* 0x0000045000017945 */ /* 0x000fe40003800200 */
[----:B------:R-:W-:Y:S01]  /*0b20*/  FSETP.GEU.AND P1, PT, |R5|, 1.469367938527859385e-39, PT ;  /* 0x001000000500780b */ /* 0x000fe20003f2e200 */
[----:B------:R-:W-:Y:S01]  /*0b30*/  VIADD R20, R19, 0xffffffff ;  /* 0xffffffff13147836 */ /* 0x000fe20000000000 */
[----:B------:R-:W-:-:S04]  /*0b40*/  LOP3.LUT R7, R5, 0x7ff00000, RZ, 0xc0, !PT ;  /* 0x7ff0000005077812 */ /* 0x000fc800078ec0ff */
        /* <DEDUP_REMOVED lines=24> */
[----:B------:R-:W-:-:S04]  /*0cd0*/  VIMNMX R4, PT, PT, R7, 0x46a00000, PT ;  /* 0x46a0000007047848 */ /* 0x000fc80003fe0100 */
        /* <DEDUP_REMOVED lines=23> */
.L_x_104:
[----:B------:R-:W-:-:S14]  /*0e50*/  DSETP.NAN.AND P0, PT, R4, R4, PT ;  /* 0x000000040400722a */ /* 0x000fdc0003f08000 */
[----:B------:R-:W-:Y:S05]  /*0e60*/  @P0 BRA `(.L_x_106) ;  /* 0x0000000000340947 */ /* 0x000fea0003800000 */
[----:B------:R-:W-:Y:S01]  /*0e70*/  ISETP.NE.AND P0, PT, R18, R19, PT ;  /* 0x000000131200720c */ /* 0x000fe20003f05270 */
[----:B------:R-:W-:Y:S01]  /*0e80*/  IMAD.MOV.U32 R12, RZ, RZ, 0x0 ;  /* 0x00000000ff0c7424 */ /* 0x000fe200078e00ff */
[----:B------:R-:W-:-:S11]  /*0e90*/  MOV R13, 0xfff80000 ;  /* 0xfff80000000d7802 */ /* 0x000fd60000000f00 */
        /* <DEDUP_REMOVED lines=10> */
.L_x_106:
[----:B------:R-:W-:Y:S01]  /*0f40*/  LOP3.LUT R13, R5, 0x80000, RZ, 0xfc, !PT ;  /* 0x00080000050d7812 */ /* 0x000fe200078efcff */
[----:B------:R-:W-:-:S07]  /*0f50*/  IMAD.MOV.U32 R12, RZ, RZ, R4 ;  /* 0x000000ffff0c7224 */ /* 0x000fce00078e0004 */
.L_x_105:
[----:B------:R-:W-:Y:S05]  /*0f60*/  BSYNC.RECONVERGENT B1 ;  /* 0x0000000000017941 */ /* 0x000fea0003800200 */
.L_x_103:
[----:B------:R-:W-:Y:S01]  /*0f70*/  IMAD.MOV.U32 R7, RZ, RZ, 0x0 ;  /* 0x00000000ff077424 */ /* 0x000fe200078e00ff */
[----:B------:R-:W-:Y:S01]  /*0f80*/  MOV R3, R13 ;  /* 0x0000000d00037202 */ /* 0x000fe20000000f00 */
[----:B------:R-:W-:Y:S02]  /*0f90*/  IMAD.MOV.U32 R2, RZ, RZ, R12 ;  /* 0x000000ffff027224 */ /* 0x000fe400078e000c */
[----:B------:R-:W-:Y:S05]  /*0fa0*/  RET.REL.NODEC R6 `(_Z11GaussKernelPdS_jj) ;  /* 0xfffffff006147950 */ /* 0x000fea0003c3ffff */
.L_x_107:
        /* <DEDUP_REMOVED lines=13> */
.L_x_132:


//--------------------- .text._Z9BWKernel3PdPjjj  --------------------------
	.section	.text._Z9BWKernel3PdPjjj,"ax",@progbits
	.align	128
        .global         _Z9BWKernel3PdPjjj
        .type           _Z9BWKernel3PdPjjj,@function
        .size           _Z9BWKernel3PdPjjj,(.L_x_145 - _Z9BWKernel3PdPjjj)
        .other          _Z9BWKernel3PdPjjj,@"STO_CUDA_ENTRY STV_DEFAULT"
_Z9BWKernel3PdPjjj:
.text._Z9BWKernel3PdPjjj:
[----:B------:R-:W-:Y:S01]  /*0000*/  LDC R1, c[0x0][0x37c] ;  /* 0x0000df00ff017b82 */ /* 0x000fe20000000800 */
[----:B------:R-:W0:Y:S01]  /*0010*/  S2R R4, SR_CTAID.X ;  /* 0x0000000000047919 */ /* 0x000e220000002500 */
[----:B------:R-:W0:Y:S01]  /*0020*/  LDCU UR4, c[0x0][0x360] ;  /* 0x00006c00ff0477ac */ /* 0x000e220008000800 */
[----:B------:R-:W0:Y:S01]  /*0030*/  S2R R3, SR_TID.X ;  /* 0x0000000000037919 */ /* 0x000e220000002100 */
[----:B------:R-:W1:Y:S01]  /*0040*/  LDCU UR6, c[0x0][0x394] ;  /* 0x00007280ff0677ac */ /* 0x000e620008000800 */
[----:B0-----:R-:W-:-:S04]  /*0050*/  IMAD R4, R4, UR4, R3 ;  /* 0x0000000404047c24 */ /* 0x001fc8000f8e0203 */
[----:B------:R-:W-:-:S05]  /*0060*/  IMAD R3, R4, 0x3, RZ ;  /* 0x0000000304037824 */ /* 0x000fca00078e02ff */
[----:B-1----:R-:W-:-:S13]  /*0070*/  ISETP.GE.U32.AND P0, PT, R3, UR6, PT ;  /* 0x0000000603007c0c */ /* 0x002fda000bf06070 */
[----:B------:R-:W-:Y:S05]  /*0080*/  @P0 EXIT ;  /* 0x000000000000094d */ /* 0x000fea0003800000 */
[----:B------:R-:W0:Y:S01]  /*0090*/  S2R R0, SR_CTAID.Y ;  /* 0x0000000000007919 */ /* 0x000e220000002600 */
[----:B------:R-:W1:Y:S01]  /*00a0*/  LDC.64 R8, c[0x0][0x388] ;  /* 0x0000e200ff087b82 */ /* 0x000e620000000a00 */
[----:B------:R-:W2:Y:S01]  /*00b0*/  LDCU.64 UR4, c[0x0][0x358] ;  /* 0x00006b00ff0477ac */ /* 0x000ea20008000a00 */
[----:B------:R-:W3:Y:S01]  /*00c0*/  LDCU UR7, c[0x0][0x390] ;  /* 0x00007200ff0777ac */ /* 0x000ee20008000800 */
[----:B0-----:R-:W-:-:S04]  /*00d0*/  IMAD R5, R0, UR6, R3 ;  /* 0x0000000600057c24 */ /* 0x001fc8000f8e0203 */
[C---:B------:R-:W-:Y:S02]  /*00e0*/  VIADD R7, R5.reuse, 0x1 ;  /* 0x0000000105077836 */ /* 0x040fe40000000000 */
[----:B-1----:R-:W-:-:S04]  /*00f0*/  IMAD.WIDE.U32 R2, R5, 0x4, R8 ;  /* 0x0000000405027825 */ /* 0x002fc800078e0008 */
[--C-:B------:R-:W-:Y:S02]  /*0100*/  IMAD.WIDE.U32 R6, R7, 0x4, R8.reuse ;  /* 0x0000000407067825 */ /* 0x100fe400078e0008 */
[----:B--2---:R-:W2:Y:S02]  /*0110*/  LDG.E R2, desc[UR4][R2.64] ;  /* 0x0000000402027981 */ /* 0x004ea4000c1e1900 */
[----:B------:R-:W-:Y:S02]  /*0120*/  VIADD R5, R5, 0x2 ;  /* 0x0000000205057836 */ /* 0x000fe40000000000 */
[----:B------:R-:W4:Y:S02]  /*0130*/  LDG.E R10, desc[UR4][R6.64] ;  /* 0x00000004060a7981 */ /* 0x000f24000c1e1900 */
[----:B------:R-:W-:-:S05]  /*0140*/  IMAD.WIDE.U32 R8, R5, 0x4, R8 ;  /* 0x0000000405087825 */ /* 0x000fca00078e0008 */
[----:B------:R0:W5:Y:S01]  /*0150*/  LDG.E R5, desc[UR4][R8.64] ;  /* 0x0000000408057981 */ /* 0x000162000c1e1900 */
[----:B------:R-:W-:Y:S01]  /*0160*/  UMOV UR8, 0x51c112da ;  /* 0x51c112da00087882 */ /* 0x000fe20000000000 */
[----:B------:R-:W-:Y:S01]  /*0170*/  UMOV UR9, 0x3fd55555 ;  /* 0x3fd5555500097882 */ /* 0x000fe20000000000 */
[--C-:B--2---:R-:W-:Y:S02]  /*0180*/  SHF.R.U32.HI R12, RZ, 0x8, R2.reuse ;  /* 0x00000008ff0c7819 */ /* 0x104fe40000011602 */
[----:B------:R-:W-:Y:S02]  /*0190*/  SHF.R.U32.HI R13, RZ, 0x10, R2 ;  /* 0x00000010ff0d7819 */ /* 0x000fe40000011602 */
[----:B----4-:R-:W-:Y:S02]  /*01a0*/  SHF.R.U32.HI R14, RZ, 0x10, R10 ;  /* 0x00000010ff0e7819 */ /* 0x010fe4000001160a */
[----:B------:R-:W-:Y:S02]  /*01b0*/  LOP3.LUT R11, R2, 0xff, RZ, 0xc0, !PT ;  /* 0x000000ff020b7812 */ /* 0x000fe400078ec0ff */
[----:B------:R-:W-:-:S02]  /*01c0*/  LOP3.LUT R12, R12, 0xff, RZ, 0xc0, !PT ;  /* 0x000000ff0c0c7812 */ /* 0x000fc400078ec0ff */
[----:B------:R-:W-:Y:S02]  /*01d0*/  LOP3.LUT R13, R13, 0xff, RZ, 0xc0, !PT ;  /* 0x000000ff0d0d7812 */ /* 0x000fe400078ec0ff */
[----:B0-----:R-:W-:Y:S02]  /*01e0*/  LOP3.LUT R9, R14, 0xff, RZ, 0xc0, !PT ;  /* 0x000000ff0e097812 */ /* 0x001fe400078ec0ff */
[----:B------:R-:W-:Y:S02]  /*01f0*/  LOP3.LUT R3, R10, 0xff, RZ, 0xc0, !PT ;  /* 0x000000ff0a037812 */ /* 0x000fe400078ec0ff */
[----:B------:R-:W-:Y:S01]  /*0200*/  IADD3 R6, PT, PT, R13, R12, R11 ;  /* 0x0000000c0d067210 */ /* 0x000fe20007ffe00b */
[----:B------:R-:W-:Y:S01]  /*0210*/  IMAD.SHL.U32 R13, R4, 0x4, RZ ;  /* 0x00000004040d7824 */ /* 0x000fe200078e00ff */
[----:B------:R-:W-:Y:S02]  /*0220*/  SHF.R.U32.HI R7, RZ, 0x8, R10 ;  /* 0x00000008ff077819 */ /* 0x000fe4000001160a */
[----:B------:R-:W-:Y:S01]  /*0230*/  LEA.HI R11, R10, R9, RZ, 0x8 ;  /* 0x000000090a0b7211 */ /* 0x000fe200078f40ff */
[----:B---3--:R-:W-:Y:S01]  /*0240*/  IMAD R13, R0, UR7, R13 ;  /* 0x00000007000d7c24 */ /* 0x008fe2000f8e020d */
[----:B-----5:R-:W-:-:S02]  /*0250*/  SHF.R.U32.HI R9, RZ, 0x10, R5 ;  /* 0x00000010ff097819 */ /* 0x020fc40000011605 */
[----:B------:R-:W-:Y:S01]  /*0260*/  LEA.HI R3, R2, R3, RZ, 0x8 ;  /* 0x0000000302037211 */ /* 0x000fe200078f40ff */
[----:B------:R-:W-:Y:S01]  /*0270*/  VIADD R17, R13, 0x1 ;  /* 0x000000010d117836 */ /* 0x000fe20000000000 */
[----:B------:R-:W-:Y:S01]  /*0280*/  LOP3.LUT R2, R7, 0xff, RZ, 0xc0, !PT ;  /* 0x000000ff07027812 */ /* 0x000fe200078ec0ff */
[----:B------:R-:W-:Y:S01]  /*0290*/  VIADD R19, R13, 0x2 ;  /* 0x000000020d137836 */ /* 0x000fe20000000000 */
[----:B------:R-:W-:Y:S01]  /*02a0*/  LOP3.LUT R14, R9, 0xff, RZ, 0xc0, !PT ;  /* 0x000000ff090e7812 */ /* 0x000fe200078ec0ff */
[----:B------:R-:W0:Y:S01]  /*02b0*/  I2F.F64.U32 R6, R6 ;  /* 0x0000000600067312 */ /* 0x000e220000201800 */
[----:B------:R-:W-:Y:S01]  /*02c0*/  SHF.R.U32.HI R12, RZ, 0x8, R5 ;  /* 0x00000008ff0c7819 */ /* 0x000fe20000011605 */
[----:B------:R-:W-:Y:S01]  /*02d0*/  IMAD.IADD R8, R3, 0x1, R2 ;  /* 0x0000000103087824 */ /* 0x000fe200078e0202 */
[C---:B------:R-:W-:Y:S01]  /*02e0*/  LOP3.LUT R10, R5.reuse, 0xff, RZ, 0xc0, !PT ;  /* 0x000000ff050a7812 */ /* 0x040fe200078ec0ff */
[----:B------:R-:W1:Y:S01]  /*02f0*/  LDC.64 R2, c[0x0][0x380] ;  /* 0x0000e000ff027b82 */ /* 0x000e620000000a00 */
[----:B------:R-:W-:Y:S01]  /*0300*/  LEA.HI R5, R5, R14, RZ, 0x8 ;  /* 0x0000000e05057211 */ /* 0x000fe200078f40ff */
[----:B------:R-:W-:Y:S01]  /*0310*/  VIADD R21, R13, 0x3 ;  /* 0x000000030d157836 */ /* 0x000fe20000000000 */
[----:B------:R-:W-:Y:S01]  /*0320*/  LOP3.LUT R12, R12, 0xff, RZ, 0xc0, !PT ;  /* 0x000000ff0c0c7812 */ /* 0x000fe200078ec0ff */
[----:B------:R-:W-:Y:S01]  /*0330*/  IMAD.IADD R10, R10, 0x1, R11 ;  /* 0x000000010a0a7824 */ /* 0x000fe200078e020b */
[----:B------:R-:W2:Y:S03]  /*0340*/  I2F.F64.U32 R8, R8 ;  /* 0x0000000800087312 */ /* 0x000ea60000201800 */
[----:B------:R-:W-:Y:S01]  /*0350*/  IMAD.IADD R5, R12, 0x1, R5 ;  /* 0x000000010c057824 */ /* 0x000fe200078e0205 */
[----:B0-----:R-:W-:-:S04]  /*0360*/  DMUL R6, R6, UR8 ;  /* 0x0000000806067c28 */ /* 0x001fc80008000000 */
[----:B------:R-:W0:Y:S01]  /*0370*/  I2F.F64.U32 R10, R10 ;  /* 0x0000000a000a7312 */ /* 0x000e220000201800 */
[----:B--2---:R-:W-:-:S07]  /*0380*/  DMUL R8, R8, UR8 ;  /* 0x0000000808087c28 */ /* 0x004fce0008000000 */
[----:B------:R-:W2:Y:S01]  /*0390*/  I2F.F64.U32 R4, R5 ;  /* 0x0000000500047312 */ /* 0x000ea20000201800 */
[----:B-1----:R-:W-:Y:S01]  /*03a0*/  IMAD.WIDE.U32 R12, R13, 0x8, R2 ;  /* 0x000000080d0c7825 */ /* 0x002fe200078e0002 */
[----:B0-----:R-:W-:-:S04]  /*03b0*/  DMUL R14, R10, UR8 ;  /* 0x000000080a0e7c28 */ /* 0x001fc80008000000 */
[----:B------:R-:W-:Y:S01]  /*03c0*/  STG.E.64 desc[UR4][R12.64], R6 ;  /* 0x000000060c007986 */ /* 0x000fe2000c101b04 */
[----:B------:R-:W-:-:S05]  /*03d0*/  IMAD.WIDE.U32 R10, R17, 0x8, R2 ;  /* 0x00000008110a7825 */ /* 0x000fca00078e0002 */
[----:B------:R-:W-:Y:S01]  /*03e0*/  STG.E.64 desc[UR4][R10.64], R8 ;  /* 0x000000080a007986 */ /* 0x000fe2000c101b04 */
[----:B--2---:R-:W-:Y:S01]  /*03f0*/  DMUL R16, R4, UR8 ;  /* 0x0000000804107c28 */ /* 0x004fe20008000000 */
[----:B------:R-:W-:-:S04]  /*0400*/  IMAD.WIDE.U32 R4, R19, 0x8, R2 ;  /* 0x0000000813047825 */ /* 0x000fc800078e0002 */
[----:B------:R-:W-:Y:S01]  /*0410*/  IMAD.WIDE.U32 R2, R21, 0x8, R2 ;  /* 0x0000000815027825 */ /* 0x000fe200078e0002 */
[----:B------:R-:W-:Y:S04]  /*0420*/  STG.E.64 desc[UR4][R4.64], R14 ;  /* 0x0000000e04007986 */ /* 0x000fe8000c101b04 */
[----:B------:R-:W-:Y:S01]  /*0430*/  STG.E.64 desc[UR4][R2.64], R16 ;  /* 0x0000001002007986 */ /* 0x000fe2000c101b04 */
[----:B------:R-:W-:Y:S05]  /*0440*/  EXIT ;  /* 0x000000000000794d */ /* 0x000fea0003800000 */
.L_x_108:
        /* <DEDUP_REMOVED lines=11> */
.L_x_145:


//--------------------- .text._Z9BWKernel2PdPhjj  --------------------------
	.section	.text._Z9BWKernel2PdPhjj,"ax",@progbits
	.align	128
        .global         _Z9BWKernel2PdPhjj
        .type           _Z9BWKernel2PdPhjj,@function
        .size           _Z9BWKernel2PdPhjj,(.L_x_133 - _Z9BWKernel2PdPhjj)
        .other          _Z9BWKernel2PdPhjj,@"STO_CUDA_ENTRY STV_DEFAULT"
_Z9BWKernel2PdPhjj:
.text._Z9BWKernel2PdPhjj:
[----:B------:R-:W-:Y:S01]  /*0000*/  LDC R1, c[0x0][0x37c] ;  /* 0x0000df00ff017b82 */ /* 0x000fe20000000800 */
[----:B------:R-:W0:Y:S01]  /*0010*/  S2R R0, SR_CTAID.X ;  /* 0x0000000000007919 */ /* 0x000e220000002500 */
[----:B------:R-:W0:Y:S01]  /*0020*/  LDCU UR4, c[0x0][0x360] ;  /* 0x00006c00ff0477ac */ /* 0x000e220008000800 */
[----:B------:R-:W0:Y:S01]  /*0030*/  S2R R3, SR_TID.X ;  /* 0x0000000000037919 */ /* 0x000e220000002100 */
[----:B------:R-:W1:Y:S01]  /*0040*/  LDCU UR6, c[0x0][0x390] ;  /* 0x00007200ff0677ac */ /* 0x000e620008000800 */
[----:B0-----:R-:W-:-:S05]  /*0050*/  IMAD R0, R0, UR4, R3 ;  /* 0x0000000400007c24 */ /* 0x001fca000f8e0203 */
[----:B-1----:R-:W-:-:S13]  /*0060*/  ISETP.GE.U32.AND P0, PT, R0, UR6, PT ;  /* 0x0000000600007c0c */ /* 0x002fda000bf06070 */
[----:B------:R-:W-:Y:S05]  /*0070*/  @P0 EXIT ;  /* 0x000000000000094d */ /* 0x000fea0003800000 */
[----:B------:R-:W0:Y:S01]  /*0080*/  S2R R5, SR_CTAID.Y ;  /* 0x0000000000057919 */ /* 0x000e220000002600 */
[----:B------:R-:W0:Y:S01]  /*0090*/  LDCU UR4, c[0x0][0x394] ;  /* 0x00007280ff0477ac */ /* 0x000e220008000800 */
[----:B------:R-:W1:Y:S01]  /*00a0*/  LDCU.64 UR8, c[0x0][0x388] ;  /* 0x00007100ff0877ac */ /* 0x000e620008000a00 */
[----:B0-----:R-:W-:Y:S01]  /*00b0*/  IMAD R3, R5, UR4, RZ ;  /* 0x0000000405037c24 */ /* 0x001fe2000f8e02ff */
[----:B------:R-:W0:Y:S03]  /*00c0*/  LDCU.64 UR4, c[0x0][0x358] ;  /* 0x00006b00ff0477ac */ /* 0x000e260008000a00 */
[----:B------:R-:W-:-:S04]  /*00d0*/  IMAD R3, R0, 0x3, R3 ;  /* 0x0000000300037824 */ /* 0x000fc800078e0203 */
[C---:B------:R-:W-:Y:S02]  /*00e0*/  VIADD R12, R3.reuse, 0x1 ;  /* 0x00000001030c7836 */ /* 0x040fe40000000000 */
[----:B------:R-:W-:-:S03]  /*00f0*/  VIADD R16, R3, 0x2 ;  /* 0x0000000203107836 */ /* 0x000fc60000000000 */
[----:B-1----:R-:W-:Y:S02]  /*0100*/  IADD3 R12, P0, PT, R12, UR8, RZ ;  /* 0x000000080c0c7c10 */ /* 0x002fe4000ff1e0ff */
[----:B------:R-:W-:-:S03]  /*0110*/  IADD3 R16, P1, PT, R16, UR8, RZ ;  /* 0x0000000810107c10 */ /* 0x000fc6000ff3e0ff */
[----:B------:R-:W-:Y:S02]  /*0120*/  IMAD.X R13, RZ, RZ, UR9, P0 ;  /* 0x00000009ff0d7e24 */ /* 0x000fe400080e06ff */
[----:B------:R-:W-:Y:S01]  /*0130*/  IMAD.X R17, RZ, RZ, UR9, P1 ;  /* 0x00000009ff117e24 */ /* 0x000fe200088e06ff */
[----:B------:R-:W-:Y:S02]  /*0140*/  IADD3 R14, P0, PT, R3, UR8, RZ ;  /* 0x00000008030e7c10 */ /* 0x000fe4000ff1e0ff */
[----:B0-----:R0:W2:Y:S04]  /*0150*/  LDG.E.U8 R4, desc[UR4][R12.64] ;  /* 0x000000040c047981 */ /* 0x0010a8000c1e1100 */
[----:B------:R-:W3:Y:S01]  /*0160*/  LDG.E.U8 R16, desc[UR4][R16.64] ;  /* 0x0000000410107981 */ /* 0x000ee2000c1e1100 */
[----:B------:R-:W-:-:S05]  /*0170*/  IMAD.X R15, RZ, RZ, UR9, P0 ;  /* 0x00000009ff0f7e24 */ /* 0x000fca00080e06ff */
[----:B------:R-:W4:Y:S01]  /*0180*/  LDG.E.U8 R14, desc[UR4][R14.64] ;  /* 0x000000040e0e7981 */ /* 0x000f22000c1e1100 */
[----:B------:R-:W1:Y:S01]  /*0190*/  MUFU.RCP64H R3, 3 ;  /* 0x4008000000037908 */ /* 0x000e620000001800 */
[----:B------:R-:W-:Y:S01]  /*01a0*/  IMAD.MOV.U32 R18, RZ, RZ, 0x0 ;  /* 0x00000000ff127424 */ /* 0x000fe200078e00ff */
[----:B------:R-:W-:Y:S01]  /*01b0*/  BSSY.RECONVERGENT B0, `(.L_x_109) ;  /* 0x0000017000007945 */ /* 0x000fe20003800200 */
[----:B------:R-:W-:Y:S02]  /*01c0*/  IMAD.MOV.U32 R19, RZ, RZ, 0x40080000 ;  /* 0x40080000ff137424 */ /* 0x000fe400078e00ff */
[----:B------:R-:W-:Y:S02]  /*01d0*/  IMAD.MOV.U32 R2, RZ, RZ, 0x1 ;  /* 0x00000001ff027424 */ /* 0x000fe400078e00ff */
[----:B------:R-:W-:-:S04]  /*01e0*/  IMAD R0, R5, UR6, R0 ;  /* 0x0000000605007c24 */ /* 0x000fc8000f8e0200 */
[----:B-1----:R-:W-:-:S08]  /*01f0*/  DFMA R8, R2, -R18, 1 ;  /* 0x3ff000000208742b */ /* 0x002fd00000000812 */
[----:B------:R-:W-:-:S08]  /*0200*/  DFMA R10, R8, R8, R8 ;  /* 0x00000008080a722b */ /* 0x000fd00000000008 */
[----:B------:R-:W-:-:S08]  /*0210*/  DFMA R10, R2, R10, R2 ;  /* 0x0000000a020a722b */ /* 0x000fd00000000002 */
[----:B0-----:R-:W-:-:S08]  /*0220*/  DFMA R12, R10, -R18, 1 ;  /* 0x3ff000000a0c742b */ /* 0x001fd00000000812 */
[----:B------:R-:W-:Y:S01]  /*0230*/  DFMA R12, R10, R12, R10 ;  /* 0x0000000c0a0c722b */ /* 0x000fe2000000000a */
[----:B--2---:R-:W-:Y:S08]  /*0240*/  I2F.F64.U16 R6, R4 ;  /* 0x0000000400067312 */ /* 0x004ff00000101800 */
[----:B---3--:R-:W0:Y:S08]  /*0250*/  I2F.F64.U16 R8, R16 ;  /* 0x0000001000087312 */ /* 0x008e300000101800 */
[----:B----4-:R-:W1:Y:S01]  /*0260*/  I2F.F64.U16 R2, R14 ;  /* 0x0000000e00027312 */ /* 0x010e620000101800 */
[----:B0-----:R-:W-:-:S08]  /*0270*/  DADD R6, R6, R8 ;  /* 0x0000000006067229 */ /* 0x001fd00000000008 */
[----:B-1----:R-:W-:-:S08]  /*0280*/  DADD R8, R2, R6 ;  /* 0x0000000002087229 */ /* 0x002fd00000000006 */
[----:B------:R-:W-:Y:S02]  /*0290*/  DMUL R2, R8, R12 ;  /* 0x0000000c08027228 */ /* 0x000fe40000000000 */
[----:B------:R-:W-:-:S06]  /*02a0*/  FSETP.GEU.AND P1, PT, |R9|, 6.5827683646048100446e-37, PT ;  /* 0x036000000900780b */ /* 0x000fcc0003f2e200 */
[----:B------:R-:W-:-:S08]  /*02b0*/  DFMA R6, R2, -3, R8 ;  /* 0xc00800000206782b */ /* 0x000fd00000000008 */
[----:B------:R-:W-:-:S10]  /*02c0*/  DFMA R2, R12, R6, R2 ;  /* 0x000000060c02722b */ /* 0x000fd40000000002 */
[----:B------:R-:W-:-:S05]  /*02d0*/  FFMA R4, RZ, 2.125, R3 ;  /* 0x40080000ff047823 */ /* 0x000fca0000000003 */
[----:B------:R-:W-:-:S13]  /*02e0*/  FSETP.GT.AND P0, PT, |R4|, 1.469367938527859385e-39, PT ;  /* 0x001000000400780b */ /* 0x000fda0003f04200 */
[----:B------:R-:W-:Y:S05]  /*02f0*/  @P0 BRA P1, `(.L_x_110) ;  /* 0x0000000000080947 */ /* 0x000fea0000800000 */
[----:B------:R-:W-:-:S07]  /*0300*/  MOV R6, 0x320 ;  /* 0x0000032000067802 */ /* 0x000fce0000000f00 */
[----:B------:R-:W-:Y:S05]  /*0310*/  CALL.REL.NOINC `($__internal_10_$__cuda_sm20_div_rn_f64_full) ;  /* 0x0000000000147944 */ /* 0x000fea0003c00000 */
.L_x_110:
[----:B------:R-:W-:Y:S05]  /*0320*/  BSYNC.RECONVERGENT B0 ;  /* 0x0000000000007941 */ /* 0x000fea0003800200 */
.L_x_109:
[----:B------:R-:W0:Y:S02]  /*0330*/  LDC.64 R4, c[0x0][0x380] ;  /* 0x0000e000ff047b82 */ /* 0x000e240000000a00 */
[----:B0-----:R-:W-:-:S05]  /*0340*/  IMAD.WIDE.U32 R4, R0, 0x8, R4 ;  /* 0x0000000800047825 */ /* 0x001fca00078e0004 */
[----:B------:R-:W-:Y:S01]  /*0350*/  STG.E.64 desc[UR4][R4.64], R2 ;  /* 0x0000000204007986 */ /* 0x000fe2000c101b04 */
[----:B------:R-:W-:Y:S05]  /*0360*/  EXIT ;  /* 0x000000000000794d */ /* 0x000fea0003800000 */
        .weak           $__internal_10_$__cuda_sm20_div_rn_f64_full
        .type           $__internal_10_$__cuda_sm20_div_rn_f64_full,@function
        .size           $__internal_10_$__cuda_sm20_div_rn_f64_full,(.L_x_133 - $__internal_10_$__cuda_sm20_div_rn_f64_full)
$__internal_10_$__cuda_sm20_div_rn_f64_full:
[----:B------:R-:W-:Y:S01]  /*0370*/  MOV R3, 0x3ff80000 ;  /* 0x3ff8000000037802 */ /* 0x000fe20000000f00 */
[----:B------:R-:W-:Y:S01]  /*0380*/  IMAD.MOV.U32 R2, RZ, RZ, 0x0 ;  /* 0x00000000ff027424 */ /* 0x000fe200078e00ff */
[----:B------:R-:W-:Y:S01]  /*0390*/  BSSY.RECONVERGENT B1, `(.L_x_111) ;  /* 0x000004b000017945 */ /* 0x000fe20003800200 */
[----:B------:R-:W-:Y:S01]  /*03a0*/  IMAD.MOV.U32 R10, RZ, RZ, 0x1 ;  /* 0x00000001ff0a7424 */ /* 0x000fe200078e00ff */
[----:B------:R-:W0:Y:S01]  /*03b0*/  MUFU.RCP64H R11, R3 ;  /* 0x00000003000b7308 */ /* 0x000e220000001800 */
[----:B------:R-:W-:Y:S02]  /*03c0*/  IMAD.MOV.U32 R5, RZ, RZ, R9 ;  /* 0x000000ffff057224 */ /* 0x000fe400078e0009 */
[----:B------:R-:W-:Y:S02]  /*03d0*/  IMAD.MOV.U32 R4, RZ, RZ, R8 ;  /* 0x000000ffff047224 */ /* 0x000fe400078e0008 */
[----:B------:R-:W-:Y:S01]  /*03e0*/  IMAD.MOV.U32 R8, RZ, RZ, 0x1ca00000 ;  /* 0x1ca00000ff087424 */ /* 0x000fe200078e00ff */
[C---:B------:R-:W-:Y:S01]  /*03f0*/  FSETP.GEU.AND P1, PT, |R5|.reuse, 1.469367938527859385e-39, PT ;  /* 0x001000000500780b */ /* 0x040fe20003f2e200 */
[----:B------:R-:W-:Y:S01]  /*0400*/  IMAD.MOV.U32 R19, RZ, RZ, 0x40000000 ;  /* 0x40000000ff137424 */ /* 0x000fe200078e00ff */
[----:B------:R-:W-:-:S03]  /*0410*/  LOP3.LUT R7, R5, 0x7ff00000, RZ, 0xc0, !PT ;  /* 0x7ff0000005077812 */ /* 0x000fc600078ec0ff */
[----:B------:R-:W-:Y:S01]  /*0420*/  VIADD R20, R19, 0xffffffff ;  /* 0xffffffff13147836 */ /* 0x000fe20000000000 */
[----:B------:R-:W-:Y:S02]  /*0430*/  ISETP.GE.U32.AND P0, PT, R7, 0x40000000, PT ;  /* 0x400000000700780c */ /* 0x000fe40003f06070 */
[----:B------:R-:W-:Y:S01]  /*0440*/  MOV R18, R7 ;  /* 0x0000000700127202 */ /* 0x000fe20000000f00 */
[----:B0-----:R-:W-:-:S08]  /*0450*/  DFMA R12, R10, -R2, 1 ;  /* 0x3ff000000a0c742b */ /* 0x001fd00000000802 */
[----:B------:R-:W-:-:S08]  /*0460*/  DFMA R12, R12, R12, R12 ;  /* 0x0000000c0c0c722b */ /* 0x000fd0000000000c */
[----:B------:R-:W-:Y:S01]  /*0470*/  DFMA R14, R10, R12, R10 ;  /* 0x0000000c0a0e722b */ /* 0x000fe2000000000a */
[----:B------:R-:W-:Y:S01]  /*0480*/  SEL R13, R8, 0x63400000, !P0 ;  /* 0x63400000080d7807 */ /* 0x000fe20004000000 */
[----:B------:R-:W-:-:S03]  /*0490*/  IMAD.MOV.U32 R8, RZ, RZ, R4 ;  /* 0x000000ffff087224 */ /* 0x000fc600078e0004 */
[C-C-:B------:R-:W-:Y:S02]  /*04a0*/  @!P1 LOP3.LUT R10, R13.reuse, 0x80000000, R5.reuse, 0xf8, !PT ;  /* 0x800000000d0a9812 */ /* 0x140fe400078ef805 */
[----:B------:R-:W-:Y:S01]  /*04b0*/  LOP3.LUT R9, R13, 0x800fffff, R5, 0xf8, !PT ;  /* 0x800fffff0d097812 */ /* 0x000fe200078ef805 */
[----:B------:R-:W-:Y:S01]  /*04c0*/  DFMA R16, R14, -R2, 1 ;  /* 0x3ff000000e10742b */ /* 0x000fe20000000802 */
[----:B------:R-:W-:Y:S01]  /*04d0*/  @!P1 LOP3.LUT R11, R10, 0x100000, RZ, 0xfc, !PT ;  /* 0x001000000a0b9812 */ /* 0x000fe200078efcff */
[----:B------:R-:W-:-:S06]  /*04e0*/  @!P1 IMAD.MOV.U32 R10, RZ, RZ, RZ ;  /* 0x000000ffff0a9224 */ /* 0x000fcc00078e00ff */
[----:B------:R-:W-:Y:S02]  /*04f0*/  @!P1 DFMA R8, R8, 2, -R10 ;  /* 0x400000000808982b */ /* 0x000fe4000000080a */
[----:B------:R-:W-:-:S08]  /*0500*/  DFMA R16, R14, R16, R14 ;  /* 0x000000100e10722b */ /* 0x000fd0000000000e */
        /* <DEDUP_REMOVED lines=11> */
[----:B------:R-:W-:Y:S01]  /*05c0*/  IMAD.IADD R7, R4, 0x1, -R13 ;  /* 0x0000000104077824 */ /* 0x000fe200078e0a0d */
[----:B------:R-:W-:-:S03]  /*05d0*/  MOV R4, RZ ;  /* 0x000000ff00047202 */ /* 0x000fc60000000f00 */
        /* <DEDUP_REMOVED lines=21> */
.L_x_112:
        /* <DEDUP_REMOVED lines=11> */
[----:B------:R-:W-:Y:S01]  /*07e0*/  @!P0 IMAD.MOV.U32 R12, RZ, RZ, RZ ;  /* 0x000000ffff0c8224 */ /* 0x000fe200078e00ff */
[----:B------:R-:W-:-:S03]  /*07f0*/  @P0 MOV R12, RZ ;  /* 0x000000ff000c0202 */ /* 0x000fc60000000f00 */
[----:B------:R-:W-:Y:S01]  /*0800*/  @P0 IMAD.MOV.U32 R13, RZ, RZ, R2 ;  /* 0x000000ffff0d0224 */ /* 0x000fe200078e0002 */
[----:B------:R-:W-:Y:S06]  /*0810*/  BRA `(.L_x_113) ;  /* 0x0000000000087947 */ /* 0x000fec0003800000 */
.L_x_114:
[----:B------:R-:W-:Y:S01]  /*0820*/  LOP3.LUT R13, R5, 0x80000, RZ, 0xfc, !PT ;  /* 0x00080000050d7812 */ /* 0x000fe200078efcff */
[----:B------:R-:W-:-:S07]  /*0830*/  IMAD.MOV.U32 R12, RZ, RZ, R4 ;  /* 0x000000ffff0c7224 */ /* 0x000fce00078e0004 */
.L_x_113:
[----:B------:R-:W-:Y:S05]  /*0840*/  BSYNC.RECONVERGENT B1 ;  /* 0x0000000000017941 */ /* 0x000fea0003800200 */
.L_x_111:
[----:B------:R-:W-:Y:S02]  /*0850*/  IMAD.MOV.U32 R7, RZ, RZ, 0x0 ;  /* 0x00000000ff077424 */ /* 0x000fe400078e00ff */
[----:B------:R-:W-:Y:S02]  /*0860*/  IMAD.MOV.U32 R2, RZ, RZ, R12 ;  /* 0x000000ffff027224 */ /* 0x000fe400078e000c */
[----:B------:R-:W-:Y:S01]  /*0870*/  IMAD.MOV.U32 R3, RZ, RZ, R13 ;  /* 0x000000ffff037224 */ /* 0x000fe200078e000d */
[----:B------:R-:W-:Y:S06]  /*0880*/  RET.REL.NODEC R6 `(_Z9BWKernel2PdPhjj) ;  /* 0xfffffff406dc7950 */ /* 0x000fec0003c3ffff */
.L_x_115:
        /* <DEDUP_REMOVED lines=15> */
.L_x_133:


//--------------------- .text._Z8BWKernelPdPhj    --------------------------
	.section	.text._Z8BWKernelPdPhj,"ax",@progbits
	.align	128
        .global         _Z8BWKernelPdPhj
        .type           _Z8BWKernelPdPhj,@function
        .size           _Z8BWKernelPdPhj,(.L_x_134 - _Z8BWKernelPdPhj)
        .other          _Z8BWKernelPdPhj,@"STO_CUDA_ENTRY STV_DEFAULT"
_Z8BWKernelPdPhj:
.text._Z8BWKernelPdPhj:
        /* <DEDUP_REMOVED lines=18> */
[----:B------:R-:W-:Y:S01]  /*0120*/  @P0 IADD3 R0, PT, PT, R0, -R11, RZ ;  /* 0x8000000b00000210 */ /* 0x000fe20007ffe0ff */
[----:B------:R-:W-:-:S03]  /*0130*/  @P0 VIADD R9, R9, 0x1 ;  /* 0x0000000109090836 */ /* 0x000fc60000000000 */
        /* <DEDUP_REMOVED lines=8> */
[----:B0-----:R-:W-:Y:S02]  /*01c0*/  HFMA2 R2, -RZ, RZ, 0, 0 ;  /* 0x00000000ff027431 */ /* 0x001fe400000001ff */
[----:B-1----:R-:W-:-:S04]  /*01d0*/  IMAD R4, R9, R3, RZ ;  /* 0x0000000309047224 */ /* 0x002fc800078e02ff */
[----:B------:R-:W-:-:S04]  /*01e0*/  IMAD.MOV R5, RZ, RZ, -R4 ;  /* 0x000000ffff057224 */ /* 0x000fc800078e0a04 */
[----:B------:R-:W-:Y:S02]  /*01f0*/  IMAD.HI.U32 R3, R3, R5, R2 ;  /* 0x0000000503037227 */ /* 0x000fe400078e0002 */
[----:B------:R-:W0:Y:S04]  /*0200*/  S2R R2, SR_TID.X ;  /* 0x0000000000027919 */ /* 0x000e280000002100 */
[----:B--2---:R-:W-:-:S04]  /*0210*/  IMAD.HI.U32 R5, R3, UR4, RZ ;  /* 0x0000000403057c27 */ /* 0x004fc8000f8e00ff */
[----:B------:R-:W-:-:S04]  /*0220*/  IMAD.MOV R4, RZ, RZ, -R5 ;  /* 0x000000ffff047224 */ /* 0x000fc800078e0a05 */
[----:B------:R-:W-:-:S05]  /*0230*/  IMAD R4, R9, R4, UR4 ;  /* 0x0000000409047e24 */ /* 0x000fca000f8e0204 */
[----:B------:R-:W-:-:S13]  /*0240*/  ISETP.GE.U32.AND P0, PT, R4, R9, PT ;  /* 0x000000090400720c */ /* 0x000fda0003f06070 */
[----:B------:R-:W-:Y:S02]  /*0250*/  @P0 IMAD.IADD R4, R4, 0x1, -R9 ;  /* 0x0000000104040824 */ /* 0x000fe400078e0a09 */
[----:B------:R-:W-:-:S03]  /*0260*/  @P0 VIADD R5, R5, 0x1 ;  /* 0x0000000105050836 */ /* 0x000fc60000000000 */
[----:B------:R-:W-:-:S13]  /*0270*/  ISETP.GE.U32.AND P1, PT, R4, R9, PT ;  /* 0x000000090400720c */ /* 0x000fda0003f26070 */
[----:B------:R-:W-:Y:S02]  /*0280*/  @P1 IADD3 R5, PT, PT, R5, 0x1, RZ ;  /* 0x0000000105051810 */ /* 0x000fe40007ffe0ff */
[----:B------:R-:W-:-:S05]  /*0290*/  @!P2 LOP3.LUT R5, RZ, R9, RZ, 0x33, !PT ;  /* 0x00000009ff05a212 */ /* 0x000fca00078e33ff */
[----:B------:R-:W-:-:S04]  /*02a0*/  IMAD.MOV R0, RZ, RZ, -R5 ;  /* 0x000000ffff007224 */ /* 0x000fc800078e0a05 */
[----:B------:R-:W-:-:S04]  /*02b0*/  IMAD R0, R9, R0, UR4 ;  /* 0x0000000409007e24 */ /* 0x000fc8000f8e0200 */
[----:B0-----:R-:W-:-:S05]  /*02c0*/  IMAD R0, R0, R11, R2 ;  /* 0x0000000b00007224 */ /* 0x001fca00078e0202 */
[----:B------:R-:W-:-:S13]  /*02d0*/  ISETP.GE.U32.AND P0, PT, R0, R7, PT ;  /* 0x000000070000720c */ /* 0x000fda0003f06070 */
[----:B------:R-:W-:Y:S05]  /*02e0*/  @P0 EXIT ;  /* 0x000000000000094d */ /* 0x000fea0003800000 */
[----:B------:R-:W-:Y:S01]  /*02f0*/  IMAD.MOV.U32 R2, RZ, RZ, 0x3 ;  /* 0x00000003ff027424 */ /* 0x000fe200078e00ff */
[----:B------:R-:W0:Y:S03]  /*0300*/  LDCU.64 UR6, c[0x0][0x388] ;  /* 0x00007100ff0677ac */ /* 0x000e260008000a00 */
[----:B------:R-:W-:Y:S01]  /*0310*/  IMAD R2, R7, R2, 0x3 ;  /* 0x0000000307027424 */ /* 0x000fe200078e0202 */
[----:B------:R-:W1:Y:S04]  /*0320*/  LDCU.64 UR4, c[0x0][0x358] ;  /* 0x00006b00ff0477ac */ /* 0x000e680008000a00 */
[----:B------:R-:W-:-:S05]  /*0330*/  LOP3.LUT R2, R2, 0xfffffffc, RZ, 0xc0, !PT ;  /* 0xfffffffc02027812 */ /* 0x000fca00078ec0ff */
[----:B------:R-:W-:-:S04]  /*0340*/  IMAD R3, R5, R2, RZ ;  /* 0x0000000205037224 */ /* 0x000fc800078e02ff */
[----:B------:R-:W-:-:S04]  /*0350*/  IMAD R3, R0, 0x3, R3 ;  /* 0x0000000300037824 */ /* 0x000fc800078e0203 */
[C---:B------:R-:W-:Y:S01]  /*0360*/  VIADD R14, R3.reuse, 0x1 ;  /* 0x00000001030e7836 */ /* 0x040fe20000000000 */
[----:B------:R-:W-:-:S04]  /*0370*/  IADD3 R18, PT, PT, R3, 0x2, RZ ;  /* 0x0000000203127810 */ /* 0x000fc80007ffe0ff */
[----:B0-----:R-:W-:Y:S02]  /*0380*/  IADD3 R14, P0, PT, R14, UR6, RZ ;  /* 0x000000060e0e7c10 */ /* 0x001fe4000ff1e0ff */
[----:B------:R-:W-:-:S03]  /*0390*/  IADD3 R18, P1, PT, R18, UR6, RZ ;  /* 0x0000000612127c10 */ /* 0x000fc6000ff3e0ff */
[----:B------:R-:W-:Y:S02]  /*03a0*/  IMAD.X R15, RZ, RZ, UR7, P0 ;  /* 0x00000007ff0f7e24 */ /* 0x000fe400080e06ff */
[----:B------:R-:W-:Y:S01]  /*03b0*/  IMAD.X R19, RZ, RZ, UR7, P1 ;  /* 0x00000007ff137e24 */ /* 0x000fe200088e06ff */
[----:B------:R-:W-:Y:S02]  /*03c0*/  IADD3 R16, P0, PT, R3, UR6, RZ ;  /* 0x0000000603107c10 */ /* 0x000fe4000ff1e0ff */
[----:B-1----:R0:W2:Y:S04]  /*03d0*/  LDG.E.U8 R4, desc[UR4][R14.64] ;  /* 0x000000040e047981 */ /* 0x0020a8000c1e1100 */
[----:B------:R-:W3:Y:S01]  /*03e0*/  LDG.E.U8 R18, desc[UR4][R18.64] ;  /* 0x0000000412127981 */ /* 0x000ee2000c1e1100 */
[----:B------:R-:W-:-:S05]  /*03f0*/  IMAD.X R17, RZ, RZ, UR7, P0 ;  /* 0x00000007ff117e24 */ /* 0x000fca00080e06ff */
[----:B------:R-:W4:Y:S01]  /*0400*/  LDG.E.U8 R16, desc[UR4][R16.64] ;  /* 0x0000000410107981 */ /* 0x000f22000c1e1100 */
[----:B------:R-:W1:Y:S01]  /*0410*/  MUFU.RCP64H R3, 3 ;  /* 0x4008000000037908 */ /* 0x000e620000001800 */
[----:B------:R-:W-:Y:S01]  /*0420*/  MOV R20, 0x0 ;  /* 0x0000000000147802 */ /* 0x000fe20000000f00 */
[----:B------:R-:W-:Y:S01]  /*0430*/  IMAD.MOV.U32 R21, RZ, RZ, 0x40080000 ;  /* 0x40080000ff157424 */ /* 0x000fe200078e00ff */
[----:B------:R-:W-:Y:S01]  /*0440*/  BSSY.RECONVERGENT B0, `(.L_x_116) ;  /* 0x0000016000007945 */ /* 0x000fe20003800200 */
[----:B------:R-:W-:Y:S02]  /*0450*/  IMAD.MOV.U32 R2, RZ, RZ, 0x1 ;  /* 0x00000001ff027424 */ /* 0x000fe400078e00ff */
[----:B------:R-:W-:-:S04]  /*0460*/  IMAD R0, R5, R7, R0 ;  /* 0x0000000705007224 */ /* 0x000fc800078e0200 */
        /* <DEDUP_REMOVED lines=18> */
[----:B------:R-:W-:Y:S05]  /*0590*/  CALL.REL.NOINC `($__internal_11_$__cuda_sm20_div_rn_f64_full) ;  /* 0x0000000000147944 */ /* 0x000fea0003c00000 */
.L_x_117:
[----:B------:R-:W-:Y:S05]  /*05a0*/  BSYNC.RECONVERGENT B0 ;  /* 0x0000000000007941 */ /* 0x000fea0003800200 */
.L_x_116:
[----:B------:R-:W0:Y:S02]  /*05b0*/  LDC.64 R4, c[0x0][0x380] ;  /* 0x0000e000ff047b82 */ /* 0x000e240000000a00 */
[----:B0-----:R-:W-:-:S05]  /*05c0*/  IMAD.WIDE.U32 R4, R0, 0x8, R4 ;  /* 0x0000000800047825 */ /* 0x001fca00078e0004 */
[----:B------:R-:W-:Y:S01]  /*05d0*/  STG.E.64 desc[UR4][R4.64], R2 ;  /* 0x0000000204007986 */ /* 0x000fe2000c101b04 */
[----:B------:R-:W-:Y:S05]  /*05e0*/  EXIT ;  /* 0x000000000000794d */ /* 0x000fea0003800000 */
        .weak           $__internal_11_$__cuda_sm20_div_rn_f64_full
        .type           $__internal_11_$__cuda_sm20_div_rn_f64_full,@function
        .size           $__internal_11_$__cuda_sm20_div_rn_f64_full,(.L_x_134 - $__internal_11_$__cuda_sm20_div_rn_f64_full)
$__internal_11_$__cuda_sm20_div_rn_f64_full:
[----:B------:R-:W-:Y:S01]  /*05f0*/  MOV R3, 0x3ff80000 ;  /* 0x3ff8000000037802 */ /* 0x000fe20000000f00 */
[----:B------:R-:W-:Y:S01]  /*0600*/  IMAD.MOV.U32 R2, RZ, RZ, 0x0 ;  /* 0x00000000ff027424 */ /* 0x000fe200078e00ff */
[----:B------:R-:W-:Y:S01]  /*0610*/  MOV R19, 0x40000000 ;  /* 0x4000000000137802 */ /* 0x000fe20000000f00 */
[----:B------:R-:W-:Y:S01]  /*0620*/  IMAD.MOV.U32 R10, RZ, RZ, 0x1 ;  /* 0x00000001ff0a7424 */ /* 0x000fe200078e00ff */
[----:B------:R-:W0:Y:S01]  /*0630*/  MUFU.RCP64H R11, R3 ;  /* 0x00000003000b7308 */ /* 0x000e220000001800 */
[----:B------:R-:W-:Y:S01]  /*0640*/  IMAD.MOV.U32 R5, RZ, RZ, R9 ;  /* 0x000000ffff057224 */ /* 0x000fe200078e0009 */
[----:B------:R-:W-:Y:S01]  /*0650*/  BSSY.RECONVERGENT B1, `(.L_x_118) ;  /* 0x0000047000017945 */ /* 0x000fe20003800200 */
[----:B------:R-:W-:Y:S01]  /*0660*/  IMAD.MOV.U32 R4, RZ, RZ, R8 ;  /* 0x000000ffff047224 */ /* 0x000fe200078e0008 */
[----:B------:R-:W-:Y:S01]  /*0670*/  MOV R8, 0x1ca00000 ;  /* 0x1ca0000000087802 */ /* 0x000fe20000000f00 */
[----:B------:R-:W-:Y:S01]  /*0680*/  VIADD R20, R19, 0xffffffff ;  /* 0xffffffff13147836 */ /* 0x000fe20000000000 */
[----:B------:R-:W-:-:S02]  /*0690*/  FSETP.GEU.AND P1, PT, |R5|, 1.469367938527859385e-39, PT ;  /* 0x001000000500780b */ /* 0x000fc40003f2e200 */
[----:B------:R-:W-:-:S04]  /*06a0*/  LOP3.LUT R7, R5, 0x7ff00000, RZ, 0xc0, !PT ;  /* 0x7ff0000005077812 */ /* 0x000fc800078ec0ff */
[----:B------:R-:W-:Y:S01]  /*06b0*/  ISETP.GE.U32.AND P0, PT, R7, 0x40000000, PT ;  /* 0x400000000700780c */ /* 0x000fe20003f06070 */
[----:B------:R-:W-:Y:S01]  /*06c0*/  IMAD.MOV.U32 R18, RZ, RZ, R7 ;  /* 0x000000ffff127224 */ /* 0x000fe200078e0007 */
        /* <DEDUP_REMOVED lines=46> */
.L_x_119:
        /* <DEDUP_REMOVED lines=15> */
.L_x_121:
[----:B------:R-:W-:Y:S01]  /*0aa0*/  LOP3.LUT R13, R5, 0x80000, RZ, 0xfc, !PT ;  /* 0x00080000050d7812 */ /* 0x000fe200078efcff */
[----:B------:R-:W-:-:S07]  /*0ab0*/  IMAD.MOV.U32 R12, RZ, RZ, R4 ;  /* 0x000000ffff0c7224 */ /* 0x000fce00078e0004 */
.L_x_120:
[----:B------:R-:W-:Y:S05]  /*0ac0*/  BSYNC.RECONVERGENT B1 ;  /* 0x0000000000017941 */ /* 0x000fea0003800200 */
.L_x_118:
[----:B------:R-:W-:Y:S01]  /*0ad0*/  IMAD.MOV.U32 R7, RZ, RZ, 0x0 ;  /* 0x00000000ff077424 */ /* 0x000fe200078e00ff */
[----:B------:R-:W-:Y:S01]  /*0ae0*/  MOV R2, R12 ;  /* 0x0000000c00027202 */ /* 0x000fe20000000f00 */
[----:B------:R-:W-:Y:S02]  /*0af0*/  IMAD.MOV.U32 R3, RZ, RZ, R13 ;  /* 0x000000ffff037224 */ /* 0x000fe400078e000d */
[----:B------:R-:W-:Y:S05]  /*0b00*/  RET.REL.NODEC R6 `(_Z8BWKernelPdPhj) ;  /* 0xfffffff4063c7950 */ /* 0x000fea0003c3ffff */
.L_x_122:
        /* <DEDUP_REMOVED lines=15> */
.L_x_134:


//--------------------- .nv.global.init           --------------------------
	.section	.nv.global.init,"aw",@progbits
	.align	8
.nv.global.init:
	.type		Gy,@object
	.size		Gy,(Gx - Gy)
Gy:
        /*0000*/ 	.byte	0x00, 0x00, 0x00, 0x00, 0x00, 0x00, 0xf0, 0xbf, 0x00, 0x00, 0x00, 0x00, 0x00, 0x00, 0x00, 0xc0
        /*0010*/ 	.byte	0x00, 0x00, 0x00, 0x00, 0x00, 0x00, 0xf0, 0xbf, 0x00, 0x00, 0x00, 0x00, 0x00, 0x00, 0x00, 0x00
        /*0020*/ 	.byte	0x00, 0x00, 0x00, 0x00, 0x00, 0x00, 0x00, 0x00, 0x00, 0x00, 0x00, 0x00, 0x00, 0x00, 0x00, 0x00
        /*0030*/ 	.byte	0x00, 0x00, 0x00, 0x00, 0x00, 0x00, 0xf0, 0x3f, 0x00, 0x00, 0x00, 0x00, 0x00, 0x00, 0x00, 0x40
        /*0040*/ 	.byte	0x00, 0x00, 0x00, 0x00, 0x00, 0x00, 0xf0, 0x3f
	.type		Gx,@object
	.size		Gx,(Gauss - Gx)
Gx:
        /*0048*/ 	.byte	0x00, 0x00, 0x00, 0x00, 0x00, 0x00, 0xf0, 0xbf, 0x00, 0x00, 0x00, 0x00, 0x00, 0x00, 0x00, 0x00
        /*0058*/ 	.byte	0x00, 0x00, 0x00, 0x00, 0x00, 0x00, 0xf0, 0x3f, 0x00, 0x00, 0x00, 0x00, 0x00, 0x00, 0x00, 0xc0
        /*0068*/ 	.byte	0x00, 0x00, 0x00, 0x00, 0x00, 0x00, 0x00, 0x00, 0x00, 0x00, 0x00, 0x00, 0x00, 0x00, 0x00, 0x40
        /*0078*/ 	.byte	0x00, 0x00, 0x00, 0x00, 0x00, 0x00, 0xf0, 0xbf, 0x00, 0x00, 0x00, 0x00, 0x00, 0x00, 0x00, 0x00
        /*0088*/ 	.byte	0x00, 0x00, 0x00, 0x00, 0x00, 0x00, 0xf0, 0x3f
	.type		Gauss,@object
	.size		Gauss,(.L_0 - Gauss)
Gauss:
        /* <DEDUP_REMOVED lines=13> */
.L_0:


//--------------------- .nv.shared.reserved.0     --------------------------
	.section	.nv.shared.reserved.0,"aw",@nobits
	.weak		__nv_reservedSMEM_offset_0_alias
	.size		__nv_reservedSMEM_offset_0_alias, 0, 64
	.other		__nv_reservedSMEM_offset_0_alias,@"STO_CUDA_RESERVED_SHARED STV_DEFAULT"
__nv_reservedSMEM_offset_0_alias:
	.zero		0
	.zero		64


//--------------------- .nv.shared._Z12GaussKernel8PdS_jj --------------------------
	.section	.nv.shared._Z12GaussKernel8PdS_jj,"aw",@nobits
	.sectionflags	@""
	.align	8
.nv.shared._Z12GaussKernel8PdS_jj:
	.zero		25600


//--------------------- .nv.shared._Z12GaussKernel7PdS_jj --------------------------
	.section	.nv.shared._Z12GaussKernel7PdS_jj,"aw",@nobits
	.sectionflags	@""
	.align	8
.nv.shared._Z12GaussKernel7PdS_jj:
	.zero		41984


//--------------------- .nv.shared._Z12GaussKernel6PdS_jj --------------------------
	.section	.nv.shared._Z12GaussKernel6PdS_jj,"aw",@nobits
	.sectionflags	@""
	.align	8
.nv.shared._Z12GaussKernel6PdS_jj:
	.zero		42144


//--------------------- .nv.shared._Z12GaussKernel5PdS_jj --------------------------
	.section	.nv.shared._Z12GaussKernel5PdS_jj,"aw",@nobits
	.sectionflags	@""
	.align	8
.nv.shared._Z12GaussKernel5PdS_jj:
	.zero		41984


//--------------------- .nv.shared._Z12GaussKernel4PdS_jj --------------------------
	.section	.nv.shared._Z12GaussKernel4PdS_jj,"aw",@nobits
	.sectionflags	@""
	.align	8
.nv.shared._Z12GaussKernel4PdS_jj:
	.zero		26624


//--------------------- .nv.constant0._Z15ThresholdKernelPhPdS0_jjjj --------------------------
	.section	.nv.constant0._Z15ThresholdKernelPhPdS0_jjjj,"a",@progbits
	.sectionflags	@""
	.align	4
.nv.constant0._Z15ThresholdKernelPhPdS0_jjjj:
	.zero		936


//--------------------- .nv.constant0._Z11SobelKernelPdS_S_jj --------------------------
	.section	.nv.constant0._Z11SobelKernelPdS_S_jj,"a",@progbits
	.sectionflags	@""
	.align	4
.nv.constant0._Z11SobelKernelPdS_S_jj:
	.zero		928


//--------------------- .nv.constant0._Z12GaussKernel8PdS_jj --------------------------
	.section	.nv.constant0._Z12GaussKernel8PdS_jj,"a",@progbits
	.sectionflags	@""
	.align	4
.nv.constant0._Z12GaussKernel8PdS_jj:
	.zero		920


//--------------------- .nv.constant0._Z12GaussKernel7PdS_jj --------------------------
	.section	.nv.constant0._Z12GaussKernel7PdS_jj,"a",@progbits
	.sectionflags	@""
	.align	4
.nv.constant0._Z12GaussKernel7PdS_jj:
	.zero		920


//--------------------- .nv.constant0._Z12GaussKernel6PdS_jj --------------------------
	.section	.nv.constant0._Z12GaussKernel6PdS_jj,"a",@progbits
	.sectionflags	@""
	.align	4
.nv.constant0._Z12GaussKernel6PdS_jj:
	.zero		920


//--------------------- .nv.constant0._Z12GaussKernel5PdS_jj --------------------------
	.section	.nv.constant0._Z12GaussKernel5PdS_jj,"a",@progbits
	.sectionflags	@""
	.align	4
.nv.constant0._Z12GaussKernel5PdS_jj:
	.zero		920


//--------------------- .nv.constant0._Z12GaussKernel4PdS_jj --------------------------
	.section	.nv.constant0._Z12GaussKernel4PdS_jj,"a",@progbits
	.sectionflags	@""
	.align	4
.nv.constant0._Z12GaussKernel4PdS_jj:
	.zero		920


//--------------------- .nv.constant0._Z12GaussKernel3PdS_jj --------------------------
	.section	.nv.constant0._Z12GaussKernel3PdS_jj,"a",@progbits
	.sectionflags	@""
	.align	4
.nv.constant0._Z12GaussKernel3PdS_jj:
	.zero		920


//--------------------- .nv.constant0._Z12GaussKernel2PdS_jj --------------------------
	.section	.nv.constant0._Z12GaussKernel2PdS_jj,"a",@progbits
	.sectionflags	@""
	.align	4
.nv.constant0._Z12GaussKernel2PdS_jj:
	.zero		920


//--------------------- .nv.constant0._Z11GaussKernelPdS_jj --------------------------
	.section	.nv.constant0._Z11GaussKernelPdS_jj,"a",@progbits
	.sectionflags	@""
	.align	4
.nv.constant0._Z11GaussKernelPdS_jj:
	.zero		920


//--------------------- .nv.constant0._Z9BWKernel3PdPjjj --------------------------
	.section	.nv.constant0._Z9BWKernel3PdPjjj,"a",@progbits
	.sectionflags	@""
	.align	4
.nv.constant0._Z9BWKernel3PdPjjj:
	.zero		920


//--------------------- .nv.constant0._Z9BWKernel2PdPhjj --------------------------
	.section	.nv.constant0._Z9BWKernel2PdPhjj,"a",@progbits
	.sectionflags	@""
	.align	4
.nv.constant0._Z9BWKernel2PdPhjj:
	.zero		920


//--------------------- .nv.constant0._Z8BWKernelPdPhj --------------------------
	.section	.nv.constant0._Z8BWKernelPdPhj,"a",@progbits
	.sectionflags	@""
	.align	4
.nv.constant0._Z8BWKernelPdPhj:
	.zero		916


//--------------------- SYMBOLS --------------------------

	.type		.nv.reservedSmem.offset0,@object
	.size		.nv.reservedSmem.offset0,0x4
	.type		.nv.reservedSmem.cap,@object
	.size		.nv.reservedSmem.cap,0x4
